//
// Generated by NVIDIA NVVM Compiler
//
// Compiler Build ID: CL-36424714
// Cuda compilation tools, release 13.0, V13.0.88
// Based on NVVM 20.0.0
//

.version 9.0
.target sm_100
.address_size 64

	// .globl	_Z8swapRowsPdlll
.global .align 1 .b8 _ZN34_INTERNAL_5ba9d6e2_4_k_cu_5a2e4dd24cuda3std3__45__cpo5beginE[1];
.global .align 1 .b8 _ZN34_INTERNAL_5ba9d6e2_4_k_cu_5a2e4dd24cuda3std3__45__cpo3endE[1];
.global .align 1 .b8 _ZN34_INTERNAL_5ba9d6e2_4_k_cu_5a2e4dd24cuda3std3__45__cpo6cbeginE[1];
.global .align 1 .b8 _ZN34_INTERNAL_5ba9d6e2_4_k_cu_5a2e4dd24cuda3std3__45__cpo4cendE[1];
.global .align 1 .b8 _ZN34_INTERNAL_5ba9d6e2_4_k_cu_5a2e4dd24cuda3std3__45__cpo6rbeginE[1];
.global .align 1 .b8 _ZN34_INTERNAL_5ba9d6e2_4_k_cu_5a2e4dd24cuda3std3__45__cpo4rendE[1];
.global .align 1 .b8 _ZN34_INTERNAL_5ba9d6e2_4_k_cu_5a2e4dd24cuda3std3__45__cpo7crbeginE[1];
.global .align 1 .b8 _ZN34_INTERNAL_5ba9d6e2_4_k_cu_5a2e4dd24cuda3std3__45__cpo5crendE[1];
.global .align 1 .b8 _ZN34_INTERNAL_5ba9d6e2_4_k_cu_5a2e4dd24cuda3std3__436_GLOBAL__N__5ba9d6e2_4_k_cu_5a2e4dd26ignoreE[1];
.global .align 1 .b8 _ZN34_INTERNAL_5ba9d6e2_4_k_cu_5a2e4dd24cuda3std3__419piecewise_constructE[1];
.global .align 1 .b8 _ZN34_INTERNAL_5ba9d6e2_4_k_cu_5a2e4dd24cuda3std3__48in_placeE[1];
.global .align 1 .b8 _ZN34_INTERNAL_5ba9d6e2_4_k_cu_5a2e4dd24cuda3std3__420unreachable_sentinelE[1];
.global .align 1 .b8 _ZN34_INTERNAL_5ba9d6e2_4_k_cu_5a2e4dd24cuda3std3__47nulloptE[1];
.global .align 1 .b8 _ZN34_INTERNAL_5ba9d6e2_4_k_cu_5a2e4dd24cuda3std3__48unexpectE[1];
.global .align 1 .b8 _ZN34_INTERNAL_5ba9d6e2_4_k_cu_5a2e4dd24cuda3std6ranges3__45__cpo4swapE[1];
.global .align 1 .b8 _ZN34_INTERNAL_5ba9d6e2_4_k_cu_5a2e4dd24cuda3std6ranges3__45__cpo9iter_moveE[1];
.global .align 1 .b8 _ZN34_INTERNAL_5ba9d6e2_4_k_cu_5a2e4dd24cuda3std6ranges3__45__cpo5beginE[1];
.global .align 1 .b8 _ZN34_INTERNAL_5ba9d6e2_4_k_cu_5a2e4dd24cuda3std6ranges3__45__cpo3endE[1];
.global .align 1 .b8 _ZN34_INTERNAL_5ba9d6e2_4_k_cu_5a2e4dd24cuda3std6ranges3__45__cpo6cbeginE[1];
.global .align 1 .b8 _ZN34_INTERNAL_5ba9d6e2_4_k_cu_5a2e4dd24cuda3std6ranges3__45__cpo4cendE[1];
.global .align 1 .b8 _ZN34_INTERNAL_5ba9d6e2_4_k_cu_5a2e4dd24cuda3std6ranges3__45__cpo7advanceE[1];
.global .align 1 .b8 _ZN34_INTERNAL_5ba9d6e2_4_k_cu_5a2e4dd24cuda3std6ranges3__45__cpo9iter_swapE[1];
.global .align 1 .b8 _ZN34_INTERNAL_5ba9d6e2_4_k_cu_5a2e4dd24cuda3std6ranges3__45__cpo4nextE[1];
.global .align 1 .b8 _ZN34_INTERNAL_5ba9d6e2_4_k_cu_5a2e4dd24cuda3std6ranges3__45__cpo4prevE[1];
.global .align 1 .b8 _ZN34_INTERNAL_5ba9d6e2_4_k_cu_5a2e4dd24cuda3std6ranges3__45__cpo4dataE[1];
.global .align 1 .b8 _ZN34_INTERNAL_5ba9d6e2_4_k_cu_5a2e4dd24cuda3std6ranges3__45__cpo5cdataE[1];
.global .align 1 .b8 _ZN34_INTERNAL_5ba9d6e2_4_k_cu_5a2e4dd24cuda3std6ranges3__45__cpo4sizeE[1];
.global .align 1 .b8 _ZN34_INTERNAL_5ba9d6e2_4_k_cu_5a2e4dd24cuda3std6ranges3__45__cpo5ssizeE[1];
.global .align 1 .b8 _ZN34_INTERNAL_5ba9d6e2_4_k_cu_5a2e4dd24cuda3std6ranges3__45__cpo8distanceE[1];
.global .align 1 .b8 _ZN34_INTERNAL_5ba9d6e2_4_k_cu_5a2e4dd26thrust24THRUST_300001_SM_1000_NS8cuda_cub3parE[1];
.global .align 1 .b8 _ZN34_INTERNAL_5ba9d6e2_4_k_cu_5a2e4dd26thrust24THRUST_300001_SM_1000_NS8cuda_cub10par_nosyncE[1];
.global .align 1 .b8 _ZN34_INTERNAL_5ba9d6e2_4_k_cu_5a2e4dd26thrust24THRUST_300001_SM_1000_NS6system6detail10sequential3seqE[1];
.global .align 1 .b8 _ZN34_INTERNAL_5ba9d6e2_4_k_cu_5a2e4dd26thrust24THRUST_300001_SM_1000_NS6system3cpp3parE[1];
.global .align 1 .b8 _ZN34_INTERNAL_5ba9d6e2_4_k_cu_5a2e4dd26thrust24THRUST_300001_SM_1000_NS12placeholders2_1E[1];
.global .align 1 .b8 _ZN34_INTERNAL_5ba9d6e2_4_k_cu_5a2e4dd26thrust24THRUST_300001_SM_1000_NS12placeholders2_2E[1];
.global .align 1 .b8 _ZN34_INTERNAL_5ba9d6e2_4_k_cu_5a2e4dd26thrust24THRUST_300001_SM_1000_NS12placeholders2_3E[1];
.global .align 1 .b8 _ZN34_INTERNAL_5ba9d6e2_4_k_cu_5a2e4dd26thrust24THRUST_300001_SM_1000_NS12placeholders2_4E[1];
.global .align 1 .b8 _ZN34_INTERNAL_5ba9d6e2_4_k_cu_5a2e4dd26thrust24THRUST_300001_SM_1000_NS12placeholders2_5E[1];
.global .align 1 .b8 _ZN34_INTERNAL_5ba9d6e2_4_k_cu_5a2e4dd26thrust24THRUST_300001_SM_1000_NS12placeholders2_6E[1];
.global .align 1 .b8 _ZN34_INTERNAL_5ba9d6e2_4_k_cu_5a2e4dd26thrust24THRUST_300001_SM_1000_NS12placeholders2_7E[1];
.global .align 1 .b8 _ZN34_INTERNAL_5ba9d6e2_4_k_cu_5a2e4dd26thrust24THRUST_300001_SM_1000_NS12placeholders2_8E[1];
.global .align 1 .b8 _ZN34_INTERNAL_5ba9d6e2_4_k_cu_5a2e4dd26thrust24THRUST_300001_SM_1000_NS12placeholders2_9E[1];
.global .align 1 .b8 _ZN34_INTERNAL_5ba9d6e2_4_k_cu_5a2e4dd26thrust24THRUST_300001_SM_1000_NS12placeholders3_10E[1];
.global .align 1 .b8 _ZN34_INTERNAL_5ba9d6e2_4_k_cu_5a2e4dd26thrust24THRUST_300001_SM_1000_NS3seqE[1];
.global .align 1 .b8 _ZN34_INTERNAL_5ba9d6e2_4_k_cu_5a2e4dd26thrust24THRUST_300001_SM_1000_NS6deviceE[1];
.extern .shared .align 16 .b8 _ZN6thrust24THRUST_300001_SM_1000_NS8cuda_cub4core6detail5shmemE[];

.visible .entry _Z8swapRowsPdlll(
	.param .u64 .ptr .align 1 _Z8swapRowsPdlll_param_0,
	.param .u64 _Z8swapRowsPdlll_param_1,
	.param .u64 _Z8swapRowsPdlll_param_2,
	.param .u64 _Z8swapRowsPdlll_param_3
)
{
	.reg .pred 	%p<3>;
	.reg .b32 	%r<7>;
	.reg .b64 	%rd<19>;
	.reg .b64 	%fd<3>;

	ld.param.u64 	%rd7, [_Z8swapRowsPdlll_param_0];
	ld.param.u64 	%rd8, [_Z8swapRowsPdlll_param_1];
	ld.param.u64 	%rd9, [_Z8swapRowsPdlll_param_2];
	ld.param.u64 	%rd10, [_Z8swapRowsPdlll_param_3];
	mov.u32 	%r2, %tid.x;
	mov.u32 	%r3, %ctaid.x;
	mov.u32 	%r4, %ntid.x;
	mad.lo.s32 	%r5, %r3, %r4, %r2;
	cvt.u64.u32 	%rd18, %r5;
	mov.u32 	%r6, %nctaid.x;
	mul.lo.s32 	%r1, %r6, %r4;
	add.s64 	%rd2, %rd10, 1;
	setp.le.u64 	%p1, %rd2, %rd18;
	@%p1 bra 	$L__BB0_3;
	cvta.to.global.u64 	%rd3, %rd7;
	cvt.u64.u32 	%rd4, %r1;
$L__BB0_2:
	mul.lo.s64 	%rd11, %rd18, %rd10;
	add.s64 	%rd12, %rd11, %rd9;
	shl.b64 	%rd13, %rd12, 3;
	add.s64 	%rd14, %rd3, %rd13;
	ld.global.f64 	%fd1, [%rd14];
	add.s64 	%rd15, %rd11, %rd8;
	shl.b64 	%rd16, %rd15, 3;
	add.s64 	%rd17, %rd3, %rd16;
	ld.global.f64 	%fd2, [%rd17];
	st.global.f64 	[%rd14], %fd2;
	st.global.f64 	[%rd17], %fd1;
	add.s64 	%rd18, %rd18, %rd4;
	setp.lt.u64 	%p2, %rd18, %rd2;
	@%p2 bra 	$L__BB0_2;
$L__BB0_3:
	ret;

}
	// .globl	_Z6maxDivPdlll
.visible .entry _Z6maxDivPdlll(
	.param .u64 .ptr .align 1 _Z6maxDivPdlll_param_0,
	.param .u64 _Z6maxDivPdlll_param_1,
	.param .u64 _Z6maxDivPdlll_param_2,
	.param .u64 _Z6maxDivPdlll_param_3
)
{
	.reg .pred 	%p<3>;
	.reg .b32 	%r<7>;
	.reg .b64 	%rd<20>;
	.reg .b64 	%fd<5>;

	ld.param.u64 	%rd9, [_Z6maxDivPdlll_param_0];
	ld.param.u64 	%rd10, [_Z6maxDivPdlll_param_1];
	ld.param.u64 	%rd7, [_Z6maxDivPdlll_param_2];
	ld.param.u64 	%rd8, [_Z6maxDivPdlll_param_3];
	cvta.to.global.u64 	%rd1, %rd9;
	mov.u32 	%r1, %tid.x;
	mov.u32 	%r2, %ctaid.x;
	mov.u32 	%r3, %ntid.x;
	mad.lo.s32 	%r4, %r2, %r3, %r1;
	cvt.u64.u32 	%rd11, %r4;
	mov.u32 	%r5, %nctaid.x;
	mul.lo.s32 	%r6, %r5, %r3;
	cvt.u64.u32 	%rd2, %r6;
	mad.lo.s64 	%rd12, %rd8, %rd7, %rd10;
	shl.b64 	%rd13, %rd12, 3;
	add.s64 	%rd14, %rd1, %rd13;
	ld.global.f64 	%fd1, [%rd14];
	add.s64 	%rd15, %rd11, %rd7;
	add.s64 	%rd19, %rd15, 1;
	add.s64 	%rd4, %rd8, 1;
	setp.ge.u64 	%p1, %rd19, %rd4;
	@%p1 bra 	$L__BB1_3;
	rcp.rn.f64 	%fd2, %fd1;
$L__BB1_2:
	mad.lo.s64 	%rd16, %rd19, %rd8, %rd7;
	shl.b64 	%rd17, %rd16, 3;
	add.s64 	%rd18, %rd1, %rd17;
	ld.global.f64 	%fd3, [%rd18];
	mul.f64 	%fd4, %fd2, %fd3;
	st.global.f64 	[%rd18], %fd4;
	add.s64 	%rd19, %rd19, %rd2;
	setp.lt.u64 	%p2, %rd19, %rd4;
	@%p2 bra 	$L__BB1_2;
$L__BB1_3:
	ret;

}
	// .globl	_Z7forwardPdll
.visible .entry _Z7forwardPdll(
	.param .u64 .ptr .align 1 _Z7forwardPdll_param_0,
	.param .u64 _Z7forwardPdll_param_1,
	.param .u64 _Z7forwardPdll_param_2
)
{
	.reg .pred 	%p<5>;
	.reg .b32 	%r<14>;
	.reg .b64 	%rd<33>;
	.reg .b64 	%fd<8>;

	ld.param.u64 	%rd16, [_Z7forwardPdll_param_0];
	ld.param.u64 	%rd14, [_Z7forwardPdll_param_1];
	ld.param.u64 	%rd15, [_Z7forwardPdll_param_2];
	cvta.to.global.u64 	%rd1, %rd16;
	mov.u32 	%r2, %ctaid.x;
	mov.u32 	%r1, %ntid.x;
	mov.u32 	%r3, %tid.x;
	mad.lo.s32 	%r4, %r2, %r1, %r3;
	cvt.u64.u32 	%rd17, %r4;
	add.s64 	%rd18, %rd17, %rd14;
	add.s64 	%rd31, %rd18, 1;
	setp.ge.u64 	%p1, %rd31, %rd15;
	@%p1 bra 	$L__BB2_6;
	mov.u32 	%r5, %ntid.y;
	mov.u32 	%r6, %tid.y;
	mov.u32 	%r7, %ctaid.y;
	mad.lo.s32 	%r8, %r7, %r5, %r6;
	add.s32 	%r9, %r8, 1;
	cvt.u64.u32 	%rd19, %r9;
	add.s64 	%rd3, %rd14, %rd19;
	add.s64 	%rd4, %rd15, 1;
	mul.lo.s64 	%rd5, %rd15, %rd14;
	add.s64 	%rd20, %rd5, %rd14;
	shl.b64 	%rd21, %rd20, 3;
	add.s64 	%rd6, %rd1, %rd21;
	mov.u32 	%r10, %nctaid.y;
	mul.lo.s32 	%r11, %r10, %r5;
	cvt.u64.u32 	%rd7, %r11;
	mov.u32 	%r12, %nctaid.x;
	mul.lo.s32 	%r13, %r12, %r1;
	cvt.u64.u32 	%rd8, %r13;
$L__BB2_2:
	setp.ge.u64 	%p2, %rd3, %rd4;
	@%p2 bra 	$L__BB2_5;
	add.s64 	%rd22, %rd31, %rd5;
	shl.b64 	%rd23, %rd22, 3;
	add.s64 	%rd10, %rd1, %rd23;
	mov.u64 	%rd32, %rd3;
$L__BB2_4:
	ld.global.f64 	%fd1, [%rd10];
	mul.lo.s64 	%rd24, %rd32, %rd15;
	add.s64 	%rd25, %rd24, %rd14;
	shl.b64 	%rd26, %rd25, 3;
	add.s64 	%rd27, %rd1, %rd26;
	ld.global.f64 	%fd2, [%rd27];
	mul.f64 	%fd3, %fd1, %fd2;
	ld.global.f64 	%fd4, [%rd6];
	div.rn.f64 	%fd5, %fd3, %fd4;
	add.s64 	%rd28, %rd24, %rd31;
	shl.b64 	%rd29, %rd28, 3;
	add.s64 	%rd30, %rd1, %rd29;
	ld.global.f64 	%fd6, [%rd30];
	sub.f64 	%fd7, %fd6, %fd5;
	st.global.f64 	[%rd30], %fd7;
	add.s64 	%rd32, %rd32, %rd7;
	setp.lt.u64 	%p3, %rd32, %rd4;
	@%p3 bra 	$L__BB2_4;
$L__BB2_5:
	add.s64 	%rd31, %rd31, %rd8;
	setp.lt.u64 	%p4, %rd31, %rd15;
	@%p4 bra 	$L__BB2_2;
$L__BB2_6:
	ret;

}
	// .globl	_ZN6thrust24THRUST_300001_SM_1000_NS8cuda_cub4core6detail13_kernel_agentINS1_8__reduce11ReduceAgentINS0_12zip_iteratorIN4cuda3std3__45tupleIJNS0_10device_ptrIdEENS0_17counting_iteratorIlNS0_11use_defaultESF_SF_EEEEEEEPNSB_IJdlEEESJ_iNS1_9__extrema9arg_max_fIdl10comparatorEEEEJSI_SK_iSO_EEEvDpT0_
.visible .entry _ZN6thrust24THRUST_300001_SM_1000_NS8cuda_cub4core6detail13_kernel_agentINS1_8__reduce11ReduceAgentINS0_12zip_iteratorIN4cuda3std3__45tupleIJNS0_10device_ptrIdEENS0_17counting_iteratorIlNS0_11use_defaultESF_SF_EEEEEEEPNSB_IJdlEEESJ_iNS1_9__extrema9arg_max_fIdl10comparatorEEEEJSI_SK_iSO_EEEvDpT0_(
	.param .align 8 .b8 _ZN6thrust24THRUST_300001_SM_1000_NS8cuda_cub4core6detail13_kernel_agentINS1_8__reduce11ReduceAgentINS0_12zip_iteratorIN4cuda3std3__45tupleIJNS0_10device_ptrIdEENS0_17counting_iteratorIlNS0_11use_defaultESF_SF_EEEEEEEPNSB_IJdlEEESJ_iNS1_9__extrema9arg_max_fIdl10comparatorEEEEJSI_SK_iSO_EEEvDpT0__param_0[16],
	.param .u64 .ptr .align 1 _ZN6thrust24THRUST_300001_SM_1000_NS8cuda_cub4core6detail13_kernel_agentINS1_8__reduce11ReduceAgentINS0_12zip_iteratorIN4cuda3std3__45tupleIJNS0_10device_ptrIdEENS0_17counting_iteratorIlNS0_11use_defaultESF_SF_EEEEEEEPNSB_IJdlEEESJ_iNS1_9__extrema9arg_max_fIdl10comparatorEEEEJSI_SK_iSO_EEEvDpT0__param_1,
	.param .u32 _ZN6thrust24THRUST_300001_SM_1000_NS8cuda_cub4core6detail13_kernel_agentINS1_8__reduce11ReduceAgentINS0_12zip_iteratorIN4cuda3std3__45tupleIJNS0_10device_ptrIdEENS0_17counting_iteratorIlNS0_11use_defaultESF_SF_EEEEEEEPNSB_IJdlEEESJ_iNS1_9__extrema9arg_max_fIdl10comparatorEEEEJSI_SK_iSO_EEEvDpT0__param_2,
	.param .align 1 .b8 _ZN6thrust24THRUST_300001_SM_1000_NS8cuda_cub4core6detail13_kernel_agentINS1_8__reduce11ReduceAgentINS0_12zip_iteratorIN4cuda3std3__45tupleIJNS0_10device_ptrIdEENS0_17counting_iteratorIlNS0_11use_defaultESF_SF_EEEEEEEPNSB_IJdlEEESJ_iNS1_9__extrema9arg_max_fIdl10comparatorEEEEJSI_SK_iSO_EEEvDpT0__param_3[1]
)
.maxntid 256
{
	.reg .pred 	%p<213>;
	.reg .b32 	%r<400>;
	.reg .b64 	%rd<368>;
	.reg .b64 	%fd<352>;

	ld.param.u64 	%rd198, [_ZN6thrust24THRUST_300001_SM_1000_NS8cuda_cub4core6detail13_kernel_agentINS1_8__reduce11ReduceAgentINS0_12zip_iteratorIN4cuda3std3__45tupleIJNS0_10device_ptrIdEENS0_17counting_iteratorIlNS0_11use_defaultESF_SF_EEEEEEEPNSB_IJdlEEESJ_iNS1_9__extrema9arg_max_fIdl10comparatorEEEEJSI_SK_iSO_EEEvDpT0__param_0+8];
	ld.param.u64 	%rd197, [_ZN6thrust24THRUST_300001_SM_1000_NS8cuda_cub4core6detail13_kernel_agentINS1_8__reduce11ReduceAgentINS0_12zip_iteratorIN4cuda3std3__45tupleIJNS0_10device_ptrIdEENS0_17counting_iteratorIlNS0_11use_defaultESF_SF_EEEEEEEPNSB_IJdlEEESJ_iNS1_9__extrema9arg_max_fIdl10comparatorEEEEJSI_SK_iSO_EEEvDpT0__param_0];
	ld.param.u32 	%r36, [_ZN6thrust24THRUST_300001_SM_1000_NS8cuda_cub4core6detail13_kernel_agentINS1_8__reduce11ReduceAgentINS0_12zip_iteratorIN4cuda3std3__45tupleIJNS0_10device_ptrIdEENS0_17counting_iteratorIlNS0_11use_defaultESF_SF_EEEEEEEPNSB_IJdlEEESJ_iNS1_9__extrema9arg_max_fIdl10comparatorEEEEJSI_SK_iSO_EEEvDpT0__param_2];
	setp.eq.s32 	%p1, %r36, 0;
	@%p1 bra 	$L__BB3_206;
	cvta.to.global.u64 	%rd1, %rd197;
	setp.gt.s32 	%p2, %r36, 1279;
	@%p2 bra 	$L__BB3_122;
	mov.u32 	%r1, %tid.x;
	setp.ge.s32 	%p96, %r1, %r36;
	mov.f64 	%fd298, 0d0000000000000000;
	mov.b64 	%rd309, 0;
	mov.u32 	%r391, %r1;
	@%p96 bra 	$L__BB3_4;
	cvt.u64.u32 	%rd265, %r1;
	mul.wide.u32 	%rd266, %r1, 8;
	add.s64 	%rd267, %rd1, %rd266;
	add.s64 	%rd309, %rd198, %rd265;
	ld.global.f64 	%fd298, [%rd267];
	add.s32 	%r391, %r1, 256;
$L__BB3_4:
	setp.ge.s32 	%p97, %r391, %r36;
	@%p97 bra 	$L__BB3_26;
	not.b32 	%r160, %r391;
	add.s32 	%r4, %r36, %r160;
	and.b32  	%r161, %r4, 768;
	setp.eq.s32 	%p98, %r161, 768;
	@%p98 bra 	$L__BB3_11;
	cvt.u64.u32 	%rd269, %r391;
	add.s64 	%rd300, %rd198, %rd269;
	mul.wide.u32 	%rd270, %r391, 8;
	add.s64 	%rd299, %rd1, %rd270;
	shr.u32 	%r162, %r4, 8;
	add.s32 	%r163, %r162, 1;
	and.b32  	%r164, %r163, 3;
	neg.s32 	%r389, %r164;
$L__BB3_7:
	.pragma "nounroll";
	mov.u64 	%rd9, %rd309;
	mov.f64 	%fd3, %fd298;
	ld.global.f64 	%fd4, [%rd299];
	abs.f64 	%fd5, %fd3;
	abs.f64 	%fd6, %fd4;
	setp.lt.f64 	%p99, %fd5, %fd6;
	mov.u64 	%rd309, %rd300;
	mov.f64 	%fd298, %fd4;
	@%p99 bra 	$L__BB3_10;
	setp.lt.f64 	%p100, %fd6, %fd5;
	mov.u64 	%rd309, %rd9;
	mov.f64 	%fd298, %fd3;
	@%p100 bra 	$L__BB3_10;
	setp.lt.s64 	%p101, %rd9, %rd300;
	min.s64 	%rd309, %rd9, %rd300;
	selp.f64 	%fd298, %fd3, %fd4, %p101;
$L__BB3_10:
	add.s32 	%r391, %r391, 256;
	add.s64 	%rd300, %rd300, 256;
	add.s64 	%rd299, %rd299, 2048;
	add.s32 	%r389, %r389, 1;
	setp.ne.s32 	%p102, %r389, 0;
	@%p102 bra 	$L__BB3_7;
$L__BB3_11:
	setp.lt.u32 	%p103, %r4, 768;
	@%p103 bra 	$L__BB3_26;
	add.s32 	%r392, %r391, 512;
$L__BB3_13:
	mov.u32 	%r12, %r392;
	add.s32 	%r165, %r12, -512;
	cvt.s64.s32 	%rd271, %r165;
	mul.wide.s32 	%rd272, %r165, 8;
	add.s64 	%rd17, %rd1, %rd272;
	add.s64 	%rd18, %rd198, %rd271;
	ld.global.f64 	%fd12, [%rd17];
	abs.f64 	%fd13, %fd298;
	abs.f64 	%fd14, %fd12;
	setp.lt.f64 	%p104, %fd13, %fd14;
	mov.u64 	%rd306, %rd18;
	mov.f64 	%fd295, %fd12;
	@%p104 bra 	$L__BB3_16;
	setp.lt.f64 	%p105, %fd14, %fd13;
	mov.u64 	%rd306, %rd309;
	mov.f64 	%fd295, %fd298;
	@%p105 bra 	$L__BB3_16;
	setp.lt.s64 	%p106, %rd309, %rd18;
	min.s64 	%rd306, %rd309, %rd18;
	selp.f64 	%fd295, %fd298, %fd12, %p106;
$L__BB3_16:
	add.s32 	%r166, %r12, -256;
	cvt.s64.s32 	%rd273, %r166;
	add.s64 	%rd21, %rd198, %rd273;
	ld.global.f64 	%fd17, [%rd17+2048];
	abs.f64 	%fd18, %fd295;
	abs.f64 	%fd19, %fd17;
	setp.lt.f64 	%p107, %fd18, %fd19;
	mov.u64 	%rd307, %rd21;
	mov.f64 	%fd296, %fd17;
	@%p107 bra 	$L__BB3_19;
	setp.lt.f64 	%p108, %fd19, %fd18;
	mov.u64 	%rd307, %rd306;
	mov.f64 	%fd296, %fd295;
	@%p108 bra 	$L__BB3_19;
	setp.lt.s64 	%p109, %rd306, %rd21;
	min.s64 	%rd307, %rd306, %rd21;
	selp.f64 	%fd296, %fd295, %fd17, %p109;
$L__BB3_19:
	cvt.s64.s32 	%rd274, %r12;
	add.s64 	%rd24, %rd198, %rd274;
	ld.global.f64 	%fd22, [%rd17+4096];
	abs.f64 	%fd23, %fd296;
	abs.f64 	%fd24, %fd22;
	setp.lt.f64 	%p110, %fd23, %fd24;
	mov.u64 	%rd308, %rd24;
	mov.f64 	%fd297, %fd22;
	@%p110 bra 	$L__BB3_22;
	setp.lt.f64 	%p111, %fd24, %fd23;
	mov.u64 	%rd308, %rd307;
	mov.f64 	%fd297, %fd296;
	@%p111 bra 	$L__BB3_22;
	setp.lt.s64 	%p112, %rd307, %rd24;
	min.s64 	%rd308, %rd307, %rd24;
	selp.f64 	%fd297, %fd296, %fd22, %p112;
$L__BB3_22:
	add.s32 	%r167, %r12, 256;
	cvt.s64.s32 	%rd275, %r167;
	add.s64 	%rd27, %rd198, %rd275;
	ld.global.f64 	%fd27, [%rd17+6144];
	abs.f64 	%fd28, %fd297;
	abs.f64 	%fd29, %fd27;
	setp.lt.f64 	%p113, %fd28, %fd29;
	mov.u64 	%rd309, %rd27;
	mov.f64 	%fd298, %fd27;
	@%p113 bra 	$L__BB3_25;
	setp.lt.f64 	%p114, %fd29, %fd28;
	mov.u64 	%rd309, %rd308;
	mov.f64 	%fd298, %fd297;
	@%p114 bra 	$L__BB3_25;
	setp.lt.s64 	%p115, %rd308, %rd27;
	min.s64 	%rd309, %rd308, %rd27;
	selp.f64 	%fd298, %fd297, %fd27, %p115;
$L__BB3_25:
	add.s32 	%r392, %r12, 1024;
	add.s32 	%r168, %r12, 512;
	setp.lt.s32 	%p116, %r168, %r36;
	@%p116 bra 	$L__BB3_13;
$L__BB3_26:
	setp.lt.s32 	%p117, %r36, 256;
	@%p117 bra 	$L__BB3_71;
	// begin inline asm
	mov.u32 %r282, %laneid;
	// end inline asm
	mov.b64 	%rd286, %fd298;
	mov.b64 	{%r284, %r289}, %rd286;
	mov.b32 	%r300, 1;
	mov.b32 	%r301, 31;
	mov.b32 	%r302, -1;
	// begin inline asm
	shfl.sync.down.b32 %r283, %r284, %r300, %r301, %r302;
	// end inline asm
	// begin inline asm
	shfl.sync.down.b32 %r288, %r289, %r300, %r301, %r302;
	// end inline asm
	mov.b64 	%rd287, {%r283, %r288};
	mov.b64 	%fd33, %rd287;
	mov.b64 	{%r294, %r299}, %rd309;
	// begin inline asm
	shfl.sync.down.b32 %r293, %r294, %r300, %r301, %r302;
	// end inline asm
	// begin inline asm
	shfl.sync.down.b32 %r298, %r299, %r300, %r301, %r302;
	// end inline asm
	mov.b64 	%rd31, {%r293, %r298};
	setp.gt.s32 	%p169, %r282, 30;
	mov.u64 	%rd311, %rd309;
	mov.f64 	%fd300, %fd298;
	@%p169 bra 	$L__BB3_31;
	abs.f64 	%fd34, %fd298;
	abs.f64 	%fd35, %fd33;
	setp.lt.f64 	%p170, %fd34, %fd35;
	mov.u64 	%rd311, %rd31;
	mov.f64 	%fd300, %fd33;
	@%p170 bra 	$L__BB3_31;
	setp.lt.f64 	%p171, %fd35, %fd34;
	mov.u64 	%rd311, %rd309;
	mov.f64 	%fd300, %fd298;
	@%p171 bra 	$L__BB3_31;
	setp.lt.s64 	%p172, %rd309, %rd31;
	min.s64 	%rd311, %rd309, %rd31;
	selp.f64 	%fd300, %fd298, %fd33, %p172;
$L__BB3_31:
	mov.b64 	%rd288, %fd300;
	mov.b64 	{%r304, %r309}, %rd288;
	mov.b32 	%r320, 2;
	mov.b32 	%r321, 31;
	mov.b32 	%r322, -1;
	// begin inline asm
	shfl.sync.down.b32 %r303, %r304, %r320, %r321, %r322;
	// end inline asm
	// begin inline asm
	shfl.sync.down.b32 %r308, %r309, %r320, %r321, %r322;
	// end inline asm
	mov.b64 	%rd289, {%r303, %r308};
	mov.b64 	%fd38, %rd289;
	mov.b64 	{%r314, %r319}, %rd311;
	// begin inline asm
	shfl.sync.down.b32 %r313, %r314, %r320, %r321, %r322;
	// end inline asm
	// begin inline asm
	shfl.sync.down.b32 %r318, %r319, %r320, %r321, %r322;
	// end inline asm
	mov.b64 	%rd34, {%r313, %r318};
	setp.gt.s32 	%p173, %r282, 29;
	mov.u64 	%rd312, %rd311;
	mov.f64 	%fd301, %fd300;
	@%p173 bra 	$L__BB3_35;
	abs.f64 	%fd39, %fd300;
	abs.f64 	%fd40, %fd38;
	setp.lt.f64 	%p174, %fd39, %fd40;
	mov.u64 	%rd312, %rd34;
	mov.f64 	%fd301, %fd38;
	@%p174 bra 	$L__BB3_35;
	setp.lt.f64 	%p175, %fd40, %fd39;
	mov.u64 	%rd312, %rd311;
	mov.f64 	%fd301, %fd300;
	@%p175 bra 	$L__BB3_35;
	setp.lt.s64 	%p176, %rd311, %rd34;
	min.s64 	%rd312, %rd311, %rd34;
	selp.f64 	%fd301, %fd300, %fd38, %p176;
$L__BB3_35:
	mov.b64 	%rd290, %fd301;
	mov.b64 	{%r324, %r329}, %rd290;
	mov.b32 	%r340, 4;
	mov.b32 	%r341, 31;
	mov.b32 	%r342, -1;
	// begin inline asm
	shfl.sync.down.b32 %r323, %r324, %r340, %r341, %r342;
	// end inline asm
	// begin inline asm
	shfl.sync.down.b32 %r328, %r329, %r340, %r341, %r342;
	// end inline asm
	mov.b64 	%rd291, {%r323, %r328};
	mov.b64 	%fd43, %rd291;
	mov.b64 	{%r334, %r339}, %rd312;
	// begin inline asm
	shfl.sync.down.b32 %r333, %r334, %r340, %r341, %r342;
	// end inline asm
	// begin inline asm
	shfl.sync.down.b32 %r338, %r339, %r340, %r341, %r342;
	// end inline asm
	mov.b64 	%rd37, {%r333, %r338};
	setp.gt.s32 	%p177, %r282, 27;
	mov.u64 	%rd313, %rd312;
	mov.f64 	%fd302, %fd301;
	@%p177 bra 	$L__BB3_39;
	abs.f64 	%fd44, %fd301;
	abs.f64 	%fd45, %fd43;
	setp.lt.f64 	%p178, %fd44, %fd45;
	mov.u64 	%rd313, %rd37;
	mov.f64 	%fd302, %fd43;
	@%p178 bra 	$L__BB3_39;
	setp.lt.f64 	%p179, %fd45, %fd44;
	mov.u64 	%rd313, %rd312;
	mov.f64 	%fd302, %fd301;
	@%p179 bra 	$L__BB3_39;
	setp.lt.s64 	%p180, %rd312, %rd37;
	min.s64 	%rd313, %rd312, %rd37;
	selp.f64 	%fd302, %fd301, %fd43, %p180;
$L__BB3_39:
	mov.b64 	%rd292, %fd302;
	mov.b64 	{%r344, %r349}, %rd292;
	mov.b32 	%r360, 8;
	mov.b32 	%r361, 31;
	mov.b32 	%r362, -1;
	// begin inline asm
	shfl.sync.down.b32 %r343, %r344, %r360, %r361, %r362;
	// end inline asm
	// begin inline asm
	shfl.sync.down.b32 %r348, %r349, %r360, %r361, %r362;
	// end inline asm
	mov.b64 	%rd293, {%r343, %r348};
	mov.b64 	%fd48, %rd293;
	mov.b64 	{%r354, %r359}, %rd313;
	// begin inline asm
	shfl.sync.down.b32 %r353, %r354, %r360, %r361, %r362;
	// end inline asm
	// begin inline asm
	shfl.sync.down.b32 %r358, %r359, %r360, %r361, %r362;
	// end inline asm
	mov.b64 	%rd40, {%r353, %r358};
	setp.gt.s32 	%p181, %r282, 23;
	mov.u64 	%rd314, %rd313;
	mov.f64 	%fd303, %fd302;
	@%p181 bra 	$L__BB3_43;
	abs.f64 	%fd49, %fd302;
	abs.f64 	%fd50, %fd48;
	setp.lt.f64 	%p182, %fd49, %fd50;
	mov.u64 	%rd314, %rd40;
	mov.f64 	%fd303, %fd48;
	@%p182 bra 	$L__BB3_43;
	setp.lt.f64 	%p183, %fd50, %fd49;
	mov.u64 	%rd314, %rd313;
	mov.f64 	%fd303, %fd302;
	@%p183 bra 	$L__BB3_43;
	setp.lt.s64 	%p184, %rd313, %rd40;
	min.s64 	%rd314, %rd313, %rd40;
	selp.f64 	%fd303, %fd302, %fd48, %p184;
$L__BB3_43:
	mov.b64 	%rd294, %fd303;
	mov.b64 	{%r364, %r369}, %rd294;
	mov.b32 	%r380, 16;
	mov.b32 	%r381, 31;
	mov.b32 	%r382, -1;
	// begin inline asm
	shfl.sync.down.b32 %r363, %r364, %r380, %r381, %r382;
	// end inline asm
	// begin inline asm
	shfl.sync.down.b32 %r368, %r369, %r380, %r381, %r382;
	// end inline asm
	mov.b64 	%rd295, {%r363, %r368};
	mov.b64 	%fd53, %rd295;
	mov.b64 	{%r374, %r379}, %rd314;
	// begin inline asm
	shfl.sync.down.b32 %r373, %r374, %r380, %r381, %r382;
	// end inline asm
	// begin inline asm
	shfl.sync.down.b32 %r378, %r379, %r380, %r381, %r382;
	// end inline asm
	mov.b64 	%rd43, {%r373, %r378};
	setp.gt.s32 	%p185, %r282, 15;
	mov.u64 	%rd367, %rd314;
	mov.f64 	%fd351, %fd303;
	@%p185 bra 	$L__BB3_47;
	abs.f64 	%fd54, %fd303;
	abs.f64 	%fd55, %fd53;
	setp.lt.f64 	%p186, %fd54, %fd55;
	mov.u64 	%rd367, %rd43;
	mov.f64 	%fd351, %fd53;
	@%p186 bra 	$L__BB3_47;
	setp.lt.f64 	%p187, %fd55, %fd54;
	mov.u64 	%rd367, %rd314;
	mov.f64 	%fd351, %fd303;
	@%p187 bra 	$L__BB3_47;
	setp.lt.s64 	%p188, %rd314, %rd43;
	min.s64 	%rd367, %rd314, %rd43;
	selp.f64 	%fd351, %fd303, %fd53, %p188;
$L__BB3_47:
	setp.ne.s32 	%p189, %r282, 0;
	@%p189 bra 	$L__BB3_49;
	shr.u32 	%r383, %r1, 1;
	and.b32  	%r384, %r383, 496;
	mov.u32 	%r385, _ZN6thrust24THRUST_300001_SM_1000_NS8cuda_cub4core6detail5shmemE;
	add.s32 	%r386, %r385, %r384;
	st.shared.f64 	[%r386+8], %fd351;
	st.shared.u64 	[%r386+16], %rd367;
$L__BB3_49:
	bar.sync 	0;
	setp.ne.s32 	%p190, %r1, 0;
	@%p190 bra 	$L__BB3_204;
	ld.shared.f64 	%fd58, [_ZN6thrust24THRUST_300001_SM_1000_NS8cuda_cub4core6detail5shmemE+24];
	ld.shared.u64 	%rd46, [_ZN6thrust24THRUST_300001_SM_1000_NS8cuda_cub4core6detail5shmemE+32];
	abs.f64 	%fd59, %fd351;
	abs.f64 	%fd60, %fd58;
	setp.lt.f64 	%p191, %fd59, %fd60;
	mov.u64 	%rd316, %rd46;
	mov.f64 	%fd305, %fd58;
	@%p191 bra 	$L__BB3_53;
	setp.lt.f64 	%p192, %fd60, %fd59;
	mov.u64 	%rd316, %rd367;
	mov.f64 	%fd305, %fd351;
	@%p192 bra 	$L__BB3_53;
	setp.lt.s64 	%p193, %rd367, %rd46;
	min.s64 	%rd316, %rd367, %rd46;
	selp.f64 	%fd305, %fd351, %fd58, %p193;
$L__BB3_53:
	ld.shared.f64 	%fd63, [_ZN6thrust24THRUST_300001_SM_1000_NS8cuda_cub4core6detail5shmemE+40];
	ld.shared.u64 	%rd49, [_ZN6thrust24THRUST_300001_SM_1000_NS8cuda_cub4core6detail5shmemE+48];
	abs.f64 	%fd64, %fd305;
	abs.f64 	%fd65, %fd63;
	setp.lt.f64 	%p194, %fd64, %fd65;
	mov.u64 	%rd317, %rd49;
	mov.f64 	%fd306, %fd63;
	@%p194 bra 	$L__BB3_56;
	setp.lt.f64 	%p195, %fd65, %fd64;
	mov.u64 	%rd317, %rd316;
	mov.f64 	%fd306, %fd305;
	@%p195 bra 	$L__BB3_56;
	setp.lt.s64 	%p196, %rd316, %rd49;
	min.s64 	%rd317, %rd316, %rd49;
	selp.f64 	%fd306, %fd305, %fd63, %p196;
$L__BB3_56:
	ld.shared.f64 	%fd68, [_ZN6thrust24THRUST_300001_SM_1000_NS8cuda_cub4core6detail5shmemE+56];
	ld.shared.u64 	%rd52, [_ZN6thrust24THRUST_300001_SM_1000_NS8cuda_cub4core6detail5shmemE+64];
	abs.f64 	%fd69, %fd306;
	abs.f64 	%fd70, %fd68;
	setp.lt.f64 	%p197, %fd69, %fd70;
	mov.u64 	%rd318, %rd52;
	mov.f64 	%fd307, %fd68;
	@%p197 bra 	$L__BB3_59;
	setp.lt.f64 	%p198, %fd70, %fd69;
	mov.u64 	%rd318, %rd317;
	mov.f64 	%fd307, %fd306;
	@%p198 bra 	$L__BB3_59;
	setp.lt.s64 	%p199, %rd317, %rd52;
	min.s64 	%rd318, %rd317, %rd52;
	selp.f64 	%fd307, %fd306, %fd68, %p199;
$L__BB3_59:
	ld.shared.f64 	%fd73, [_ZN6thrust24THRUST_300001_SM_1000_NS8cuda_cub4core6detail5shmemE+72];
	ld.shared.u64 	%rd55, [_ZN6thrust24THRUST_300001_SM_1000_NS8cuda_cub4core6detail5shmemE+80];
	abs.f64 	%fd74, %fd307;
	abs.f64 	%fd75, %fd73;
	setp.lt.f64 	%p200, %fd74, %fd75;
	mov.u64 	%rd319, %rd55;
	mov.f64 	%fd308, %fd73;
	@%p200 bra 	$L__BB3_62;
	setp.lt.f64 	%p201, %fd75, %fd74;
	mov.u64 	%rd319, %rd318;
	mov.f64 	%fd308, %fd307;
	@%p201 bra 	$L__BB3_62;
	setp.lt.s64 	%p202, %rd318, %rd55;
	min.s64 	%rd319, %rd318, %rd55;
	selp.f64 	%fd308, %fd307, %fd73, %p202;
$L__BB3_62:
	ld.shared.f64 	%fd78, [_ZN6thrust24THRUST_300001_SM_1000_NS8cuda_cub4core6detail5shmemE+88];
	ld.shared.u64 	%rd58, [_ZN6thrust24THRUST_300001_SM_1000_NS8cuda_cub4core6detail5shmemE+96];
	abs.f64 	%fd79, %fd308;
	abs.f64 	%fd80, %fd78;
	setp.lt.f64 	%p203, %fd79, %fd80;
	mov.u64 	%rd320, %rd58;
	mov.f64 	%fd309, %fd78;
	@%p203 bra 	$L__BB3_65;
	setp.lt.f64 	%p204, %fd80, %fd79;
	mov.u64 	%rd320, %rd319;
	mov.f64 	%fd309, %fd308;
	@%p204 bra 	$L__BB3_65;
	setp.lt.s64 	%p205, %rd319, %rd58;
	min.s64 	%rd320, %rd319, %rd58;
	selp.f64 	%fd309, %fd308, %fd78, %p205;
$L__BB3_65:
	ld.shared.f64 	%fd83, [_ZN6thrust24THRUST_300001_SM_1000_NS8cuda_cub4core6detail5shmemE+104];
	ld.shared.u64 	%rd61, [_ZN6thrust24THRUST_300001_SM_1000_NS8cuda_cub4core6detail5shmemE+112];
	abs.f64 	%fd84, %fd309;
	abs.f64 	%fd85, %fd83;
	setp.lt.f64 	%p206, %fd84, %fd85;
	mov.u64 	%rd321, %rd61;
	mov.f64 	%fd310, %fd83;
	@%p206 bra 	$L__BB3_68;
	setp.lt.f64 	%p207, %fd85, %fd84;
	mov.u64 	%rd321, %rd320;
	mov.f64 	%fd310, %fd309;
	@%p207 bra 	$L__BB3_68;
	setp.lt.s64 	%p208, %rd320, %rd61;
	min.s64 	%rd321, %rd320, %rd61;
	selp.f64 	%fd310, %fd309, %fd83, %p208;
$L__BB3_68:
	ld.shared.f64 	%fd88, [_ZN6thrust24THRUST_300001_SM_1000_NS8cuda_cub4core6detail5shmemE+120];
	ld.shared.u64 	%rd64, [_ZN6thrust24THRUST_300001_SM_1000_NS8cuda_cub4core6detail5shmemE+128];
	abs.f64 	%fd89, %fd310;
	abs.f64 	%fd90, %fd88;
	setp.lt.f64 	%p209, %fd89, %fd90;
	mov.u64 	%rd367, %rd64;
	mov.f64 	%fd351, %fd88;
	@%p209 bra 	$L__BB3_204;
	setp.lt.f64 	%p210, %fd90, %fd89;
	mov.u64 	%rd367, %rd321;
	mov.f64 	%fd351, %fd310;
	@%p210 bra 	$L__BB3_204;
	setp.lt.s64 	%p211, %rd321, %rd64;
	min.s64 	%rd367, %rd321, %rd64;
	selp.f64 	%fd351, %fd310, %fd88, %p211;
	bra.uni 	$L__BB3_204;
$L__BB3_71:
	// begin inline asm
	mov.u32 %r169, %laneid;
	// end inline asm
	and.b32  	%r190, %r1, 992;
	add.s32 	%r191, %r190, 32;
	setp.gt.s32 	%p118, %r191, %r36;
	not.b32 	%r192, %r190;
	add.s32 	%r193, %r36, %r192;
	selp.b32 	%r188, %r193, 31, %p118;
	mov.b64 	%rd276, %fd298;
	mov.b64 	{%r171, %r176}, %rd276;
	mov.b32 	%r187, 1;
	mov.b32 	%r189, -1;
	// begin inline asm
	shfl.sync.down.b32 %r170, %r171, %r187, %r188, %r189;
	// end inline asm
	// begin inline asm
	shfl.sync.down.b32 %r175, %r176, %r187, %r188, %r189;
	// end inline asm
	mov.b64 	%rd277, {%r170, %r175};
	mov.b64 	%fd92, %rd277;
	mov.b64 	{%r181, %r186}, %rd309;
	// begin inline asm
	shfl.sync.down.b32 %r180, %r181, %r187, %r188, %r189;
	// end inline asm
	// begin inline asm
	shfl.sync.down.b32 %r185, %r186, %r187, %r188, %r189;
	// end inline asm
	mov.b64 	%rd66, {%r180, %r185};
	setp.ge.s32 	%p119, %r169, %r188;
	mov.u64 	%rd322, %rd309;
	mov.f64 	%fd311, %fd298;
	@%p119 bra 	$L__BB3_75;
	abs.f64 	%fd93, %fd298;
	abs.f64 	%fd94, %fd92;
	setp.lt.f64 	%p120, %fd93, %fd94;
	mov.u64 	%rd322, %rd66;
	mov.f64 	%fd311, %fd92;
	@%p120 bra 	$L__BB3_75;
	setp.lt.f64 	%p121, %fd94, %fd93;
	mov.u64 	%rd322, %rd309;
	mov.f64 	%fd311, %fd298;
	@%p121 bra 	$L__BB3_75;
	setp.lt.s64 	%p122, %rd309, %rd66;
	min.s64 	%rd322, %rd309, %rd66;
	selp.f64 	%fd311, %fd298, %fd92, %p122;
$L__BB3_75:
	mov.b64 	%rd278, %fd311;
	mov.b64 	{%r195, %r200}, %rd278;
	mov.b32 	%r211, 2;
	mov.b32 	%r213, -1;
	// begin inline asm
	shfl.sync.down.b32 %r194, %r195, %r211, %r188, %r213;
	// end inline asm
	// begin inline asm
	shfl.sync.down.b32 %r199, %r200, %r211, %r188, %r213;
	// end inline asm
	mov.b64 	%rd279, {%r194, %r199};
	mov.b64 	%fd97, %rd279;
	mov.b64 	{%r205, %r210}, %rd322;
	// begin inline asm
	shfl.sync.down.b32 %r204, %r205, %r211, %r188, %r213;
	// end inline asm
	// begin inline asm
	shfl.sync.down.b32 %r209, %r210, %r211, %r188, %r213;
	// end inline asm
	mov.b64 	%rd69, {%r204, %r209};
	add.s32 	%r214, %r169, 2;
	setp.gt.s32 	%p123, %r214, %r188;
	mov.u64 	%rd323, %rd322;
	mov.f64 	%fd312, %fd311;
	@%p123 bra 	$L__BB3_79;
	abs.f64 	%fd98, %fd311;
	abs.f64 	%fd99, %fd97;
	setp.lt.f64 	%p124, %fd98, %fd99;
	mov.u64 	%rd323, %rd69;
	mov.f64 	%fd312, %fd97;
	@%p124 bra 	$L__BB3_79;
	setp.lt.f64 	%p125, %fd99, %fd98;
	mov.u64 	%rd323, %rd322;
	mov.f64 	%fd312, %fd311;
	@%p125 bra 	$L__BB3_79;
	setp.lt.s64 	%p126, %rd322, %rd69;
	min.s64 	%rd323, %rd322, %rd69;
	selp.f64 	%fd312, %fd311, %fd97, %p126;
$L__BB3_79:
	mov.b64 	%rd280, %fd312;
	mov.b64 	{%r216, %r221}, %rd280;
	mov.b32 	%r232, 4;
	mov.b32 	%r234, -1;
	// begin inline asm
	shfl.sync.down.b32 %r215, %r216, %r232, %r188, %r234;
	// end inline asm
	// begin inline asm
	shfl.sync.down.b32 %r220, %r221, %r232, %r188, %r234;
	// end inline asm
	mov.b64 	%rd281, {%r215, %r220};
	mov.b64 	%fd102, %rd281;
	mov.b64 	{%r226, %r231}, %rd323;
	// begin inline asm
	shfl.sync.down.b32 %r225, %r226, %r232, %r188, %r234;
	// end inline asm
	// begin inline asm
	shfl.sync.down.b32 %r230, %r231, %r232, %r188, %r234;
	// end inline asm
	mov.b64 	%rd72, {%r225, %r230};
	add.s32 	%r235, %r169, 4;
	setp.gt.s32 	%p127, %r235, %r188;
	mov.u64 	%rd324, %rd323;
	mov.f64 	%fd313, %fd312;
	@%p127 bra 	$L__BB3_83;
	abs.f64 	%fd103, %fd312;
	abs.f64 	%fd104, %fd102;
	setp.lt.f64 	%p128, %fd103, %fd104;
	mov.u64 	%rd324, %rd72;
	mov.f64 	%fd313, %fd102;
	@%p128 bra 	$L__BB3_83;
	setp.lt.f64 	%p129, %fd104, %fd103;
	mov.u64 	%rd324, %rd323;
	mov.f64 	%fd313, %fd312;
	@%p129 bra 	$L__BB3_83;
	setp.lt.s64 	%p130, %rd323, %rd72;
	min.s64 	%rd324, %rd323, %rd72;
	selp.f64 	%fd313, %fd312, %fd102, %p130;
$L__BB3_83:
	mov.b64 	%rd282, %fd313;
	mov.b64 	{%r237, %r242}, %rd282;
	mov.b32 	%r253, 8;
	mov.b32 	%r255, -1;
	// begin inline asm
	shfl.sync.down.b32 %r236, %r237, %r253, %r188, %r255;
	// end inline asm
	// begin inline asm
	shfl.sync.down.b32 %r241, %r242, %r253, %r188, %r255;
	// end inline asm
	mov.b64 	%rd283, {%r236, %r241};
	mov.b64 	%fd107, %rd283;
	mov.b64 	{%r247, %r252}, %rd324;
	// begin inline asm
	shfl.sync.down.b32 %r246, %r247, %r253, %r188, %r255;
	// end inline asm
	// begin inline asm
	shfl.sync.down.b32 %r251, %r252, %r253, %r188, %r255;
	// end inline asm
	mov.b64 	%rd75, {%r246, %r251};
	add.s32 	%r256, %r169, 8;
	setp.gt.s32 	%p131, %r256, %r188;
	mov.u64 	%rd325, %rd324;
	mov.f64 	%fd314, %fd313;
	@%p131 bra 	$L__BB3_87;
	abs.f64 	%fd108, %fd313;
	abs.f64 	%fd109, %fd107;
	setp.lt.f64 	%p132, %fd108, %fd109;
	mov.u64 	%rd325, %rd75;
	mov.f64 	%fd314, %fd107;
	@%p132 bra 	$L__BB3_87;
	setp.lt.f64 	%p133, %fd109, %fd108;
	mov.u64 	%rd325, %rd324;
	mov.f64 	%fd314, %fd313;
	@%p133 bra 	$L__BB3_87;
	setp.lt.s64 	%p134, %rd324, %rd75;
	min.s64 	%rd325, %rd324, %rd75;
	selp.f64 	%fd314, %fd313, %fd107, %p134;
$L__BB3_87:
	mov.b64 	%rd284, %fd314;
	mov.b64 	{%r258, %r263}, %rd284;
	mov.b32 	%r274, 16;
	mov.b32 	%r276, -1;
	// begin inline asm
	shfl.sync.down.b32 %r257, %r258, %r274, %r188, %r276;
	// end inline asm
	// begin inline asm
	shfl.sync.down.b32 %r262, %r263, %r274, %r188, %r276;
	// end inline asm
	mov.b64 	%rd285, {%r257, %r262};
	mov.b64 	%fd112, %rd285;
	mov.b64 	{%r268, %r273}, %rd325;
	// begin inline asm
	shfl.sync.down.b32 %r267, %r268, %r274, %r188, %r276;
	// end inline asm
	// begin inline asm
	shfl.sync.down.b32 %r272, %r273, %r274, %r188, %r276;
	// end inline asm
	mov.b64 	%rd78, {%r267, %r272};
	add.s32 	%r277, %r169, 16;
	setp.gt.s32 	%p135, %r277, %r188;
	mov.u64 	%rd367, %rd325;
	mov.f64 	%fd351, %fd314;
	@%p135 bra 	$L__BB3_91;
	abs.f64 	%fd113, %fd314;
	abs.f64 	%fd114, %fd112;
	setp.lt.f64 	%p136, %fd113, %fd114;
	mov.u64 	%rd367, %rd78;
	mov.f64 	%fd351, %fd112;
	@%p136 bra 	$L__BB3_91;
	setp.lt.f64 	%p137, %fd114, %fd113;
	mov.u64 	%rd367, %rd325;
	mov.f64 	%fd351, %fd314;
	@%p137 bra 	$L__BB3_91;
	setp.lt.s64 	%p138, %rd325, %rd78;
	min.s64 	%rd367, %rd325, %rd78;
	selp.f64 	%fd351, %fd314, %fd112, %p138;
$L__BB3_91:
	setp.ne.s32 	%p139, %r169, 0;
	@%p139 bra 	$L__BB3_93;
	shr.u32 	%r278, %r1, 1;
	and.b32  	%r279, %r278, 496;
	mov.u32 	%r280, _ZN6thrust24THRUST_300001_SM_1000_NS8cuda_cub4core6detail5shmemE;
	add.s32 	%r281, %r280, %r279;
	st.shared.f64 	[%r281+8], %fd351;
	st.shared.u64 	[%r281+16], %rd367;
$L__BB3_93:
	bar.sync 	0;
	setp.ne.s32 	%p140, %r1, 0;
	@%p140 bra 	$L__BB3_204;
	setp.lt.s32 	%p141, %r36, 33;
	mov.f64 	%fd316, %fd351;
	mov.u64 	%rd327, %rd367;
	@%p141 bra 	$L__BB3_98;
	ld.shared.f64 	%fd117, [_ZN6thrust24THRUST_300001_SM_1000_NS8cuda_cub4core6detail5shmemE+24];
	ld.shared.u64 	%rd81, [_ZN6thrust24THRUST_300001_SM_1000_NS8cuda_cub4core6detail5shmemE+32];
	abs.f64 	%fd118, %fd351;
	abs.f64 	%fd119, %fd117;
	setp.lt.f64 	%p142, %fd118, %fd119;
	mov.f64 	%fd316, %fd117;
	mov.u64 	%rd327, %rd81;
	@%p142 bra 	$L__BB3_98;
	setp.lt.f64 	%p143, %fd119, %fd118;
	mov.f64 	%fd316, %fd351;
	mov.u64 	%rd327, %rd367;
	@%p143 bra 	$L__BB3_98;
	setp.lt.s64 	%p144, %rd367, %rd81;
	min.s64 	%rd327, %rd367, %rd81;
	selp.f64 	%fd316, %fd351, %fd117, %p144;
$L__BB3_98:
	setp.lt.s32 	%p145, %r36, 65;
	mov.f64 	%fd317, %fd316;
	mov.u64 	%rd328, %rd327;
	@%p145 bra 	$L__BB3_102;
	ld.shared.f64 	%fd122, [_ZN6thrust24THRUST_300001_SM_1000_NS8cuda_cub4core6detail5shmemE+40];
	ld.shared.u64 	%rd84, [_ZN6thrust24THRUST_300001_SM_1000_NS8cuda_cub4core6detail5shmemE+48];
	abs.f64 	%fd123, %fd316;
	abs.f64 	%fd124, %fd122;
	setp.lt.f64 	%p146, %fd123, %fd124;
	mov.f64 	%fd317, %fd122;
	mov.u64 	%rd328, %rd84;
	@%p146 bra 	$L__BB3_102;
	setp.lt.f64 	%p147, %fd124, %fd123;
	mov.f64 	%fd317, %fd316;
	mov.u64 	%rd328, %rd327;
	@%p147 bra 	$L__BB3_102;
	setp.lt.s64 	%p148, %rd327, %rd84;
	min.s64 	%rd328, %rd327, %rd84;
	selp.f64 	%fd317, %fd316, %fd122, %p148;
$L__BB3_102:
	setp.lt.s32 	%p149, %r36, 97;
	mov.f64 	%fd318, %fd317;
	mov.u64 	%rd329, %rd328;
	@%p149 bra 	$L__BB3_106;
	ld.shared.f64 	%fd127, [_ZN6thrust24THRUST_300001_SM_1000_NS8cuda_cub4core6detail5shmemE+56];
	ld.shared.u64 	%rd87, [_ZN6thrust24THRUST_300001_SM_1000_NS8cuda_cub4core6detail5shmemE+64];
	abs.f64 	%fd128, %fd317;
	abs.f64 	%fd129, %fd127;
	setp.lt.f64 	%p150, %fd128, %fd129;
	mov.f64 	%fd318, %fd127;
	mov.u64 	%rd329, %rd87;
	@%p150 bra 	$L__BB3_106;
	setp.lt.f64 	%p151, %fd129, %fd128;
	mov.f64 	%fd318, %fd317;
	mov.u64 	%rd329, %rd328;
	@%p151 bra 	$L__BB3_106;
	setp.lt.s64 	%p152, %rd328, %rd87;
	min.s64 	%rd329, %rd328, %rd87;
	selp.f64 	%fd318, %fd317, %fd127, %p152;
$L__BB3_106:
	setp.lt.s32 	%p153, %r36, 129;
	mov.f64 	%fd319, %fd318;
	mov.u64 	%rd330, %rd329;
	@%p153 bra 	$L__BB3_110;
	ld.shared.f64 	%fd132, [_ZN6thrust24THRUST_300001_SM_1000_NS8cuda_cub4core6detail5shmemE+72];
	ld.shared.u64 	%rd90, [_ZN6thrust24THRUST_300001_SM_1000_NS8cuda_cub4core6detail5shmemE+80];
	abs.f64 	%fd133, %fd318;
	abs.f64 	%fd134, %fd132;
	setp.lt.f64 	%p154, %fd133, %fd134;
	mov.f64 	%fd319, %fd132;
	mov.u64 	%rd330, %rd90;
	@%p154 bra 	$L__BB3_110;
	setp.lt.f64 	%p155, %fd134, %fd133;
	mov.f64 	%fd319, %fd318;
	mov.u64 	%rd330, %rd329;
	@%p155 bra 	$L__BB3_110;
	setp.lt.s64 	%p156, %rd329, %rd90;
	min.s64 	%rd330, %rd329, %rd90;
	selp.f64 	%fd319, %fd318, %fd132, %p156;
$L__BB3_110:
	setp.lt.s32 	%p157, %r36, 161;
	mov.f64 	%fd320, %fd319;
	mov.u64 	%rd331, %rd330;
	@%p157 bra 	$L__BB3_114;
	ld.shared.f64 	%fd137, [_ZN6thrust24THRUST_300001_SM_1000_NS8cuda_cub4core6detail5shmemE+88];
	ld.shared.u64 	%rd93, [_ZN6thrust24THRUST_300001_SM_1000_NS8cuda_cub4core6detail5shmemE+96];
	abs.f64 	%fd138, %fd319;
	abs.f64 	%fd139, %fd137;
	setp.lt.f64 	%p158, %fd138, %fd139;
	mov.f64 	%fd320, %fd137;
	mov.u64 	%rd331, %rd93;
	@%p158 bra 	$L__BB3_114;
	setp.lt.f64 	%p159, %fd139, %fd138;
	mov.f64 	%fd320, %fd319;
	mov.u64 	%rd331, %rd330;
	@%p159 bra 	$L__BB3_114;
	setp.lt.s64 	%p160, %rd330, %rd93;
	min.s64 	%rd331, %rd330, %rd93;
	selp.f64 	%fd320, %fd319, %fd137, %p160;
$L__BB3_114:
	setp.lt.s32 	%p161, %r36, 193;
	mov.f64 	%fd321, %fd320;
	mov.u64 	%rd332, %rd331;
	@%p161 bra 	$L__BB3_118;
	ld.shared.f64 	%fd142, [_ZN6thrust24THRUST_300001_SM_1000_NS8cuda_cub4core6detail5shmemE+104];
	ld.shared.u64 	%rd96, [_ZN6thrust24THRUST_300001_SM_1000_NS8cuda_cub4core6detail5shmemE+112];
	abs.f64 	%fd143, %fd320;
	abs.f64 	%fd144, %fd142;
	setp.lt.f64 	%p162, %fd143, %fd144;
	mov.f64 	%fd321, %fd142;
	mov.u64 	%rd332, %rd96;
	@%p162 bra 	$L__BB3_118;
	setp.lt.f64 	%p163, %fd144, %fd143;
	mov.f64 	%fd321, %fd320;
	mov.u64 	%rd332, %rd331;
	@%p163 bra 	$L__BB3_118;
	setp.lt.s64 	%p164, %rd331, %rd96;
	min.s64 	%rd332, %rd331, %rd96;
	selp.f64 	%fd321, %fd320, %fd142, %p164;
$L__BB3_118:
	setp.lt.s32 	%p165, %r36, 225;
	mov.u64 	%rd367, %rd332;
	mov.f64 	%fd351, %fd321;
	@%p165 bra 	$L__BB3_204;
	ld.shared.f64 	%fd147, [_ZN6thrust24THRUST_300001_SM_1000_NS8cuda_cub4core6detail5shmemE+120];
	ld.shared.u64 	%rd99, [_ZN6thrust24THRUST_300001_SM_1000_NS8cuda_cub4core6detail5shmemE+128];
	abs.f64 	%fd148, %fd321;
	abs.f64 	%fd149, %fd147;
	setp.lt.f64 	%p166, %fd148, %fd149;
	mov.u64 	%rd367, %rd99;
	mov.f64 	%fd351, %fd147;
	@%p166 bra 	$L__BB3_204;
	setp.lt.f64 	%p167, %fd149, %fd148;
	mov.u64 	%rd367, %rd332;
	mov.f64 	%fd351, %fd321;
	@%p167 bra 	$L__BB3_204;
	setp.lt.s64 	%p168, %rd332, %rd99;
	min.s64 	%rd367, %rd332, %rd99;
	selp.f64 	%fd351, %fd321, %fd147, %p168;
	bra.uni 	$L__BB3_204;
$L__BB3_122:
	mov.u32 	%r17, %tid.x;
	cvt.u64.u32 	%rd200, %r17;
	cvta.to.global.u64 	%rd201, %rd197;
	mul.wide.u32 	%rd202, %r17, 8;
	add.s64 	%rd203, %rd201, %rd202;
	ld.global.f64 	%fd274, [%rd203];
	add.s32 	%r37, %r17, 256;
	cvt.u64.u32 	%rd204, %r37;
	ld.global.f64 	%fd275, [%rd203+2048];
	add.s32 	%r38, %r17, 512;
	cvt.u64.u32 	%rd205, %r38;
	ld.global.f64 	%fd276, [%rd203+4096];
	add.s32 	%r39, %r17, 768;
	cvt.u64.u32 	%rd206, %r39;
	ld.global.f64 	%fd277, [%rd203+6144];
	or.b32  	%r40, %r17, 1024;
	cvt.u64.u32 	%rd101, %r40;
	add.s64 	%rd354, %rd198, %rd101;
	ld.global.f64 	%fd338, [%rd203+8192];
	abs.f64 	%fd278, %fd274;
	abs.f64 	%fd279, %fd275;
	setp.geu.f64 	%p3, %fd278, %fd279;
	selp.f64 	%fd280, %fd274, %fd275, %p3;
	selp.b64 	%rd207, %rd200, %rd204, %p3;
	abs.f64 	%fd281, %fd280;
	abs.f64 	%fd282, %fd276;
	setp.geu.f64 	%p4, %fd281, %fd282;
	selp.f64 	%fd283, %fd280, %fd276, %p4;
	selp.b64 	%rd208, %rd207, %rd205, %p4;
	abs.f64 	%fd284, %fd283;
	abs.f64 	%fd285, %fd277;
	setp.geu.f64 	%p5, %fd284, %fd285;
	selp.f64 	%fd152, %fd283, %fd277, %p5;
	selp.b64 	%rd104, %rd208, %rd206, %p5;
	abs.f64 	%fd153, %fd152;
	abs.f64 	%fd154, %fd338;
	setp.lt.f64 	%p6, %fd153, %fd154;
	@%p6 bra 	$L__BB3_124;
	setp.lt.f64 	%p7, %fd154, %fd153;
	setp.lt.u64 	%p8, %rd104, %rd101;
	or.pred  	%p9, %p7, %p8;
	selp.f64 	%fd338, %fd152, %fd338, %p9;
	add.s64 	%rd211, %rd198, %rd104;
	selp.b64 	%rd354, %rd211, %rd354, %p9;
$L__BB3_124:
	setp.lt.u32 	%p10, %r36, 2560;
	mov.b32 	%r394, 1280;
	@%p10 bra 	$L__BB3_137;
	mov.b32 	%r393, 1280;
	mov.f64 	%fd323, %fd338;
$L__BB3_126:
	cvt.u64.u32 	%rd212, %r393;
	add.s64 	%rd213, %rd200, %rd212;
	mul.wide.u32 	%rd214, %r393, 8;
	cvta.to.global.u64 	%rd215, %rd197;
	add.s64 	%rd217, %rd215, %rd202;
	add.s64 	%rd218, %rd217, %rd214;
	add.s64 	%rd335, %rd213, %rd198;
	ld.global.f64 	%fd324, [%rd218];
	ld.global.f64 	%fd325, [%rd218+2048];
	ld.global.f64 	%fd326, [%rd218+4096];
	ld.global.f64 	%fd327, [%rd218+6144];
	ld.global.f64 	%fd338, [%rd218+8192];
	abs.f64 	%fd163, %fd323;
	abs.f64 	%fd164, %fd324;
	setp.lt.f64 	%p11, %fd163, %fd164;
	@%p11 bra 	$L__BB3_128;
	setp.lt.f64 	%p12, %fd164, %fd163;
	setp.lt.s64 	%p13, %rd354, %rd335;
	or.pred  	%p14, %p12, %p13;
	selp.f64 	%fd324, %fd323, %fd324, %p14;
	selp.b64 	%rd335, %rd354, %rd335, %p14;
$L__BB3_128:
	cvt.u64.u32 	%rd219, %r393;
	add.s64 	%rd220, %rd200, %rd219;
	add.s64 	%rd221, %rd220, %rd198;
	add.s64 	%rd336, %rd221, 256;
	abs.f64 	%fd167, %fd324;
	abs.f64 	%fd168, %fd325;
	setp.lt.f64 	%p15, %fd167, %fd168;
	@%p15 bra 	$L__BB3_130;
	setp.lt.f64 	%p16, %fd168, %fd167;
	add.s64 	%rd226, %rd221, 256;
	setp.lt.s64 	%p17, %rd335, %rd226;
	or.pred  	%p18, %p16, %p17;
	selp.f64 	%fd325, %fd324, %fd325, %p18;
	selp.b64 	%rd336, %rd335, %rd226, %p18;
$L__BB3_130:
	add.s64 	%rd337, %rd221, 512;
	abs.f64 	%fd171, %fd325;
	abs.f64 	%fd172, %fd326;
	setp.lt.f64 	%p19, %fd171, %fd172;
	@%p19 bra 	$L__BB3_132;
	setp.lt.f64 	%p20, %fd172, %fd171;
	add.s64 	%rd234, %rd221, 512;
	setp.lt.s64 	%p21, %rd336, %rd234;
	or.pred  	%p22, %p20, %p21;
	selp.f64 	%fd326, %fd325, %fd326, %p22;
	selp.b64 	%rd337, %rd336, %rd234, %p22;
$L__BB3_132:
	add.s64 	%rd338, %rd221, 768;
	abs.f64 	%fd175, %fd326;
	abs.f64 	%fd176, %fd327;
	setp.lt.f64 	%p23, %fd175, %fd176;
	@%p23 bra 	$L__BB3_134;
	setp.lt.f64 	%p24, %fd176, %fd175;
	setp.lt.s64 	%p25, %rd337, %rd338;
	or.pred  	%p26, %p24, %p25;
	selp.f64 	%fd327, %fd326, %fd327, %p26;
	selp.b64 	%rd338, %rd337, %rd338, %p26;
$L__BB3_134:
	add.s64 	%rd354, %rd221, 1024;
	abs.f64 	%fd179, %fd327;
	abs.f64 	%fd180, %fd338;
	setp.lt.f64 	%p27, %fd179, %fd180;
	@%p27 bra 	$L__BB3_136;
	setp.lt.f64 	%p28, %fd180, %fd179;
	setp.lt.s64 	%p29, %rd338, %rd354;
	or.pred  	%p30, %p28, %p29;
	selp.f64 	%fd338, %fd327, %fd338, %p30;
	selp.b64 	%rd354, %rd338, %rd354, %p30;
$L__BB3_136:
	add.s32 	%r394, %r393, 1280;
	add.s32 	%r43, %r393, 2560;
	setp.le.s32 	%p31, %r43, %r36;
	mov.u32 	%r393, %r394;
	mov.f64 	%fd323, %fd338;
	@%p31 bra 	$L__BB3_126;
$L__BB3_137:
	setp.le.s32 	%p32, %r36, %r394;
	@%p32 bra 	$L__BB3_160;
	sub.s32 	%r21, %r36, %r394;
	setp.ge.s32 	%p33, %r17, %r21;
	@%p33 bra 	$L__BB3_160;
	cvta.to.global.u64 	%rd127, %rd197;
	not.b32 	%r44, %r17;
	add.s32 	%r45, %r36, %r44;
	sub.s32 	%r22, %r45, %r394;
	and.b32  	%r46, %r22, 768;
	setp.eq.s32 	%p34, %r46, 768;
	mov.u32 	%r397, %r17;
	@%p34 bra 	$L__BB3_145;
	add.s32 	%r47, %r17, %r394;
	cvt.u64.u32 	%rd242, %r47;
	add.s64 	%rd342, %rd198, %rd242;
	mul.wide.u32 	%rd243, %r47, 8;
	add.s64 	%rd341, %rd127, %rd243;
	shr.u32 	%r48, %r22, 8;
	add.s32 	%r49, %r48, 1;
	and.b32  	%r50, %r49, 3;
	neg.s32 	%r395, %r50;
	mov.u32 	%r397, %r17;
$L__BB3_141:
	.pragma "nounroll";
	mov.u64 	%rd132, %rd354;
	mov.f64 	%fd184, %fd338;
	ld.global.f64 	%fd185, [%rd341];
	abs.f64 	%fd186, %fd184;
	abs.f64 	%fd187, %fd185;
	setp.lt.f64 	%p35, %fd186, %fd187;
	mov.f64 	%fd338, %fd185;
	mov.u64 	%rd354, %rd342;
	@%p35 bra 	$L__BB3_144;
	setp.lt.f64 	%p36, %fd187, %fd186;
	mov.f64 	%fd338, %fd184;
	mov.u64 	%rd354, %rd132;
	@%p36 bra 	$L__BB3_144;
	setp.lt.s64 	%p37, %rd132, %rd342;
	selp.f64 	%fd338, %fd184, %fd185, %p37;
	min.s64 	%rd354, %rd132, %rd342;
$L__BB3_144:
	add.s32 	%r397, %r397, 256;
	add.s64 	%rd342, %rd342, 256;
	add.s64 	%rd341, %rd341, 2048;
	add.s32 	%r395, %r395, 1;
	setp.ne.s32 	%p38, %r395, 0;
	@%p38 bra 	$L__BB3_141;
$L__BB3_145:
	setp.lt.u32 	%p39, %r22, 768;
	@%p39 bra 	$L__BB3_160;
	add.s32 	%r398, %r397, %r394;
	cvt.u64.u32 	%rd244, %r398;
	add.s64 	%rd349, %rd198, %rd244;
	cvt.u64.u32 	%rd245, %r397;
	cvt.u64.u32 	%rd246, %r394;
	add.s64 	%rd247, %rd245, %rd246;
	shl.b64 	%rd248, %rd247, 3;
	add.s64 	%rd249, %rd248, %rd127;
	add.s64 	%rd348, %rd249, 6144;
	mul.wide.u32 	%rd250, %r398, 8;
	add.s64 	%rd347, %rd127, %rd250;
	add.s32 	%r399, %r397, 512;
$L__BB3_147:
	mov.u32 	%r32, %r399;
	ld.global.f64 	%fd193, [%rd347];
	abs.f64 	%fd194, %fd338;
	abs.f64 	%fd195, %fd193;
	setp.lt.f64 	%p40, %fd194, %fd195;
	mov.f64 	%fd335, %fd193;
	mov.u64 	%rd351, %rd349;
	@%p40 bra 	$L__BB3_150;
	setp.lt.f64 	%p41, %fd195, %fd194;
	mov.f64 	%fd335, %fd338;
	mov.u64 	%rd351, %rd354;
	@%p41 bra 	$L__BB3_150;
	setp.lt.s64 	%p42, %rd354, %rd349;
	selp.f64 	%fd335, %fd338, %fd193, %p42;
	min.s64 	%rd351, %rd354, %rd349;
$L__BB3_150:
	add.s32 	%r51, %r398, 256;
	cvt.u64.u32 	%rd251, %r51;
	add.s64 	%rd148, %rd198, %rd251;
	ld.global.f64 	%fd198, [%rd348+-4096];
	abs.f64 	%fd199, %fd335;
	abs.f64 	%fd200, %fd198;
	setp.lt.f64 	%p43, %fd199, %fd200;
	mov.f64 	%fd336, %fd198;
	mov.u64 	%rd352, %rd148;
	@%p43 bra 	$L__BB3_153;
	setp.lt.f64 	%p44, %fd200, %fd199;
	mov.f64 	%fd336, %fd335;
	mov.u64 	%rd352, %rd351;
	@%p44 bra 	$L__BB3_153;
	setp.lt.s64 	%p45, %rd351, %rd148;
	selp.f64 	%fd336, %fd335, %fd198, %p45;
	min.s64 	%rd352, %rd351, %rd148;
$L__BB3_153:
	add.s32 	%r52, %r398, 512;
	cvt.u64.u32 	%rd252, %r52;
	add.s64 	%rd151, %rd198, %rd252;
	ld.global.f64 	%fd203, [%rd348+-2048];
	abs.f64 	%fd204, %fd336;
	abs.f64 	%fd205, %fd203;
	setp.lt.f64 	%p46, %fd204, %fd205;
	mov.f64 	%fd337, %fd203;
	mov.u64 	%rd353, %rd151;
	@%p46 bra 	$L__BB3_156;
	setp.lt.f64 	%p47, %fd205, %fd204;
	mov.f64 	%fd337, %fd336;
	mov.u64 	%rd353, %rd352;
	@%p47 bra 	$L__BB3_156;
	setp.lt.s64 	%p48, %rd352, %rd151;
	selp.f64 	%fd337, %fd336, %fd203, %p48;
	min.s64 	%rd353, %rd352, %rd151;
$L__BB3_156:
	add.s32 	%r53, %r398, 768;
	cvt.u64.u32 	%rd253, %r53;
	add.s64 	%rd154, %rd198, %rd253;
	ld.global.f64 	%fd208, [%rd348];
	abs.f64 	%fd209, %fd337;
	abs.f64 	%fd210, %fd208;
	setp.lt.f64 	%p49, %fd209, %fd210;
	mov.f64 	%fd338, %fd208;
	mov.u64 	%rd354, %rd154;
	@%p49 bra 	$L__BB3_159;
	setp.lt.f64 	%p50, %fd210, %fd209;
	mov.f64 	%fd338, %fd337;
	mov.u64 	%rd354, %rd353;
	@%p50 bra 	$L__BB3_159;
	setp.lt.s64 	%p51, %rd353, %rd154;
	selp.f64 	%fd338, %fd337, %fd208, %p51;
	min.s64 	%rd354, %rd353, %rd154;
$L__BB3_159:
	add.s64 	%rd349, %rd349, 1024;
	add.s64 	%rd348, %rd348, 8192;
	add.s64 	%rd347, %rd347, 8192;
	add.s32 	%r399, %r32, 1024;
	add.s32 	%r54, %r32, 512;
	add.s32 	%r398, %r398, 1024;
	setp.lt.s32 	%p52, %r54, %r21;
	@%p52 bra 	$L__BB3_147;
$L__BB3_160:
	// begin inline asm
	mov.u32 %r55, %laneid;
	// end inline asm
	mov.b64 	%rd254, %fd338;
	mov.b64 	{%r57, %r62}, %rd254;
	mov.b32 	%r73, 1;
	mov.b32 	%r74, 31;
	mov.b32 	%r75, -1;
	// begin inline asm
	shfl.sync.down.b32 %r56, %r57, %r73, %r74, %r75;
	// end inline asm
	// begin inline asm
	shfl.sync.down.b32 %r61, %r62, %r73, %r74, %r75;
	// end inline asm
	mov.b64 	%rd255, {%r56, %r61};
	mov.b64 	%fd214, %rd255;
	mov.b64 	{%r67, %r72}, %rd354;
	// begin inline asm
	shfl.sync.down.b32 %r66, %r67, %r73, %r74, %r75;
	// end inline asm
	// begin inline asm
	shfl.sync.down.b32 %r71, %r72, %r73, %r74, %r75;
	// end inline asm
	mov.b64 	%rd161, {%r66, %r71};
	setp.gt.s32 	%p53, %r55, 30;
	mov.f64 	%fd340, %fd338;
	mov.u64 	%rd356, %rd354;
	@%p53 bra 	$L__BB3_164;
	abs.f64 	%fd215, %fd338;
	abs.f64 	%fd216, %fd214;
	setp.lt.f64 	%p54, %fd215, %fd216;
	mov.f64 	%fd340, %fd214;
	mov.u64 	%rd356, %rd161;
	@%p54 bra 	$L__BB3_164;
	setp.lt.f64 	%p55, %fd216, %fd215;
	mov.f64 	%fd340, %fd338;
	mov.u64 	%rd356, %rd354;
	@%p55 bra 	$L__BB3_164;
	setp.lt.s64 	%p56, %rd354, %rd161;
	selp.f64 	%fd340, %fd338, %fd214, %p56;
	min.s64 	%rd356, %rd354, %rd161;
$L__BB3_164:
	mov.b64 	%rd256, %fd340;
	mov.b64 	{%r77, %r82}, %rd256;
	mov.b32 	%r93, 2;
	mov.b32 	%r94, 31;
	mov.b32 	%r95, -1;
	// begin inline asm
	shfl.sync.down.b32 %r76, %r77, %r93, %r94, %r95;
	// end inline asm
	// begin inline asm
	shfl.sync.down.b32 %r81, %r82, %r93, %r94, %r95;
	// end inline asm
	mov.b64 	%rd257, {%r76, %r81};
	mov.b64 	%fd219, %rd257;
	mov.b64 	{%r87, %r92}, %rd356;
	// begin inline asm
	shfl.sync.down.b32 %r86, %r87, %r93, %r94, %r95;
	// end inline asm
	// begin inline asm
	shfl.sync.down.b32 %r91, %r92, %r93, %r94, %r95;
	// end inline asm
	mov.b64 	%rd164, {%r86, %r91};
	setp.gt.s32 	%p57, %r55, 29;
	mov.f64 	%fd341, %fd340;
	mov.u64 	%rd357, %rd356;
	@%p57 bra 	$L__BB3_168;
	abs.f64 	%fd220, %fd340;
	abs.f64 	%fd221, %fd219;
	setp.lt.f64 	%p58, %fd220, %fd221;
	mov.f64 	%fd341, %fd219;
	mov.u64 	%rd357, %rd164;
	@%p58 bra 	$L__BB3_168;
	setp.lt.f64 	%p59, %fd221, %fd220;
	mov.f64 	%fd341, %fd340;
	mov.u64 	%rd357, %rd356;
	@%p59 bra 	$L__BB3_168;
	setp.lt.s64 	%p60, %rd356, %rd164;
	selp.f64 	%fd341, %fd340, %fd219, %p60;
	min.s64 	%rd357, %rd356, %rd164;
$L__BB3_168:
	mov.b64 	%rd258, %fd341;
	mov.b64 	{%r97, %r102}, %rd258;
	mov.b32 	%r113, 4;
	mov.b32 	%r114, 31;
	mov.b32 	%r115, -1;
	// begin inline asm
	shfl.sync.down.b32 %r96, %r97, %r113, %r114, %r115;
	// end inline asm
	// begin inline asm
	shfl.sync.down.b32 %r101, %r102, %r113, %r114, %r115;
	// end inline asm
	mov.b64 	%rd259, {%r96, %r101};
	mov.b64 	%fd224, %rd259;
	mov.b64 	{%r107, %r112}, %rd357;
	// begin inline asm
	shfl.sync.down.b32 %r106, %r107, %r113, %r114, %r115;
	// end inline asm
	// begin inline asm
	shfl.sync.down.b32 %r111, %r112, %r113, %r114, %r115;
	// end inline asm
	mov.b64 	%rd167, {%r106, %r111};
	setp.gt.s32 	%p61, %r55, 27;
	mov.f64 	%fd342, %fd341;
	mov.u64 	%rd358, %rd357;
	@%p61 bra 	$L__BB3_172;
	abs.f64 	%fd225, %fd341;
	abs.f64 	%fd226, %fd224;
	setp.lt.f64 	%p62, %fd225, %fd226;
	mov.f64 	%fd342, %fd224;
	mov.u64 	%rd358, %rd167;
	@%p62 bra 	$L__BB3_172;
	setp.lt.f64 	%p63, %fd226, %fd225;
	mov.f64 	%fd342, %fd341;
	mov.u64 	%rd358, %rd357;
	@%p63 bra 	$L__BB3_172;
	setp.lt.s64 	%p64, %rd357, %rd167;
	selp.f64 	%fd342, %fd341, %fd224, %p64;
	min.s64 	%rd358, %rd357, %rd167;
$L__BB3_172:
	mov.b64 	%rd260, %fd342;
	mov.b64 	{%r117, %r122}, %rd260;
	mov.b32 	%r133, 8;
	mov.b32 	%r134, 31;
	mov.b32 	%r135, -1;
	// begin inline asm
	shfl.sync.down.b32 %r116, %r117, %r133, %r134, %r135;
	// end inline asm
	// begin inline asm
	shfl.sync.down.b32 %r121, %r122, %r133, %r134, %r135;
	// end inline asm
	mov.b64 	%rd261, {%r116, %r121};
	mov.b64 	%fd229, %rd261;
	mov.b64 	{%r127, %r132}, %rd358;
	// begin inline asm
	shfl.sync.down.b32 %r126, %r127, %r133, %r134, %r135;
	// end inline asm
	// begin inline asm
	shfl.sync.down.b32 %r131, %r132, %r133, %r134, %r135;
	// end inline asm
	mov.b64 	%rd170, {%r126, %r131};
	setp.gt.s32 	%p65, %r55, 23;
	mov.f64 	%fd343, %fd342;
	mov.u64 	%rd359, %rd358;
	@%p65 bra 	$L__BB3_176;
	abs.f64 	%fd230, %fd342;
	abs.f64 	%fd231, %fd229;
	setp.lt.f64 	%p66, %fd230, %fd231;
	mov.f64 	%fd343, %fd229;
	mov.u64 	%rd359, %rd170;
	@%p66 bra 	$L__BB3_176;
	setp.lt.f64 	%p67, %fd231, %fd230;
	mov.f64 	%fd343, %fd342;
	mov.u64 	%rd359, %rd358;
	@%p67 bra 	$L__BB3_176;
	setp.lt.s64 	%p68, %rd358, %rd170;
	selp.f64 	%fd343, %fd342, %fd229, %p68;
	min.s64 	%rd359, %rd358, %rd170;
$L__BB3_176:
	mov.b64 	%rd262, %fd343;
	mov.b64 	{%r137, %r142}, %rd262;
	mov.b32 	%r153, 16;
	mov.b32 	%r154, 31;
	mov.b32 	%r155, -1;
	// begin inline asm
	shfl.sync.down.b32 %r136, %r137, %r153, %r154, %r155;
	// end inline asm
	// begin inline asm
	shfl.sync.down.b32 %r141, %r142, %r153, %r154, %r155;
	// end inline asm
	mov.b64 	%rd263, {%r136, %r141};
	mov.b64 	%fd234, %rd263;
	mov.b64 	{%r147, %r152}, %rd359;
	// begin inline asm
	shfl.sync.down.b32 %r146, %r147, %r153, %r154, %r155;
	// end inline asm
	// begin inline asm
	shfl.sync.down.b32 %r151, %r152, %r153, %r154, %r155;
	// end inline asm
	mov.b64 	%rd173, {%r146, %r151};
	setp.gt.s32 	%p69, %r55, 15;
	mov.f64 	%fd351, %fd343;
	mov.u64 	%rd367, %rd359;
	@%p69 bra 	$L__BB3_180;
	abs.f64 	%fd235, %fd343;
	abs.f64 	%fd236, %fd234;
	setp.lt.f64 	%p70, %fd235, %fd236;
	mov.f64 	%fd351, %fd234;
	mov.u64 	%rd367, %rd173;
	@%p70 bra 	$L__BB3_180;
	setp.lt.f64 	%p71, %fd236, %fd235;
	mov.f64 	%fd351, %fd343;
	mov.u64 	%rd367, %rd359;
	@%p71 bra 	$L__BB3_180;
	setp.lt.s64 	%p72, %rd359, %rd173;
	selp.f64 	%fd351, %fd343, %fd234, %p72;
	min.s64 	%rd367, %rd359, %rd173;
$L__BB3_180:
	setp.ne.s32 	%p73, %r55, 0;
	@%p73 bra 	$L__BB3_182;
	shr.u32 	%r156, %r17, 1;
	and.b32  	%r157, %r156, 496;
	mov.u32 	%r158, _ZN6thrust24THRUST_300001_SM_1000_NS8cuda_cub4core6detail5shmemE;
	add.s32 	%r159, %r158, %r157;
	st.shared.f64 	[%r159+8], %fd351;
	st.shared.u64 	[%r159+16], %rd367;
$L__BB3_182:
	bar.sync 	0;
	setp.ne.s32 	%p74, %r17, 0;
	@%p74 bra 	$L__BB3_204;
	ld.shared.f64 	%fd239, [_ZN6thrust24THRUST_300001_SM_1000_NS8cuda_cub4core6detail5shmemE+24];
	ld.shared.u64 	%rd176, [_ZN6thrust24THRUST_300001_SM_1000_NS8cuda_cub4core6detail5shmemE+32];
	abs.f64 	%fd240, %fd351;
	abs.f64 	%fd241, %fd239;
	setp.lt.f64 	%p75, %fd240, %fd241;
	mov.f64 	%fd345, %fd239;
	mov.u64 	%rd361, %rd176;
	@%p75 bra 	$L__BB3_186;
	setp.lt.f64 	%p76, %fd241, %fd240;
	mov.f64 	%fd345, %fd351;
	mov.u64 	%rd361, %rd367;
	@%p76 bra 	$L__BB3_186;
	setp.lt.s64 	%p77, %rd367, %rd176;
	selp.f64 	%fd345, %fd351, %fd239, %p77;
	min.s64 	%rd361, %rd367, %rd176;
$L__BB3_186:
	ld.shared.f64 	%fd244, [_ZN6thrust24THRUST_300001_SM_1000_NS8cuda_cub4core6detail5shmemE+40];
	ld.shared.u64 	%rd179, [_ZN6thrust24THRUST_300001_SM_1000_NS8cuda_cub4core6detail5shmemE+48];
	abs.f64 	%fd245, %fd345;
	abs.f64 	%fd246, %fd244;
	setp.lt.f64 	%p78, %fd245, %fd246;
	mov.f64 	%fd346, %fd244;
	mov.u64 	%rd362, %rd179;
	@%p78 bra 	$L__BB3_189;
	setp.lt.f64 	%p79, %fd246, %fd245;
	mov.f64 	%fd346, %fd345;
	mov.u64 	%rd362, %rd361;
	@%p79 bra 	$L__BB3_189;
	setp.lt.s64 	%p80, %rd361, %rd179;
	selp.f64 	%fd346, %fd345, %fd244, %p80;
	min.s64 	%rd362, %rd361, %rd179;
$L__BB3_189:
	ld.shared.f64 	%fd249, [_ZN6thrust24THRUST_300001_SM_1000_NS8cuda_cub4core6detail5shmemE+56];
	ld.shared.u64 	%rd182, [_ZN6thrust24THRUST_300001_SM_1000_NS8cuda_cub4core6detail5shmemE+64];
	abs.f64 	%fd250, %fd346;
	abs.f64 	%fd251, %fd249;
	setp.lt.f64 	%p81, %fd250, %fd251;
	mov.f64 	%fd347, %fd249;
	mov.u64 	%rd363, %rd182;
	@%p81 bra 	$L__BB3_192;
	setp.lt.f64 	%p82, %fd251, %fd250;
	mov.f64 	%fd347, %fd346;
	mov.u64 	%rd363, %rd362;
	@%p82 bra 	$L__BB3_192;
	setp.lt.s64 	%p83, %rd362, %rd182;
	selp.f64 	%fd347, %fd346, %fd249, %p83;
	min.s64 	%rd363, %rd362, %rd182;
$L__BB3_192:
	ld.shared.f64 	%fd254, [_ZN6thrust24THRUST_300001_SM_1000_NS8cuda_cub4core6detail5shmemE+72];
	ld.shared.u64 	%rd185, [_ZN6thrust24THRUST_300001_SM_1000_NS8cuda_cub4core6detail5shmemE+80];
	abs.f64 	%fd255, %fd347;
	abs.f64 	%fd256, %fd254;
	setp.lt.f64 	%p84, %fd255, %fd256;
	mov.f64 	%fd348, %fd254;
	mov.u64 	%rd364, %rd185;
	@%p84 bra 	$L__BB3_195;
	setp.lt.f64 	%p85, %fd256, %fd255;
	mov.f64 	%fd348, %fd347;
	mov.u64 	%rd364, %rd363;
	@%p85 bra 	$L__BB3_195;
	setp.lt.s64 	%p86, %rd363, %rd185;
	selp.f64 	%fd348, %fd347, %fd254, %p86;
	min.s64 	%rd364, %rd363, %rd185;
$L__BB3_195:
	ld.shared.f64 	%fd259, [_ZN6thrust24THRUST_300001_SM_1000_NS8cuda_cub4core6detail5shmemE+88];
	ld.shared.u64 	%rd188, [_ZN6thrust24THRUST_300001_SM_1000_NS8cuda_cub4core6detail5shmemE+96];
	abs.f64 	%fd260, %fd348;
	abs.f64 	%fd261, %fd259;
	setp.lt.f64 	%p87, %fd260, %fd261;
	mov.f64 	%fd349, %fd259;
	mov.u64 	%rd365, %rd188;
	@%p87 bra 	$L__BB3_198;
	setp.lt.f64 	%p88, %fd261, %fd260;
	mov.f64 	%fd349, %fd348;
	mov.u64 	%rd365, %rd364;
	@%p88 bra 	$L__BB3_198;
	setp.lt.s64 	%p89, %rd364, %rd188;
	selp.f64 	%fd349, %fd348, %fd259, %p89;
	min.s64 	%rd365, %rd364, %rd188;
$L__BB3_198:
	ld.shared.f64 	%fd264, [_ZN6thrust24THRUST_300001_SM_1000_NS8cuda_cub4core6detail5shmemE+104];
	ld.shared.u64 	%rd191, [_ZN6thrust24THRUST_300001_SM_1000_NS8cuda_cub4core6detail5shmemE+112];
	abs.f64 	%fd265, %fd349;
	abs.f64 	%fd266, %fd264;
	setp.lt.f64 	%p90, %fd265, %fd266;
	mov.f64 	%fd350, %fd264;
	mov.u64 	%rd366, %rd191;
	@%p90 bra 	$L__BB3_201;
	setp.lt.f64 	%p91, %fd266, %fd265;
	mov.f64 	%fd350, %fd349;
	mov.u64 	%rd366, %rd365;
	@%p91 bra 	$L__BB3_201;
	setp.lt.s64 	%p92, %rd365, %rd191;
	selp.f64 	%fd350, %fd349, %fd264, %p92;
	min.s64 	%rd366, %rd365, %rd191;
$L__BB3_201:
	ld.shared.f64 	%fd269, [_ZN6thrust24THRUST_300001_SM_1000_NS8cuda_cub4core6detail5shmemE+120];
	ld.shared.u64 	%rd194, [_ZN6thrust24THRUST_300001_SM_1000_NS8cuda_cub4core6detail5shmemE+128];
	abs.f64 	%fd270, %fd350;
	abs.f64 	%fd271, %fd269;
	setp.lt.f64 	%p93, %fd270, %fd271;
	mov.u64 	%rd367, %rd194;
	mov.f64 	%fd351, %fd269;
	@%p93 bra 	$L__BB3_204;
	setp.lt.f64 	%p94, %fd271, %fd270;
	mov.u64 	%rd367, %rd366;
	mov.f64 	%fd351, %fd350;
	@%p94 bra 	$L__BB3_204;
	setp.lt.s64 	%p95, %rd366, %rd194;
	selp.f64 	%fd351, %fd350, %fd269, %p95;
	min.s64 	%rd367, %rd366, %rd194;
$L__BB3_204:
	mov.u32 	%r387, %tid.x;
	setp.ne.s32 	%p212, %r387, 0;
	@%p212 bra 	$L__BB3_206;
	ld.param.u64 	%rd297, [_ZN6thrust24THRUST_300001_SM_1000_NS8cuda_cub4core6detail13_kernel_agentINS1_8__reduce11ReduceAgentINS0_12zip_iteratorIN4cuda3std3__45tupleIJNS0_10device_ptrIdEENS0_17counting_iteratorIlNS0_11use_defaultESF_SF_EEEEEEEPNSB_IJdlEEESJ_iNS1_9__extrema9arg_max_fIdl10comparatorEEEEJSI_SK_iSO_EEEvDpT0__param_1];
	cvta.to.global.u64 	%rd296, %rd297;
	st.global.f64 	[%rd296], %fd351;
	st.global.u64 	[%rd296+8], %rd367;
$L__BB3_206:
	ret;

}
	// .globl	_ZN6thrust24THRUST_300001_SM_1000_NS8cuda_cub4core6detail13_kernel_agentINS1_8__reduce11ReduceAgentINS0_12zip_iteratorIN4cuda3std3__45tupleIJNS0_10device_ptrIdEENS0_17counting_iteratorIlNS0_11use_defaultESF_SF_EEEEEEEPNSB_IJdlEEESJ_iNS1_9__extrema9arg_max_fIdl10comparatorEEEEJSI_SK_iN3cub18CUB_300001_SM_100013GridEvenShareIiEENSR_9GridQueueIjEESO_EEEvDpT0_
.visible .entry _ZN6thrust24THRUST_300001_SM_1000_NS8cuda_cub4core6detail13_kernel_agentINS1_8__reduce11ReduceAgentINS0_12zip_iteratorIN4cuda3std3__45tupleIJNS0_10device_ptrIdEENS0_17counting_iteratorIlNS0_11use_defaultESF_SF_EEEEEEEPNSB_IJdlEEESJ_iNS1_9__extrema9arg_max_fIdl10comparatorEEEEJSI_SK_iN3cub18CUB_300001_SM_100013GridEvenShareIiEENSR_9GridQueueIjEESO_EEEvDpT0_(
	.param .align 8 .b8 _ZN6thrust24THRUST_300001_SM_1000_NS8cuda_cub4core6detail13_kernel_agentINS1_8__reduce11ReduceAgentINS0_12zip_iteratorIN4cuda3std3__45tupleIJNS0_10device_ptrIdEENS0_17counting_iteratorIlNS0_11use_defaultESF_SF_EEEEEEEPNSB_IJdlEEESJ_iNS1_9__extrema9arg_max_fIdl10comparatorEEEEJSI_SK_iN3cub18CUB_300001_SM_100013GridEvenShareIiEENSR_9GridQueueIjEESO_EEEvDpT0__param_0[16],
	.param .u64 .ptr .align 1 _ZN6thrust24THRUST_300001_SM_1000_NS8cuda_cub4core6detail13_kernel_agentINS1_8__reduce11ReduceAgentINS0_12zip_iteratorIN4cuda3std3__45tupleIJNS0_10device_ptrIdEENS0_17counting_iteratorIlNS0_11use_defaultESF_SF_EEEEEEEPNSB_IJdlEEESJ_iNS1_9__extrema9arg_max_fIdl10comparatorEEEEJSI_SK_iN3cub18CUB_300001_SM_100013GridEvenShareIiEENSR_9GridQueueIjEESO_EEEvDpT0__param_1,
	.param .u32 _ZN6thrust24THRUST_300001_SM_1000_NS8cuda_cub4core6detail13_kernel_agentINS1_8__reduce11ReduceAgentINS0_12zip_iteratorIN4cuda3std3__45tupleIJNS0_10device_ptrIdEENS0_17counting_iteratorIlNS0_11use_defaultESF_SF_EEEEEEEPNSB_IJdlEEESJ_iNS1_9__extrema9arg_max_fIdl10comparatorEEEEJSI_SK_iN3cub18CUB_300001_SM_100013GridEvenShareIiEENSR_9GridQueueIjEESO_EEEvDpT0__param_2,
	.param .align 4 .b8 _ZN6thrust24THRUST_300001_SM_1000_NS8cuda_cub4core6detail13_kernel_agentINS1_8__reduce11ReduceAgentINS0_12zip_iteratorIN4cuda3std3__45tupleIJNS0_10device_ptrIdEENS0_17counting_iteratorIlNS0_11use_defaultESF_SF_EEEEEEEPNSB_IJdlEEESJ_iNS1_9__extrema9arg_max_fIdl10comparatorEEEEJSI_SK_iN3cub18CUB_300001_SM_100013GridEvenShareIiEENSR_9GridQueueIjEESO_EEEvDpT0__param_3[40],
	.param .align 8 .b8 _ZN6thrust24THRUST_300001_SM_1000_NS8cuda_cub4core6detail13_kernel_agentINS1_8__reduce11ReduceAgentINS0_12zip_iteratorIN4cuda3std3__45tupleIJNS0_10device_ptrIdEENS0_17counting_iteratorIlNS0_11use_defaultESF_SF_EEEEEEEPNSB_IJdlEEESJ_iNS1_9__extrema9arg_max_fIdl10comparatorEEEEJSI_SK_iN3cub18CUB_300001_SM_100013GridEvenShareIiEENSR_9GridQueueIjEESO_EEEvDpT0__param_4[8],
	.param .align 1 .b8 _ZN6thrust24THRUST_300001_SM_1000_NS8cuda_cub4core6detail13_kernel_agentINS1_8__reduce11ReduceAgentINS0_12zip_iteratorIN4cuda3std3__45tupleIJNS0_10device_ptrIdEENS0_17counting_iteratorIlNS0_11use_defaultESF_SF_EEEEEEEPNSB_IJdlEEESJ_iNS1_9__extrema9arg_max_fIdl10comparatorEEEEJSI_SK_iN3cub18CUB_300001_SM_100013GridEvenShareIiEENSR_9GridQueueIjEESO_EEEvDpT0__param_5[1]
)
.maxntid 256
{
	.reg .pred 	%p<215>;
	.reg .b32 	%r<437>;
	.reg .b64 	%rd<318>;
	.reg .b64 	%fd<352>;

	ld.param.u64 	%rd3, [_ZN6thrust24THRUST_300001_SM_1000_NS8cuda_cub4core6detail13_kernel_agentINS1_8__reduce11ReduceAgentINS0_12zip_iteratorIN4cuda3std3__45tupleIJNS0_10device_ptrIdEENS0_17counting_iteratorIlNS0_11use_defaultESF_SF_EEEEEEEPNSB_IJdlEEESJ_iNS1_9__extrema9arg_max_fIdl10comparatorEEEEJSI_SK_iN3cub18CUB_300001_SM_100013GridEvenShareIiEENSR_9GridQueueIjEESO_EEEvDpT0__param_0+8];
	ld.param.u64 	%rd181, [_ZN6thrust24THRUST_300001_SM_1000_NS8cuda_cub4core6detail13_kernel_agentINS1_8__reduce11ReduceAgentINS0_12zip_iteratorIN4cuda3std3__45tupleIJNS0_10device_ptrIdEENS0_17counting_iteratorIlNS0_11use_defaultESF_SF_EEEEEEEPNSB_IJdlEEESJ_iNS1_9__extrema9arg_max_fIdl10comparatorEEEEJSI_SK_iN3cub18CUB_300001_SM_100013GridEvenShareIiEENSR_9GridQueueIjEESO_EEEvDpT0__param_0];
	ld.param.u64 	%rd182, [_ZN6thrust24THRUST_300001_SM_1000_NS8cuda_cub4core6detail13_kernel_agentINS1_8__reduce11ReduceAgentINS0_12zip_iteratorIN4cuda3std3__45tupleIJNS0_10device_ptrIdEENS0_17counting_iteratorIlNS0_11use_defaultESF_SF_EEEEEEEPNSB_IJdlEEESJ_iNS1_9__extrema9arg_max_fIdl10comparatorEEEEJSI_SK_iN3cub18CUB_300001_SM_100013GridEvenShareIiEENSR_9GridQueueIjEESO_EEEvDpT0__param_4];
	ld.param.u32 	%r66, [_ZN6thrust24THRUST_300001_SM_1000_NS8cuda_cub4core6detail13_kernel_agentINS1_8__reduce11ReduceAgentINS0_12zip_iteratorIN4cuda3std3__45tupleIJNS0_10device_ptrIdEENS0_17counting_iteratorIlNS0_11use_defaultESF_SF_EEEEEEEPNSB_IJdlEEESJ_iNS1_9__extrema9arg_max_fIdl10comparatorEEEEJSI_SK_iN3cub18CUB_300001_SM_100013GridEvenShareIiEENSR_9GridQueueIjEESO_EEEvDpT0__param_2];
	cvta.to.global.u64 	%rd1, %rd182;
	cvta.to.global.u64 	%rd2, %rd181;
	mov.u32 	%r1, %ctaid.x;
	mul.lo.s32 	%r2, %r1, 1280;
	mov.u32 	%r67, %nctaid.x;
	mul.lo.s32 	%r3, %r67, 1280;
	add.s32 	%r68, %r2, 1280;
	setp.le.s32 	%p1, %r68, %r66;
	@%p1 bra 	$L__BB4_121;
	sub.s32 	%r4, %r66, %r2;
	mov.u32 	%r5, %tid.x;
	setp.ge.s32 	%p98, %r5, %r4;
	mov.f64 	%fd298, 0d0000000000000000;
	mov.b64 	%rd264, 0;
	mov.u32 	%r420, %r5;
	@%p98 bra 	$L__BB4_3;
	add.s32 	%r190, %r2, %r5;
	cvt.s64.s32 	%rd219, %r190;
	mul.wide.s32 	%rd220, %r190, 8;
	add.s64 	%rd221, %rd2, %rd220;
	add.s64 	%rd264, %rd3, %rd219;
	ld.global.f64 	%fd298, [%rd221];
	add.s32 	%r420, %r5, 256;
$L__BB4_3:
	setp.ge.s32 	%p99, %r420, %r4;
	@%p99 bra 	$L__BB4_25;
	not.b32 	%r191, %r420;
	add.s32 	%r192, %r66, %r191;
	sub.s32 	%r8, %r192, %r2;
	and.b32  	%r193, %r8, 768;
	setp.eq.s32 	%p100, %r193, 768;
	@%p100 bra 	$L__BB4_10;
	add.s32 	%r418, %r420, %r2;
	shr.u32 	%r194, %r8, 8;
	add.s32 	%r195, %r194, 1;
	and.b32  	%r196, %r195, 3;
	neg.s32 	%r417, %r196;
$L__BB4_6:
	.pragma "nounroll";
	mov.u64 	%rd6, %rd264;
	mov.f64 	%fd3, %fd298;
	cvt.s64.s32 	%rd223, %r418;
	add.s64 	%rd7, %rd3, %rd223;
	mul.wide.s32 	%rd224, %r418, 8;
	add.s64 	%rd225, %rd2, %rd224;
	ld.global.f64 	%fd4, [%rd225];
	abs.f64 	%fd5, %fd3;
	abs.f64 	%fd6, %fd4;
	setp.lt.f64 	%p101, %fd5, %fd6;
	mov.u64 	%rd264, %rd7;
	mov.f64 	%fd298, %fd4;
	@%p101 bra 	$L__BB4_9;
	setp.lt.f64 	%p102, %fd6, %fd5;
	mov.u64 	%rd264, %rd6;
	mov.f64 	%fd298, %fd3;
	@%p102 bra 	$L__BB4_9;
	setp.lt.s64 	%p103, %rd6, %rd7;
	min.s64 	%rd264, %rd6, %rd7;
	selp.f64 	%fd298, %fd3, %fd4, %p103;
$L__BB4_9:
	add.s32 	%r420, %r420, 256;
	add.s32 	%r418, %r418, 256;
	add.s32 	%r417, %r417, 1;
	setp.ne.s32 	%p104, %r417, 0;
	@%p104 bra 	$L__BB4_6;
$L__BB4_10:
	setp.lt.u32 	%p105, %r8, 768;
	@%p105 bra 	$L__BB4_25;
	add.s32 	%r421, %r420, %r2;
	add.s32 	%r424, %r421, 256;
	add.s32 	%r423, %r421, 512;
	add.s32 	%r422, %r421, 768;
	add.s64 	%rd12, %rd2, 4096;
$L__BB4_12:
	cvt.s64.s32 	%rd226, %r424;
	add.s64 	%rd14, %rd3, %rd226;
	cvt.s64.s32 	%rd227, %r423;
	add.s64 	%rd15, %rd3, %rd227;
	cvt.s64.s32 	%rd228, %r422;
	add.s64 	%rd16, %rd3, %rd228;
	cvt.s64.s32 	%rd229, %r421;
	mul.wide.s32 	%rd230, %r421, 8;
	add.s64 	%rd17, %rd12, %rd230;
	add.s64 	%rd18, %rd3, %rd229;
	ld.global.f64 	%fd12, [%rd17+-4096];
	abs.f64 	%fd13, %fd298;
	abs.f64 	%fd14, %fd12;
	setp.lt.f64 	%p106, %fd13, %fd14;
	mov.u64 	%rd261, %rd18;
	mov.f64 	%fd295, %fd12;
	@%p106 bra 	$L__BB4_15;
	setp.lt.f64 	%p107, %fd14, %fd13;
	mov.u64 	%rd261, %rd264;
	mov.f64 	%fd295, %fd298;
	@%p107 bra 	$L__BB4_15;
	setp.lt.s64 	%p108, %rd264, %rd18;
	min.s64 	%rd261, %rd264, %rd18;
	selp.f64 	%fd295, %fd298, %fd12, %p108;
$L__BB4_15:
	ld.global.f64 	%fd17, [%rd17+-2048];
	abs.f64 	%fd18, %fd295;
	abs.f64 	%fd19, %fd17;
	setp.lt.f64 	%p109, %fd18, %fd19;
	mov.u64 	%rd262, %rd14;
	mov.f64 	%fd296, %fd17;
	@%p109 bra 	$L__BB4_18;
	setp.lt.f64 	%p110, %fd19, %fd18;
	mov.u64 	%rd262, %rd261;
	mov.f64 	%fd296, %fd295;
	@%p110 bra 	$L__BB4_18;
	setp.lt.s64 	%p111, %rd261, %rd14;
	min.s64 	%rd262, %rd261, %rd14;
	selp.f64 	%fd296, %fd295, %fd17, %p111;
$L__BB4_18:
	ld.global.f64 	%fd22, [%rd17];
	abs.f64 	%fd23, %fd296;
	abs.f64 	%fd24, %fd22;
	setp.lt.f64 	%p112, %fd23, %fd24;
	mov.u64 	%rd263, %rd15;
	mov.f64 	%fd297, %fd22;
	@%p112 bra 	$L__BB4_21;
	setp.lt.f64 	%p113, %fd24, %fd23;
	mov.u64 	%rd263, %rd262;
	mov.f64 	%fd297, %fd296;
	@%p113 bra 	$L__BB4_21;
	setp.lt.s64 	%p114, %rd262, %rd15;
	min.s64 	%rd263, %rd262, %rd15;
	selp.f64 	%fd297, %fd296, %fd22, %p114;
$L__BB4_21:
	ld.global.f64 	%fd27, [%rd17+2048];
	abs.f64 	%fd28, %fd297;
	abs.f64 	%fd29, %fd27;
	setp.lt.f64 	%p115, %fd28, %fd29;
	mov.u64 	%rd264, %rd16;
	mov.f64 	%fd298, %fd27;
	@%p115 bra 	$L__BB4_24;
	setp.lt.f64 	%p116, %fd29, %fd28;
	mov.u64 	%rd264, %rd263;
	mov.f64 	%fd298, %fd297;
	@%p116 bra 	$L__BB4_24;
	setp.lt.s64 	%p117, %rd263, %rd16;
	min.s64 	%rd264, %rd263, %rd16;
	selp.f64 	%fd298, %fd297, %fd27, %p117;
$L__BB4_24:
	add.s32 	%r420, %r420, 1024;
	add.s32 	%r424, %r424, 1024;
	add.s32 	%r423, %r423, 1024;
	add.s32 	%r422, %r422, 1024;
	add.s32 	%r421, %r421, 1024;
	setp.lt.s32 	%p118, %r420, %r4;
	@%p118 bra 	$L__BB4_12;
$L__BB4_25:
	setp.lt.s32 	%p119, %r4, 256;
	@%p119 bra 	$L__BB4_70;
	// begin inline asm
	mov.u32 %r310, %laneid;
	// end inline asm
	mov.b64 	%rd241, %fd298;
	mov.b64 	{%r312, %r317}, %rd241;
	mov.b32 	%r328, 1;
	mov.b32 	%r329, 31;
	mov.b32 	%r330, -1;
	// begin inline asm
	shfl.sync.down.b32 %r311, %r312, %r328, %r329, %r330;
	// end inline asm
	// begin inline asm
	shfl.sync.down.b32 %r316, %r317, %r328, %r329, %r330;
	// end inline asm
	mov.b64 	%rd242, {%r311, %r316};
	mov.b64 	%fd33, %rd242;
	mov.b64 	{%r322, %r327}, %rd264;
	// begin inline asm
	shfl.sync.down.b32 %r321, %r322, %r328, %r329, %r330;
	// end inline asm
	// begin inline asm
	shfl.sync.down.b32 %r326, %r327, %r328, %r329, %r330;
	// end inline asm
	mov.b64 	%rd28, {%r321, %r326};
	setp.gt.s32 	%p171, %r310, 30;
	mov.u64 	%rd266, %rd264;
	mov.f64 	%fd300, %fd298;
	@%p171 bra 	$L__BB4_30;
	abs.f64 	%fd34, %fd298;
	abs.f64 	%fd35, %fd33;
	setp.lt.f64 	%p172, %fd34, %fd35;
	mov.u64 	%rd266, %rd28;
	mov.f64 	%fd300, %fd33;
	@%p172 bra 	$L__BB4_30;
	setp.lt.f64 	%p173, %fd35, %fd34;
	mov.u64 	%rd266, %rd264;
	mov.f64 	%fd300, %fd298;
	@%p173 bra 	$L__BB4_30;
	setp.lt.s64 	%p174, %rd264, %rd28;
	min.s64 	%rd266, %rd264, %rd28;
	selp.f64 	%fd300, %fd298, %fd33, %p174;
$L__BB4_30:
	mov.b64 	%rd243, %fd300;
	mov.b64 	{%r332, %r337}, %rd243;
	mov.b32 	%r348, 2;
	mov.b32 	%r349, 31;
	mov.b32 	%r350, -1;
	// begin inline asm
	shfl.sync.down.b32 %r331, %r332, %r348, %r349, %r350;
	// end inline asm
	// begin inline asm
	shfl.sync.down.b32 %r336, %r337, %r348, %r349, %r350;
	// end inline asm
	mov.b64 	%rd244, {%r331, %r336};
	mov.b64 	%fd38, %rd244;
	mov.b64 	{%r342, %r347}, %rd266;
	// begin inline asm
	shfl.sync.down.b32 %r341, %r342, %r348, %r349, %r350;
	// end inline asm
	// begin inline asm
	shfl.sync.down.b32 %r346, %r347, %r348, %r349, %r350;
	// end inline asm
	mov.b64 	%rd31, {%r341, %r346};
	setp.gt.s32 	%p175, %r310, 29;
	mov.u64 	%rd267, %rd266;
	mov.f64 	%fd301, %fd300;
	@%p175 bra 	$L__BB4_34;
	abs.f64 	%fd39, %fd300;
	abs.f64 	%fd40, %fd38;
	setp.lt.f64 	%p176, %fd39, %fd40;
	mov.u64 	%rd267, %rd31;
	mov.f64 	%fd301, %fd38;
	@%p176 bra 	$L__BB4_34;
	setp.lt.f64 	%p177, %fd40, %fd39;
	mov.u64 	%rd267, %rd266;
	mov.f64 	%fd301, %fd300;
	@%p177 bra 	$L__BB4_34;
	setp.lt.s64 	%p178, %rd266, %rd31;
	min.s64 	%rd267, %rd266, %rd31;
	selp.f64 	%fd301, %fd300, %fd38, %p178;
$L__BB4_34:
	mov.b64 	%rd245, %fd301;
	mov.b64 	{%r352, %r357}, %rd245;
	mov.b32 	%r368, 4;
	mov.b32 	%r369, 31;
	mov.b32 	%r370, -1;
	// begin inline asm
	shfl.sync.down.b32 %r351, %r352, %r368, %r369, %r370;
	// end inline asm
	// begin inline asm
	shfl.sync.down.b32 %r356, %r357, %r368, %r369, %r370;
	// end inline asm
	mov.b64 	%rd246, {%r351, %r356};
	mov.b64 	%fd43, %rd246;
	mov.b64 	{%r362, %r367}, %rd267;
	// begin inline asm
	shfl.sync.down.b32 %r361, %r362, %r368, %r369, %r370;
	// end inline asm
	// begin inline asm
	shfl.sync.down.b32 %r366, %r367, %r368, %r369, %r370;
	// end inline asm
	mov.b64 	%rd34, {%r361, %r366};
	setp.gt.s32 	%p179, %r310, 27;
	mov.u64 	%rd268, %rd267;
	mov.f64 	%fd302, %fd301;
	@%p179 bra 	$L__BB4_38;
	abs.f64 	%fd44, %fd301;
	abs.f64 	%fd45, %fd43;
	setp.lt.f64 	%p180, %fd44, %fd45;
	mov.u64 	%rd268, %rd34;
	mov.f64 	%fd302, %fd43;
	@%p180 bra 	$L__BB4_38;
	setp.lt.f64 	%p181, %fd45, %fd44;
	mov.u64 	%rd268, %rd267;
	mov.f64 	%fd302, %fd301;
	@%p181 bra 	$L__BB4_38;
	setp.lt.s64 	%p182, %rd267, %rd34;
	min.s64 	%rd268, %rd267, %rd34;
	selp.f64 	%fd302, %fd301, %fd43, %p182;
$L__BB4_38:
	mov.b64 	%rd247, %fd302;
	mov.b64 	{%r372, %r377}, %rd247;
	mov.b32 	%r388, 8;
	mov.b32 	%r389, 31;
	mov.b32 	%r390, -1;
	// begin inline asm
	shfl.sync.down.b32 %r371, %r372, %r388, %r389, %r390;
	// end inline asm
	// begin inline asm
	shfl.sync.down.b32 %r376, %r377, %r388, %r389, %r390;
	// end inline asm
	mov.b64 	%rd248, {%r371, %r376};
	mov.b64 	%fd48, %rd248;
	mov.b64 	{%r382, %r387}, %rd268;
	// begin inline asm
	shfl.sync.down.b32 %r381, %r382, %r388, %r389, %r390;
	// end inline asm
	// begin inline asm
	shfl.sync.down.b32 %r386, %r387, %r388, %r389, %r390;
	// end inline asm
	mov.b64 	%rd37, {%r381, %r386};
	setp.gt.s32 	%p183, %r310, 23;
	mov.u64 	%rd269, %rd268;
	mov.f64 	%fd303, %fd302;
	@%p183 bra 	$L__BB4_42;
	abs.f64 	%fd49, %fd302;
	abs.f64 	%fd50, %fd48;
	setp.lt.f64 	%p184, %fd49, %fd50;
	mov.u64 	%rd269, %rd37;
	mov.f64 	%fd303, %fd48;
	@%p184 bra 	$L__BB4_42;
	setp.lt.f64 	%p185, %fd50, %fd49;
	mov.u64 	%rd269, %rd268;
	mov.f64 	%fd303, %fd302;
	@%p185 bra 	$L__BB4_42;
	setp.lt.s64 	%p186, %rd268, %rd37;
	min.s64 	%rd269, %rd268, %rd37;
	selp.f64 	%fd303, %fd302, %fd48, %p186;
$L__BB4_42:
	mov.b64 	%rd249, %fd303;
	mov.b64 	{%r392, %r397}, %rd249;
	mov.b32 	%r408, 16;
	mov.b32 	%r409, 31;
	mov.b32 	%r410, -1;
	// begin inline asm
	shfl.sync.down.b32 %r391, %r392, %r408, %r409, %r410;
	// end inline asm
	// begin inline asm
	shfl.sync.down.b32 %r396, %r397, %r408, %r409, %r410;
	// end inline asm
	mov.b64 	%rd250, {%r391, %r396};
	mov.b64 	%fd53, %rd250;
	mov.b64 	{%r402, %r407}, %rd269;
	// begin inline asm
	shfl.sync.down.b32 %r401, %r402, %r408, %r409, %r410;
	// end inline asm
	// begin inline asm
	shfl.sync.down.b32 %r406, %r407, %r408, %r409, %r410;
	// end inline asm
	mov.b64 	%rd40, {%r401, %r406};
	setp.gt.s32 	%p187, %r310, 15;
	mov.u64 	%rd317, %rd269;
	mov.f64 	%fd351, %fd303;
	@%p187 bra 	$L__BB4_46;
	abs.f64 	%fd54, %fd303;
	abs.f64 	%fd55, %fd53;
	setp.lt.f64 	%p188, %fd54, %fd55;
	mov.u64 	%rd317, %rd40;
	mov.f64 	%fd351, %fd53;
	@%p188 bra 	$L__BB4_46;
	setp.lt.f64 	%p189, %fd55, %fd54;
	mov.u64 	%rd317, %rd269;
	mov.f64 	%fd351, %fd303;
	@%p189 bra 	$L__BB4_46;
	setp.lt.s64 	%p190, %rd269, %rd40;
	min.s64 	%rd317, %rd269, %rd40;
	selp.f64 	%fd351, %fd303, %fd53, %p190;
$L__BB4_46:
	setp.ne.s32 	%p191, %r310, 0;
	@%p191 bra 	$L__BB4_48;
	shr.u32 	%r411, %r5, 1;
	and.b32  	%r412, %r411, 496;
	mov.u32 	%r413, _ZN6thrust24THRUST_300001_SM_1000_NS8cuda_cub4core6detail5shmemE;
	add.s32 	%r414, %r413, %r412;
	st.shared.f64 	[%r414+8], %fd351;
	st.shared.u64 	[%r414+16], %rd317;
$L__BB4_48:
	bar.sync 	0;
	setp.ne.s32 	%p192, %r5, 0;
	@%p192 bra 	$L__BB4_208;
	ld.shared.f64 	%fd58, [_ZN6thrust24THRUST_300001_SM_1000_NS8cuda_cub4core6detail5shmemE+24];
	ld.shared.u64 	%rd43, [_ZN6thrust24THRUST_300001_SM_1000_NS8cuda_cub4core6detail5shmemE+32];
	abs.f64 	%fd59, %fd351;
	abs.f64 	%fd60, %fd58;
	setp.lt.f64 	%p193, %fd59, %fd60;
	mov.u64 	%rd271, %rd43;
	mov.f64 	%fd305, %fd58;
	@%p193 bra 	$L__BB4_52;
	setp.lt.f64 	%p194, %fd60, %fd59;
	mov.u64 	%rd271, %rd317;
	mov.f64 	%fd305, %fd351;
	@%p194 bra 	$L__BB4_52;
	setp.lt.s64 	%p195, %rd317, %rd43;
	min.s64 	%rd271, %rd317, %rd43;
	selp.f64 	%fd305, %fd351, %fd58, %p195;
$L__BB4_52:
	ld.shared.f64 	%fd63, [_ZN6thrust24THRUST_300001_SM_1000_NS8cuda_cub4core6detail5shmemE+40];
	ld.shared.u64 	%rd46, [_ZN6thrust24THRUST_300001_SM_1000_NS8cuda_cub4core6detail5shmemE+48];
	abs.f64 	%fd64, %fd305;
	abs.f64 	%fd65, %fd63;
	setp.lt.f64 	%p196, %fd64, %fd65;
	mov.u64 	%rd272, %rd46;
	mov.f64 	%fd306, %fd63;
	@%p196 bra 	$L__BB4_55;
	setp.lt.f64 	%p197, %fd65, %fd64;
	mov.u64 	%rd272, %rd271;
	mov.f64 	%fd306, %fd305;
	@%p197 bra 	$L__BB4_55;
	setp.lt.s64 	%p198, %rd271, %rd46;
	min.s64 	%rd272, %rd271, %rd46;
	selp.f64 	%fd306, %fd305, %fd63, %p198;
$L__BB4_55:
	ld.shared.f64 	%fd68, [_ZN6thrust24THRUST_300001_SM_1000_NS8cuda_cub4core6detail5shmemE+56];
	ld.shared.u64 	%rd49, [_ZN6thrust24THRUST_300001_SM_1000_NS8cuda_cub4core6detail5shmemE+64];
	abs.f64 	%fd69, %fd306;
	abs.f64 	%fd70, %fd68;
	setp.lt.f64 	%p199, %fd69, %fd70;
	mov.u64 	%rd273, %rd49;
	mov.f64 	%fd307, %fd68;
	@%p199 bra 	$L__BB4_58;
	setp.lt.f64 	%p200, %fd70, %fd69;
	mov.u64 	%rd273, %rd272;
	mov.f64 	%fd307, %fd306;
	@%p200 bra 	$L__BB4_58;
	setp.lt.s64 	%p201, %rd272, %rd49;
	min.s64 	%rd273, %rd272, %rd49;
	selp.f64 	%fd307, %fd306, %fd68, %p201;
$L__BB4_58:
	ld.shared.f64 	%fd73, [_ZN6thrust24THRUST_300001_SM_1000_NS8cuda_cub4core6detail5shmemE+72];
	ld.shared.u64 	%rd52, [_ZN6thrust24THRUST_300001_SM_1000_NS8cuda_cub4core6detail5shmemE+80];
	abs.f64 	%fd74, %fd307;
	abs.f64 	%fd75, %fd73;
	setp.lt.f64 	%p202, %fd74, %fd75;
	mov.u64 	%rd274, %rd52;
	mov.f64 	%fd308, %fd73;
	@%p202 bra 	$L__BB4_61;
	setp.lt.f64 	%p203, %fd75, %fd74;
	mov.u64 	%rd274, %rd273;
	mov.f64 	%fd308, %fd307;
	@%p203 bra 	$L__BB4_61;
	setp.lt.s64 	%p204, %rd273, %rd52;
	min.s64 	%rd274, %rd273, %rd52;
	selp.f64 	%fd308, %fd307, %fd73, %p204;
$L__BB4_61:
	ld.shared.f64 	%fd78, [_ZN6thrust24THRUST_300001_SM_1000_NS8cuda_cub4core6detail5shmemE+88];
	ld.shared.u64 	%rd55, [_ZN6thrust24THRUST_300001_SM_1000_NS8cuda_cub4core6detail5shmemE+96];
	abs.f64 	%fd79, %fd308;
	abs.f64 	%fd80, %fd78;
	setp.lt.f64 	%p205, %fd79, %fd80;
	mov.u64 	%rd275, %rd55;
	mov.f64 	%fd309, %fd78;
	@%p205 bra 	$L__BB4_64;
	setp.lt.f64 	%p206, %fd80, %fd79;
	mov.u64 	%rd275, %rd274;
	mov.f64 	%fd309, %fd308;
	@%p206 bra 	$L__BB4_64;
	setp.lt.s64 	%p207, %rd274, %rd55;
	min.s64 	%rd275, %rd274, %rd55;
	selp.f64 	%fd309, %fd308, %fd78, %p207;
$L__BB4_64:
	ld.shared.f64 	%fd83, [_ZN6thrust24THRUST_300001_SM_1000_NS8cuda_cub4core6detail5shmemE+104];
	ld.shared.u64 	%rd58, [_ZN6thrust24THRUST_300001_SM_1000_NS8cuda_cub4core6detail5shmemE+112];
	abs.f64 	%fd84, %fd309;
	abs.f64 	%fd85, %fd83;
	setp.lt.f64 	%p208, %fd84, %fd85;
	mov.u64 	%rd276, %rd58;
	mov.f64 	%fd310, %fd83;
	@%p208 bra 	$L__BB4_67;
	setp.lt.f64 	%p209, %fd85, %fd84;
	mov.u64 	%rd276, %rd275;
	mov.f64 	%fd310, %fd309;
	@%p209 bra 	$L__BB4_67;
	setp.lt.s64 	%p210, %rd275, %rd58;
	min.s64 	%rd276, %rd275, %rd58;
	selp.f64 	%fd310, %fd309, %fd83, %p210;
$L__BB4_67:
	ld.shared.f64 	%fd88, [_ZN6thrust24THRUST_300001_SM_1000_NS8cuda_cub4core6detail5shmemE+120];
	ld.shared.u64 	%rd61, [_ZN6thrust24THRUST_300001_SM_1000_NS8cuda_cub4core6detail5shmemE+128];
	abs.f64 	%fd89, %fd310;
	abs.f64 	%fd90, %fd88;
	setp.lt.f64 	%p211, %fd89, %fd90;
	mov.u64 	%rd317, %rd61;
	mov.f64 	%fd351, %fd88;
	@%p211 bra 	$L__BB4_208;
	setp.lt.f64 	%p212, %fd90, %fd89;
	mov.u64 	%rd317, %rd276;
	mov.f64 	%fd351, %fd310;
	@%p212 bra 	$L__BB4_208;
	setp.lt.s64 	%p213, %rd276, %rd61;
	min.s64 	%rd317, %rd276, %rd61;
	selp.f64 	%fd351, %fd310, %fd88, %p213;
	bra.uni 	$L__BB4_208;
$L__BB4_70:
	// begin inline asm
	mov.u32 %r197, %laneid;
	// end inline asm
	and.b32  	%r218, %r5, 992;
	add.s32 	%r219, %r218, 32;
	setp.gt.s32 	%p120, %r219, %r4;
	not.b32 	%r220, %r218;
	add.s32 	%r221, %r4, %r220;
	selp.b32 	%r216, %r221, 31, %p120;
	mov.b64 	%rd231, %fd298;
	mov.b64 	{%r199, %r204}, %rd231;
	mov.b32 	%r215, 1;
	mov.b32 	%r217, -1;
	// begin inline asm
	shfl.sync.down.b32 %r198, %r199, %r215, %r216, %r217;
	// end inline asm
	// begin inline asm
	shfl.sync.down.b32 %r203, %r204, %r215, %r216, %r217;
	// end inline asm
	mov.b64 	%rd232, {%r198, %r203};
	mov.b64 	%fd92, %rd232;
	mov.b64 	{%r209, %r214}, %rd264;
	// begin inline asm
	shfl.sync.down.b32 %r208, %r209, %r215, %r216, %r217;
	// end inline asm
	// begin inline asm
	shfl.sync.down.b32 %r213, %r214, %r215, %r216, %r217;
	// end inline asm
	mov.b64 	%rd63, {%r208, %r213};
	setp.ge.s32 	%p121, %r197, %r216;
	mov.u64 	%rd277, %rd264;
	mov.f64 	%fd311, %fd298;
	@%p121 bra 	$L__BB4_74;
	abs.f64 	%fd93, %fd298;
	abs.f64 	%fd94, %fd92;
	setp.lt.f64 	%p122, %fd93, %fd94;
	mov.u64 	%rd277, %rd63;
	mov.f64 	%fd311, %fd92;
	@%p122 bra 	$L__BB4_74;
	setp.lt.f64 	%p123, %fd94, %fd93;
	mov.u64 	%rd277, %rd264;
	mov.f64 	%fd311, %fd298;
	@%p123 bra 	$L__BB4_74;
	setp.lt.s64 	%p124, %rd264, %rd63;
	min.s64 	%rd277, %rd264, %rd63;
	selp.f64 	%fd311, %fd298, %fd92, %p124;
$L__BB4_74:
	mov.b64 	%rd233, %fd311;
	mov.b64 	{%r223, %r228}, %rd233;
	mov.b32 	%r239, 2;
	mov.b32 	%r241, -1;
	// begin inline asm
	shfl.sync.down.b32 %r222, %r223, %r239, %r216, %r241;
	// end inline asm
	// begin inline asm
	shfl.sync.down.b32 %r227, %r228, %r239, %r216, %r241;
	// end inline asm
	mov.b64 	%rd234, {%r222, %r227};
	mov.b64 	%fd97, %rd234;
	mov.b64 	{%r233, %r238}, %rd277;
	// begin inline asm
	shfl.sync.down.b32 %r232, %r233, %r239, %r216, %r241;
	// end inline asm
	// begin inline asm
	shfl.sync.down.b32 %r237, %r238, %r239, %r216, %r241;
	// end inline asm
	mov.b64 	%rd66, {%r232, %r237};
	add.s32 	%r242, %r197, 2;
	setp.gt.s32 	%p125, %r242, %r216;
	mov.u64 	%rd278, %rd277;
	mov.f64 	%fd312, %fd311;
	@%p125 bra 	$L__BB4_78;
	abs.f64 	%fd98, %fd311;
	abs.f64 	%fd99, %fd97;
	setp.lt.f64 	%p126, %fd98, %fd99;
	mov.u64 	%rd278, %rd66;
	mov.f64 	%fd312, %fd97;
	@%p126 bra 	$L__BB4_78;
	setp.lt.f64 	%p127, %fd99, %fd98;
	mov.u64 	%rd278, %rd277;
	mov.f64 	%fd312, %fd311;
	@%p127 bra 	$L__BB4_78;
	setp.lt.s64 	%p128, %rd277, %rd66;
	min.s64 	%rd278, %rd277, %rd66;
	selp.f64 	%fd312, %fd311, %fd97, %p128;
$L__BB4_78:
	mov.b64 	%rd235, %fd312;
	mov.b64 	{%r244, %r249}, %rd235;
	mov.b32 	%r260, 4;
	mov.b32 	%r262, -1;
	// begin inline asm
	shfl.sync.down.b32 %r243, %r244, %r260, %r216, %r262;
	// end inline asm
	// begin inline asm
	shfl.sync.down.b32 %r248, %r249, %r260, %r216, %r262;
	// end inline asm
	mov.b64 	%rd236, {%r243, %r248};
	mov.b64 	%fd102, %rd236;
	mov.b64 	{%r254, %r259}, %rd278;
	// begin inline asm
	shfl.sync.down.b32 %r253, %r254, %r260, %r216, %r262;
	// end inline asm
	// begin inline asm
	shfl.sync.down.b32 %r258, %r259, %r260, %r216, %r262;
	// end inline asm
	mov.b64 	%rd69, {%r253, %r258};
	add.s32 	%r263, %r197, 4;
	setp.gt.s32 	%p129, %r263, %r216;
	mov.u64 	%rd279, %rd278;
	mov.f64 	%fd313, %fd312;
	@%p129 bra 	$L__BB4_82;
	abs.f64 	%fd103, %fd312;
	abs.f64 	%fd104, %fd102;
	setp.lt.f64 	%p130, %fd103, %fd104;
	mov.u64 	%rd279, %rd69;
	mov.f64 	%fd313, %fd102;
	@%p130 bra 	$L__BB4_82;
	setp.lt.f64 	%p131, %fd104, %fd103;
	mov.u64 	%rd279, %rd278;
	mov.f64 	%fd313, %fd312;
	@%p131 bra 	$L__BB4_82;
	setp.lt.s64 	%p132, %rd278, %rd69;
	min.s64 	%rd279, %rd278, %rd69;
	selp.f64 	%fd313, %fd312, %fd102, %p132;
$L__BB4_82:
	mov.b64 	%rd237, %fd313;
	mov.b64 	{%r265, %r270}, %rd237;
	mov.b32 	%r281, 8;
	mov.b32 	%r283, -1;
	// begin inline asm
	shfl.sync.down.b32 %r264, %r265, %r281, %r216, %r283;
	// end inline asm
	// begin inline asm
	shfl.sync.down.b32 %r269, %r270, %r281, %r216, %r283;
	// end inline asm
	mov.b64 	%rd238, {%r264, %r269};
	mov.b64 	%fd107, %rd238;
	mov.b64 	{%r275, %r280}, %rd279;
	// begin inline asm
	shfl.sync.down.b32 %r274, %r275, %r281, %r216, %r283;
	// end inline asm
	// begin inline asm
	shfl.sync.down.b32 %r279, %r280, %r281, %r216, %r283;
	// end inline asm
	mov.b64 	%rd72, {%r274, %r279};
	add.s32 	%r284, %r197, 8;
	setp.gt.s32 	%p133, %r284, %r216;
	mov.u64 	%rd280, %rd279;
	mov.f64 	%fd314, %fd313;
	@%p133 bra 	$L__BB4_86;
	abs.f64 	%fd108, %fd313;
	abs.f64 	%fd109, %fd107;
	setp.lt.f64 	%p134, %fd108, %fd109;
	mov.u64 	%rd280, %rd72;
	mov.f64 	%fd314, %fd107;
	@%p134 bra 	$L__BB4_86;
	setp.lt.f64 	%p135, %fd109, %fd108;
	mov.u64 	%rd280, %rd279;
	mov.f64 	%fd314, %fd313;
	@%p135 bra 	$L__BB4_86;
	setp.lt.s64 	%p136, %rd279, %rd72;
	min.s64 	%rd280, %rd279, %rd72;
	selp.f64 	%fd314, %fd313, %fd107, %p136;
$L__BB4_86:
	mov.b64 	%rd239, %fd314;
	mov.b64 	{%r286, %r291}, %rd239;
	mov.b32 	%r302, 16;
	mov.b32 	%r304, -1;
	// begin inline asm
	shfl.sync.down.b32 %r285, %r286, %r302, %r216, %r304;
	// end inline asm
	// begin inline asm
	shfl.sync.down.b32 %r290, %r291, %r302, %r216, %r304;
	// end inline asm
	mov.b64 	%rd240, {%r285, %r290};
	mov.b64 	%fd112, %rd240;
	mov.b64 	{%r296, %r301}, %rd280;
	// begin inline asm
	shfl.sync.down.b32 %r295, %r296, %r302, %r216, %r304;
	// end inline asm
	// begin inline asm
	shfl.sync.down.b32 %r300, %r301, %r302, %r216, %r304;
	// end inline asm
	mov.b64 	%rd75, {%r295, %r300};
	add.s32 	%r305, %r197, 16;
	setp.gt.s32 	%p137, %r305, %r216;
	mov.u64 	%rd317, %rd280;
	mov.f64 	%fd351, %fd314;
	@%p137 bra 	$L__BB4_90;
	abs.f64 	%fd113, %fd314;
	abs.f64 	%fd114, %fd112;
	setp.lt.f64 	%p138, %fd113, %fd114;
	mov.u64 	%rd317, %rd75;
	mov.f64 	%fd351, %fd112;
	@%p138 bra 	$L__BB4_90;
	setp.lt.f64 	%p139, %fd114, %fd113;
	mov.u64 	%rd317, %rd280;
	mov.f64 	%fd351, %fd314;
	@%p139 bra 	$L__BB4_90;
	setp.lt.s64 	%p140, %rd280, %rd75;
	min.s64 	%rd317, %rd280, %rd75;
	selp.f64 	%fd351, %fd314, %fd112, %p140;
$L__BB4_90:
	setp.ne.s32 	%p141, %r197, 0;
	@%p141 bra 	$L__BB4_92;
	shr.u32 	%r306, %r5, 1;
	and.b32  	%r307, %r306, 496;
	mov.u32 	%r308, _ZN6thrust24THRUST_300001_SM_1000_NS8cuda_cub4core6detail5shmemE;
	add.s32 	%r309, %r308, %r307;
	st.shared.f64 	[%r309+8], %fd351;
	st.shared.u64 	[%r309+16], %rd317;
$L__BB4_92:
	bar.sync 	0;
	setp.ne.s32 	%p142, %r5, 0;
	@%p142 bra 	$L__BB4_208;
	setp.lt.s32 	%p143, %r4, 33;
	mov.f64 	%fd316, %fd351;
	mov.u64 	%rd282, %rd317;
	@%p143 bra 	$L__BB4_97;
	ld.shared.f64 	%fd117, [_ZN6thrust24THRUST_300001_SM_1000_NS8cuda_cub4core6detail5shmemE+24];
	ld.shared.u64 	%rd78, [_ZN6thrust24THRUST_300001_SM_1000_NS8cuda_cub4core6detail5shmemE+32];
	abs.f64 	%fd118, %fd351;
	abs.f64 	%fd119, %fd117;
	setp.lt.f64 	%p144, %fd118, %fd119;
	mov.f64 	%fd316, %fd117;
	mov.u64 	%rd282, %rd78;
	@%p144 bra 	$L__BB4_97;
	setp.lt.f64 	%p145, %fd119, %fd118;
	mov.f64 	%fd316, %fd351;
	mov.u64 	%rd282, %rd317;
	@%p145 bra 	$L__BB4_97;
	setp.lt.s64 	%p146, %rd317, %rd78;
	min.s64 	%rd282, %rd317, %rd78;
	selp.f64 	%fd316, %fd351, %fd117, %p146;
$L__BB4_97:
	setp.lt.s32 	%p147, %r4, 65;
	mov.f64 	%fd317, %fd316;
	mov.u64 	%rd283, %rd282;
	@%p147 bra 	$L__BB4_101;
	ld.shared.f64 	%fd122, [_ZN6thrust24THRUST_300001_SM_1000_NS8cuda_cub4core6detail5shmemE+40];
	ld.shared.u64 	%rd81, [_ZN6thrust24THRUST_300001_SM_1000_NS8cuda_cub4core6detail5shmemE+48];
	abs.f64 	%fd123, %fd316;
	abs.f64 	%fd124, %fd122;
	setp.lt.f64 	%p148, %fd123, %fd124;
	mov.f64 	%fd317, %fd122;
	mov.u64 	%rd283, %rd81;
	@%p148 bra 	$L__BB4_101;
	setp.lt.f64 	%p149, %fd124, %fd123;
	mov.f64 	%fd317, %fd316;
	mov.u64 	%rd283, %rd282;
	@%p149 bra 	$L__BB4_101;
	setp.lt.s64 	%p150, %rd282, %rd81;
	selp.f64 	%fd317, %fd316, %fd122, %p150;
	min.s64 	%rd283, %rd282, %rd81;
$L__BB4_101:
	setp.lt.s32 	%p151, %r4, 97;
	mov.f64 	%fd318, %fd317;
	mov.u64 	%rd284, %rd283;
	@%p151 bra 	$L__BB4_105;
	ld.shared.f64 	%fd127, [_ZN6thrust24THRUST_300001_SM_1000_NS8cuda_cub4core6detail5shmemE+56];
	ld.shared.u64 	%rd84, [_ZN6thrust24THRUST_300001_SM_1000_NS8cuda_cub4core6detail5shmemE+64];
	abs.f64 	%fd128, %fd317;
	abs.f64 	%fd129, %fd127;
	setp.lt.f64 	%p152, %fd128, %fd129;
	mov.f64 	%fd318, %fd127;
	mov.u64 	%rd284, %rd84;
	@%p152 bra 	$L__BB4_105;
	setp.lt.f64 	%p153, %fd129, %fd128;
	mov.f64 	%fd318, %fd317;
	mov.u64 	%rd284, %rd283;
	@%p153 bra 	$L__BB4_105;
	setp.lt.s64 	%p154, %rd283, %rd84;
	selp.f64 	%fd318, %fd317, %fd127, %p154;
	min.s64 	%rd284, %rd283, %rd84;
$L__BB4_105:
	setp.lt.s32 	%p155, %r4, 129;
	mov.f64 	%fd319, %fd318;
	mov.u64 	%rd285, %rd284;
	@%p155 bra 	$L__BB4_109;
	ld.shared.f64 	%fd132, [_ZN6thrust24THRUST_300001_SM_1000_NS8cuda_cub4core6detail5shmemE+72];
	ld.shared.u64 	%rd87, [_ZN6thrust24THRUST_300001_SM_1000_NS8cuda_cub4core6detail5shmemE+80];
	abs.f64 	%fd133, %fd318;
	abs.f64 	%fd134, %fd132;
	setp.lt.f64 	%p156, %fd133, %fd134;
	mov.f64 	%fd319, %fd132;
	mov.u64 	%rd285, %rd87;
	@%p156 bra 	$L__BB4_109;
	setp.lt.f64 	%p157, %fd134, %fd133;
	mov.f64 	%fd319, %fd318;
	mov.u64 	%rd285, %rd284;
	@%p157 bra 	$L__BB4_109;
	setp.lt.s64 	%p158, %rd284, %rd87;
	selp.f64 	%fd319, %fd318, %fd132, %p158;
	min.s64 	%rd285, %rd284, %rd87;
$L__BB4_109:
	setp.lt.s32 	%p159, %r4, 161;
	mov.f64 	%fd320, %fd319;
	mov.u64 	%rd286, %rd285;
	@%p159 bra 	$L__BB4_113;
	ld.shared.f64 	%fd137, [_ZN6thrust24THRUST_300001_SM_1000_NS8cuda_cub4core6detail5shmemE+88];
	ld.shared.u64 	%rd90, [_ZN6thrust24THRUST_300001_SM_1000_NS8cuda_cub4core6detail5shmemE+96];
	abs.f64 	%fd138, %fd319;
	abs.f64 	%fd139, %fd137;
	setp.lt.f64 	%p160, %fd138, %fd139;
	mov.f64 	%fd320, %fd137;
	mov.u64 	%rd286, %rd90;
	@%p160 bra 	$L__BB4_113;
	setp.lt.f64 	%p161, %fd139, %fd138;
	mov.f64 	%fd320, %fd319;
	mov.u64 	%rd286, %rd285;
	@%p161 bra 	$L__BB4_113;
	setp.lt.s64 	%p162, %rd285, %rd90;
	selp.f64 	%fd320, %fd319, %fd137, %p162;
	min.s64 	%rd286, %rd285, %rd90;
$L__BB4_113:
	setp.lt.s32 	%p163, %r4, 193;
	mov.f64 	%fd321, %fd320;
	mov.u64 	%rd287, %rd286;
	@%p163 bra 	$L__BB4_117;
	ld.shared.f64 	%fd142, [_ZN6thrust24THRUST_300001_SM_1000_NS8cuda_cub4core6detail5shmemE+104];
	ld.shared.u64 	%rd93, [_ZN6thrust24THRUST_300001_SM_1000_NS8cuda_cub4core6detail5shmemE+112];
	abs.f64 	%fd143, %fd320;
	abs.f64 	%fd144, %fd142;
	setp.lt.f64 	%p164, %fd143, %fd144;
	mov.f64 	%fd321, %fd142;
	mov.u64 	%rd287, %rd93;
	@%p164 bra 	$L__BB4_117;
	setp.lt.f64 	%p165, %fd144, %fd143;
	mov.f64 	%fd321, %fd320;
	mov.u64 	%rd287, %rd286;
	@%p165 bra 	$L__BB4_117;
	setp.lt.s64 	%p166, %rd286, %rd93;
	selp.f64 	%fd321, %fd320, %fd142, %p166;
	min.s64 	%rd287, %rd286, %rd93;
$L__BB4_117:
	setp.lt.s32 	%p167, %r4, 225;
	mov.u64 	%rd317, %rd287;
	mov.f64 	%fd351, %fd321;
	@%p167 bra 	$L__BB4_208;
	ld.shared.f64 	%fd147, [_ZN6thrust24THRUST_300001_SM_1000_NS8cuda_cub4core6detail5shmemE+120];
	ld.shared.u64 	%rd96, [_ZN6thrust24THRUST_300001_SM_1000_NS8cuda_cub4core6detail5shmemE+128];
	abs.f64 	%fd148, %fd321;
	abs.f64 	%fd149, %fd147;
	setp.lt.f64 	%p168, %fd148, %fd149;
	mov.u64 	%rd317, %rd96;
	mov.f64 	%fd351, %fd147;
	@%p168 bra 	$L__BB4_208;
	setp.lt.f64 	%p169, %fd149, %fd148;
	mov.u64 	%rd317, %rd287;
	mov.f64 	%fd351, %fd321;
	@%p169 bra 	$L__BB4_208;
	setp.lt.s64 	%p170, %rd287, %rd96;
	selp.f64 	%fd351, %fd321, %fd147, %p170;
	min.s64 	%rd317, %rd287, %rd96;
	bra.uni 	$L__BB4_208;
$L__BB4_121:
	mov.u32 	%r35, %tid.x;
	cvt.s64.s32 	%rd183, %r2;
	add.s64 	%rd98, %rd3, %rd183;
	cvt.u64.u32 	%rd99, %r35;
	add.s64 	%rd184, %rd99, %rd183;
	shl.b64 	%rd185, %rd184, 3;
	add.s64 	%rd186, %rd2, %rd185;
	ld.global.f64 	%fd274, [%rd186];
	add.s32 	%r69, %r35, 256;
	cvt.u64.u32 	%rd187, %r69;
	ld.global.f64 	%fd275, [%rd186+2048];
	add.s32 	%r70, %r35, 512;
	cvt.u64.u32 	%rd188, %r70;
	ld.global.f64 	%fd276, [%rd186+4096];
	add.s32 	%r71, %r35, 768;
	cvt.u64.u32 	%rd189, %r71;
	ld.global.f64 	%fd277, [%rd186+6144];
	or.b32  	%r72, %r35, 1024;
	cvt.u64.u32 	%rd100, %r72;
	add.s64 	%rd305, %rd98, %rd100;
	ld.global.f64 	%fd339, [%rd186+8192];
	abs.f64 	%fd278, %fd274;
	abs.f64 	%fd279, %fd275;
	setp.geu.f64 	%p2, %fd278, %fd279;
	selp.f64 	%fd280, %fd274, %fd275, %p2;
	selp.b64 	%rd190, %rd99, %rd187, %p2;
	abs.f64 	%fd281, %fd280;
	abs.f64 	%fd282, %fd276;
	setp.geu.f64 	%p3, %fd281, %fd282;
	selp.f64 	%fd283, %fd280, %fd276, %p3;
	selp.b64 	%rd191, %rd190, %rd188, %p3;
	abs.f64 	%fd284, %fd283;
	abs.f64 	%fd285, %fd277;
	setp.geu.f64 	%p4, %fd284, %fd285;
	selp.f64 	%fd152, %fd283, %fd277, %p4;
	selp.b64 	%rd102, %rd191, %rd189, %p4;
	abs.f64 	%fd153, %fd152;
	abs.f64 	%fd154, %fd339;
	setp.lt.f64 	%p5, %fd153, %fd154;
	@%p5 bra 	$L__BB4_123;
	setp.lt.f64 	%p6, %fd154, %fd153;
	setp.lt.u64 	%p7, %rd102, %rd100;
	or.pred  	%p8, %p6, %p7;
	selp.f64 	%fd339, %fd152, %fd339, %p8;
	add.s64 	%rd194, %rd98, %rd102;
	selp.b64 	%rd305, %rd194, %rd305, %p8;
$L__BB4_123:
	setp.le.s32 	%p9, %r66, %r3;
	@%p9 bra 	$L__BB4_164;
	setp.ne.s32 	%p10, %r35, 0;
	@%p10 bra 	$L__BB4_126;
	atom.global.add.u32 	%r73, [%rd1+4], 1280;
	add.s32 	%r74, %r73, %r3;
	st.shared.u32 	[_ZN6thrust24THRUST_300001_SM_1000_NS8cuda_cub4core6detail5shmemE+152], %r74;
$L__BB4_126:
	bar.sync 	0;
	ld.shared.u32 	%r427, [_ZN6thrust24THRUST_300001_SM_1000_NS8cuda_cub4core6detail5shmemE+152];
	add.s32 	%r75, %r427, 1280;
	setp.gt.s32 	%p11, %r75, %r66;
	@%p11 bra 	$L__BB4_141;
	mov.f64 	%fd323, %fd339;
	mov.u64 	%rd289, %rd305;
$L__BB4_128:
	cvt.s64.s32 	%rd195, %r427;
	add.s64 	%rd196, %rd99, %rd195;
	shl.b64 	%rd197, %rd196, 3;
	add.s64 	%rd198, %rd2, %rd197;
	add.s64 	%rd290, %rd196, %rd3;
	ld.global.f64 	%fd324, [%rd198];
	add.s64 	%rd291, %rd290, 256;
	ld.global.f64 	%fd325, [%rd198+2048];
	add.s64 	%rd292, %rd290, 512;
	ld.global.f64 	%fd326, [%rd198+4096];
	add.s64 	%rd293, %rd290, 768;
	ld.global.f64 	%fd327, [%rd198+6144];
	add.s64 	%rd305, %rd290, 1024;
	ld.global.f64 	%fd339, [%rd198+8192];
	abs.f64 	%fd163, %fd323;
	abs.f64 	%fd164, %fd324;
	setp.lt.f64 	%p12, %fd163, %fd164;
	@%p12 bra 	$L__BB4_130;
	setp.lt.f64 	%p13, %fd164, %fd163;
	setp.lt.s64 	%p14, %rd289, %rd290;
	or.pred  	%p15, %p13, %p14;
	selp.f64 	%fd324, %fd323, %fd324, %p15;
	selp.b64 	%rd290, %rd289, %rd290, %p15;
$L__BB4_130:
	abs.f64 	%fd167, %fd324;
	abs.f64 	%fd168, %fd325;
	setp.lt.f64 	%p16, %fd167, %fd168;
	@%p16 bra 	$L__BB4_132;
	setp.lt.f64 	%p17, %fd168, %fd167;
	setp.lt.s64 	%p18, %rd290, %rd291;
	or.pred  	%p19, %p17, %p18;
	selp.f64 	%fd325, %fd324, %fd325, %p19;
	selp.b64 	%rd291, %rd290, %rd291, %p19;
$L__BB4_132:
	abs.f64 	%fd171, %fd325;
	abs.f64 	%fd172, %fd326;
	setp.lt.f64 	%p20, %fd171, %fd172;
	@%p20 bra 	$L__BB4_134;
	setp.lt.f64 	%p21, %fd172, %fd171;
	setp.lt.s64 	%p22, %rd291, %rd292;
	or.pred  	%p23, %p21, %p22;
	selp.f64 	%fd326, %fd325, %fd326, %p23;
	selp.b64 	%rd292, %rd291, %rd292, %p23;
$L__BB4_134:
	abs.f64 	%fd175, %fd326;
	abs.f64 	%fd176, %fd327;
	setp.lt.f64 	%p24, %fd175, %fd176;
	@%p24 bra 	$L__BB4_136;
	setp.lt.f64 	%p25, %fd176, %fd175;
	setp.lt.s64 	%p26, %rd292, %rd293;
	or.pred  	%p27, %p25, %p26;
	selp.f64 	%fd327, %fd326, %fd327, %p27;
	selp.b64 	%rd293, %rd292, %rd293, %p27;
$L__BB4_136:
	abs.f64 	%fd179, %fd327;
	abs.f64 	%fd180, %fd339;
	setp.lt.f64 	%p28, %fd179, %fd180;
	@%p28 bra 	$L__BB4_138;
	setp.lt.f64 	%p29, %fd180, %fd179;
	setp.lt.s64 	%p30, %rd293, %rd305;
	or.pred  	%p31, %p29, %p30;
	selp.f64 	%fd339, %fd327, %fd339, %p31;
	selp.b64 	%rd305, %rd293, %rd305, %p31;
$L__BB4_138:
	setp.ne.s32 	%p32, %r35, 0;
	bar.sync 	0;
	@%p32 bra 	$L__BB4_140;
	atom.global.add.u32 	%r76, [%rd1+4], 1280;
	add.s32 	%r77, %r76, %r3;
	st.shared.u32 	[_ZN6thrust24THRUST_300001_SM_1000_NS8cuda_cub4core6detail5shmemE+152], %r77;
$L__BB4_140:
	bar.sync 	0;
	ld.shared.u32 	%r427, [_ZN6thrust24THRUST_300001_SM_1000_NS8cuda_cub4core6detail5shmemE+152];
	add.s32 	%r78, %r427, 1280;
	setp.le.s32 	%p33, %r78, %r66;
	mov.f64 	%fd323, %fd339;
	mov.u64 	%rd289, %rd305;
	@%p33 bra 	$L__BB4_128;
$L__BB4_141:
	setp.le.s32 	%p34, %r66, %r427;
	@%p34 bra 	$L__BB4_164;
	sub.s32 	%r40, %r66, %r427;
	setp.ge.s32 	%p35, %r35, %r40;
	@%p35 bra 	$L__BB4_164;
	not.b32 	%r79, %r35;
	add.s32 	%r80, %r66, %r79;
	sub.s32 	%r41, %r80, %r427;
	and.b32  	%r81, %r41, 768;
	setp.eq.s32 	%p36, %r81, 768;
	mov.u32 	%r431, %r35;
	@%p36 bra 	$L__BB4_149;
	add.s32 	%r429, %r35, %r427;
	shr.u32 	%r82, %r41, 8;
	add.s32 	%r83, %r82, 1;
	and.b32  	%r84, %r83, 3;
	neg.s32 	%r428, %r84;
	mov.u32 	%r431, %r35;
$L__BB4_145:
	.pragma "nounroll";
	mov.u64 	%rd122, %rd305;
	mov.f64 	%fd184, %fd339;
	cvt.s64.s32 	%rd200, %r429;
	add.s64 	%rd123, %rd3, %rd200;
	mul.wide.s32 	%rd201, %r429, 8;
	add.s64 	%rd202, %rd2, %rd201;
	ld.global.f64 	%fd185, [%rd202];
	abs.f64 	%fd186, %fd184;
	abs.f64 	%fd187, %fd185;
	setp.lt.f64 	%p37, %fd186, %fd187;
	mov.f64 	%fd339, %fd185;
	mov.u64 	%rd305, %rd123;
	@%p37 bra 	$L__BB4_148;
	setp.lt.f64 	%p38, %fd187, %fd186;
	mov.f64 	%fd339, %fd184;
	mov.u64 	%rd305, %rd122;
	@%p38 bra 	$L__BB4_148;
	setp.lt.s64 	%p39, %rd122, %rd123;
	selp.f64 	%fd339, %fd184, %fd185, %p39;
	min.s64 	%rd305, %rd122, %rd123;
$L__BB4_148:
	add.s32 	%r431, %r431, 256;
	add.s32 	%r429, %r429, 256;
	add.s32 	%r428, %r428, 1;
	setp.ne.s32 	%p40, %r428, 0;
	@%p40 bra 	$L__BB4_145;
$L__BB4_149:
	setp.lt.u32 	%p41, %r41, 768;
	@%p41 bra 	$L__BB4_164;
	add.s32 	%r432, %r431, %r427;
	add.s32 	%r435, %r432, 256;
	add.s32 	%r434, %r432, 512;
	add.s32 	%r433, %r432, 768;
	add.s64 	%rd128, %rd2, 4096;
$L__BB4_151:
	cvt.s64.s32 	%rd203, %r435;
	add.s64 	%rd130, %rd3, %rd203;
	cvt.s64.s32 	%rd204, %r434;
	add.s64 	%rd131, %rd3, %rd204;
	cvt.s64.s32 	%rd205, %r433;
	add.s64 	%rd132, %rd3, %rd205;
	cvt.s64.s32 	%rd206, %r432;
	mul.wide.s32 	%rd207, %r432, 8;
	add.s64 	%rd133, %rd128, %rd207;
	add.s64 	%rd134, %rd3, %rd206;
	ld.global.f64 	%fd193, [%rd133+-4096];
	abs.f64 	%fd194, %fd339;
	abs.f64 	%fd195, %fd193;
	setp.lt.f64 	%p42, %fd194, %fd195;
	mov.f64 	%fd335, %fd193;
	mov.u64 	%rd301, %rd134;
	@%p42 bra 	$L__BB4_154;
	setp.lt.f64 	%p43, %fd195, %fd194;
	mov.f64 	%fd335, %fd339;
	mov.u64 	%rd301, %rd305;
	@%p43 bra 	$L__BB4_154;
	setp.lt.s64 	%p44, %rd305, %rd134;
	selp.f64 	%fd335, %fd339, %fd193, %p44;
	min.s64 	%rd301, %rd305, %rd134;
$L__BB4_154:
	ld.global.f64 	%fd198, [%rd133+-2048];
	abs.f64 	%fd199, %fd335;
	abs.f64 	%fd200, %fd198;
	setp.lt.f64 	%p45, %fd199, %fd200;
	mov.f64 	%fd336, %fd198;
	mov.u64 	%rd302, %rd130;
	@%p45 bra 	$L__BB4_157;
	setp.lt.f64 	%p46, %fd200, %fd199;
	mov.f64 	%fd336, %fd335;
	mov.u64 	%rd302, %rd301;
	@%p46 bra 	$L__BB4_157;
	setp.lt.s64 	%p47, %rd301, %rd130;
	selp.f64 	%fd336, %fd335, %fd198, %p47;
	min.s64 	%rd302, %rd301, %rd130;
$L__BB4_157:
	ld.global.f64 	%fd203, [%rd133];
	abs.f64 	%fd204, %fd336;
	abs.f64 	%fd205, %fd203;
	setp.lt.f64 	%p48, %fd204, %fd205;
	mov.f64 	%fd337, %fd203;
	mov.u64 	%rd303, %rd131;
	@%p48 bra 	$L__BB4_160;
	setp.lt.f64 	%p49, %fd205, %fd204;
	mov.f64 	%fd337, %fd336;
	mov.u64 	%rd303, %rd302;
	@%p49 bra 	$L__BB4_160;
	setp.lt.s64 	%p50, %rd302, %rd131;
	selp.f64 	%fd337, %fd336, %fd203, %p50;
	min.s64 	%rd303, %rd302, %rd131;
$L__BB4_160:
	ld.global.f64 	%fd208, [%rd133+2048];
	abs.f64 	%fd209, %fd337;
	abs.f64 	%fd210, %fd208;
	setp.lt.f64 	%p51, %fd209, %fd210;
	mov.f64 	%fd339, %fd208;
	mov.u64 	%rd305, %rd132;
	@%p51 bra 	$L__BB4_163;
	setp.lt.f64 	%p52, %fd210, %fd209;
	mov.f64 	%fd339, %fd337;
	mov.u64 	%rd305, %rd303;
	@%p52 bra 	$L__BB4_163;
	setp.lt.s64 	%p53, %rd303, %rd132;
	selp.f64 	%fd339, %fd337, %fd208, %p53;
	min.s64 	%rd305, %rd303, %rd132;
$L__BB4_163:
	add.s32 	%r431, %r431, 1024;
	add.s32 	%r435, %r435, 1024;
	add.s32 	%r434, %r434, 1024;
	add.s32 	%r433, %r433, 1024;
	add.s32 	%r432, %r432, 1024;
	setp.lt.s32 	%p54, %r431, %r40;
	@%p54 bra 	$L__BB4_151;
$L__BB4_164:
	// begin inline asm
	mov.u32 %r85, %laneid;
	// end inline asm
	mov.b64 	%rd208, %fd339;
	mov.b64 	{%r87, %r92}, %rd208;
	mov.b32 	%r103, 1;
	mov.b32 	%r104, 31;
	mov.b32 	%r105, -1;
	// begin inline asm
	shfl.sync.down.b32 %r86, %r87, %r103, %r104, %r105;
	// end inline asm
	// begin inline asm
	shfl.sync.down.b32 %r91, %r92, %r103, %r104, %r105;
	// end inline asm
	mov.b64 	%rd209, {%r86, %r91};
	mov.b64 	%fd214, %rd209;
	mov.b64 	{%r97, %r102}, %rd305;
	// begin inline asm
	shfl.sync.down.b32 %r96, %r97, %r103, %r104, %r105;
	// end inline asm
	// begin inline asm
	shfl.sync.down.b32 %r101, %r102, %r103, %r104, %r105;
	// end inline asm
	mov.b64 	%rd144, {%r96, %r101};
	setp.gt.s32 	%p55, %r85, 30;
	mov.f64 	%fd340, %fd339;
	mov.u64 	%rd306, %rd305;
	@%p55 bra 	$L__BB4_168;
	abs.f64 	%fd215, %fd339;
	abs.f64 	%fd216, %fd214;
	setp.lt.f64 	%p56, %fd215, %fd216;
	mov.f64 	%fd340, %fd214;
	mov.u64 	%rd306, %rd144;
	@%p56 bra 	$L__BB4_168;
	setp.lt.f64 	%p57, %fd216, %fd215;
	mov.f64 	%fd340, %fd339;
	mov.u64 	%rd306, %rd305;
	@%p57 bra 	$L__BB4_168;
	setp.lt.s64 	%p58, %rd305, %rd144;
	selp.f64 	%fd340, %fd339, %fd214, %p58;
	min.s64 	%rd306, %rd305, %rd144;
$L__BB4_168:
	mov.b64 	%rd210, %fd340;
	mov.b64 	{%r107, %r112}, %rd210;
	mov.b32 	%r123, 2;
	mov.b32 	%r124, 31;
	mov.b32 	%r125, -1;
	// begin inline asm
	shfl.sync.down.b32 %r106, %r107, %r123, %r124, %r125;
	// end inline asm
	// begin inline asm
	shfl.sync.down.b32 %r111, %r112, %r123, %r124, %r125;
	// end inline asm
	mov.b64 	%rd211, {%r106, %r111};
	mov.b64 	%fd219, %rd211;
	mov.b64 	{%r117, %r122}, %rd306;
	// begin inline asm
	shfl.sync.down.b32 %r116, %r117, %r123, %r124, %r125;
	// end inline asm
	// begin inline asm
	shfl.sync.down.b32 %r121, %r122, %r123, %r124, %r125;
	// end inline asm
	mov.b64 	%rd147, {%r116, %r121};
	setp.gt.s32 	%p59, %r85, 29;
	mov.f64 	%fd341, %fd340;
	mov.u64 	%rd307, %rd306;
	@%p59 bra 	$L__BB4_172;
	abs.f64 	%fd220, %fd340;
	abs.f64 	%fd221, %fd219;
	setp.lt.f64 	%p60, %fd220, %fd221;
	mov.f64 	%fd341, %fd219;
	mov.u64 	%rd307, %rd147;
	@%p60 bra 	$L__BB4_172;
	setp.lt.f64 	%p61, %fd221, %fd220;
	mov.f64 	%fd341, %fd340;
	mov.u64 	%rd307, %rd306;
	@%p61 bra 	$L__BB4_172;
	setp.lt.s64 	%p62, %rd306, %rd147;
	selp.f64 	%fd341, %fd340, %fd219, %p62;
	min.s64 	%rd307, %rd306, %rd147;
$L__BB4_172:
	mov.b64 	%rd212, %fd341;
	mov.b64 	{%r127, %r132}, %rd212;
	mov.b32 	%r143, 4;
	mov.b32 	%r144, 31;
	mov.b32 	%r145, -1;
	// begin inline asm
	shfl.sync.down.b32 %r126, %r127, %r143, %r144, %r145;
	// end inline asm
	// begin inline asm
	shfl.sync.down.b32 %r131, %r132, %r143, %r144, %r145;
	// end inline asm
	mov.b64 	%rd213, {%r126, %r131};
	mov.b64 	%fd224, %rd213;
	mov.b64 	{%r137, %r142}, %rd307;
	// begin inline asm
	shfl.sync.down.b32 %r136, %r137, %r143, %r144, %r145;
	// end inline asm
	// begin inline asm
	shfl.sync.down.b32 %r141, %r142, %r143, %r144, %r145;
	// end inline asm
	mov.b64 	%rd150, {%r136, %r141};
	setp.gt.s32 	%p63, %r85, 27;
	mov.f64 	%fd342, %fd341;
	mov.u64 	%rd308, %rd307;
	@%p63 bra 	$L__BB4_176;
	abs.f64 	%fd225, %fd341;
	abs.f64 	%fd226, %fd224;
	setp.lt.f64 	%p64, %fd225, %fd226;
	mov.f64 	%fd342, %fd224;
	mov.u64 	%rd308, %rd150;
	@%p64 bra 	$L__BB4_176;
	setp.lt.f64 	%p65, %fd226, %fd225;
	mov.f64 	%fd342, %fd341;
	mov.u64 	%rd308, %rd307;
	@%p65 bra 	$L__BB4_176;
	setp.lt.s64 	%p66, %rd307, %rd150;
	selp.f64 	%fd342, %fd341, %fd224, %p66;
	min.s64 	%rd308, %rd307, %rd150;
$L__BB4_176:
	mov.b64 	%rd214, %fd342;
	mov.b64 	{%r147, %r152}, %rd214;
	mov.b32 	%r163, 8;
	mov.b32 	%r164, 31;
	mov.b32 	%r165, -1;
	// begin inline asm
	shfl.sync.down.b32 %r146, %r147, %r163, %r164, %r165;
	// end inline asm
	// begin inline asm
	shfl.sync.down.b32 %r151, %r152, %r163, %r164, %r165;
	// end inline asm
	mov.b64 	%rd215, {%r146, %r151};
	mov.b64 	%fd229, %rd215;
	mov.b64 	{%r157, %r162}, %rd308;
	// begin inline asm
	shfl.sync.down.b32 %r156, %r157, %r163, %r164, %r165;
	// end inline asm
	// begin inline asm
	shfl.sync.down.b32 %r161, %r162, %r163, %r164, %r165;
	// end inline asm
	mov.b64 	%rd153, {%r156, %r161};
	setp.gt.s32 	%p67, %r85, 23;
	mov.f64 	%fd343, %fd342;
	mov.u64 	%rd309, %rd308;
	@%p67 bra 	$L__BB4_180;
	abs.f64 	%fd230, %fd342;
	abs.f64 	%fd231, %fd229;
	setp.lt.f64 	%p68, %fd230, %fd231;
	mov.f64 	%fd343, %fd229;
	mov.u64 	%rd309, %rd153;
	@%p68 bra 	$L__BB4_180;
	setp.lt.f64 	%p69, %fd231, %fd230;
	mov.f64 	%fd343, %fd342;
	mov.u64 	%rd309, %rd308;
	@%p69 bra 	$L__BB4_180;
	setp.lt.s64 	%p70, %rd308, %rd153;
	selp.f64 	%fd343, %fd342, %fd229, %p70;
	min.s64 	%rd309, %rd308, %rd153;
$L__BB4_180:
	mov.b64 	%rd216, %fd343;
	mov.b64 	{%r167, %r172}, %rd216;
	mov.b32 	%r183, 16;
	mov.b32 	%r184, 31;
	mov.b32 	%r185, -1;
	// begin inline asm
	shfl.sync.down.b32 %r166, %r167, %r183, %r184, %r185;
	// end inline asm
	// begin inline asm
	shfl.sync.down.b32 %r171, %r172, %r183, %r184, %r185;
	// end inline asm
	mov.b64 	%rd217, {%r166, %r171};
	mov.b64 	%fd234, %rd217;
	mov.b64 	{%r177, %r182}, %rd309;
	// begin inline asm
	shfl.sync.down.b32 %r176, %r177, %r183, %r184, %r185;
	// end inline asm
	// begin inline asm
	shfl.sync.down.b32 %r181, %r182, %r183, %r184, %r185;
	// end inline asm
	mov.b64 	%rd156, {%r176, %r181};
	setp.gt.s32 	%p71, %r85, 15;
	mov.f64 	%fd351, %fd343;
	mov.u64 	%rd317, %rd309;
	@%p71 bra 	$L__BB4_184;
	abs.f64 	%fd235, %fd343;
	abs.f64 	%fd236, %fd234;
	setp.lt.f64 	%p72, %fd235, %fd236;
	mov.f64 	%fd351, %fd234;
	mov.u64 	%rd317, %rd156;
	@%p72 bra 	$L__BB4_184;
	setp.lt.f64 	%p73, %fd236, %fd235;
	mov.f64 	%fd351, %fd343;
	mov.u64 	%rd317, %rd309;
	@%p73 bra 	$L__BB4_184;
	setp.lt.s64 	%p74, %rd309, %rd156;
	selp.f64 	%fd351, %fd343, %fd234, %p74;
	min.s64 	%rd317, %rd309, %rd156;
$L__BB4_184:
	setp.ne.s32 	%p75, %r85, 0;
	@%p75 bra 	$L__BB4_186;
	shr.u32 	%r186, %r35, 1;
	and.b32  	%r187, %r186, 496;
	mov.u32 	%r188, _ZN6thrust24THRUST_300001_SM_1000_NS8cuda_cub4core6detail5shmemE;
	add.s32 	%r189, %r188, %r187;
	st.shared.f64 	[%r189+8], %fd351;
	st.shared.u64 	[%r189+16], %rd317;
$L__BB4_186:
	bar.sync 	0;
	setp.ne.s32 	%p76, %r35, 0;
	@%p76 bra 	$L__BB4_208;
	ld.shared.f64 	%fd239, [_ZN6thrust24THRUST_300001_SM_1000_NS8cuda_cub4core6detail5shmemE+24];
	ld.shared.u64 	%rd159, [_ZN6thrust24THRUST_300001_SM_1000_NS8cuda_cub4core6detail5shmemE+32];
	abs.f64 	%fd240, %fd351;
	abs.f64 	%fd241, %fd239;
	setp.lt.f64 	%p77, %fd240, %fd241;
	mov.f64 	%fd345, %fd239;
	mov.u64 	%rd311, %rd159;
	@%p77 bra 	$L__BB4_190;
	setp.lt.f64 	%p78, %fd241, %fd240;
	mov.f64 	%fd345, %fd351;
	mov.u64 	%rd311, %rd317;
	@%p78 bra 	$L__BB4_190;
	setp.lt.s64 	%p79, %rd317, %rd159;
	selp.f64 	%fd345, %fd351, %fd239, %p79;
	min.s64 	%rd311, %rd317, %rd159;
$L__BB4_190:
	ld.shared.f64 	%fd244, [_ZN6thrust24THRUST_300001_SM_1000_NS8cuda_cub4core6detail5shmemE+40];
	ld.shared.u64 	%rd162, [_ZN6thrust24THRUST_300001_SM_1000_NS8cuda_cub4core6detail5shmemE+48];
	abs.f64 	%fd245, %fd345;
	abs.f64 	%fd246, %fd244;
	setp.lt.f64 	%p80, %fd245, %fd246;
	mov.f64 	%fd346, %fd244;
	mov.u64 	%rd312, %rd162;
	@%p80 bra 	$L__BB4_193;
	setp.lt.f64 	%p81, %fd246, %fd245;
	mov.f64 	%fd346, %fd345;
	mov.u64 	%rd312, %rd311;
	@%p81 bra 	$L__BB4_193;
	setp.lt.s64 	%p82, %rd311, %rd162;
	selp.f64 	%fd346, %fd345, %fd244, %p82;
	min.s64 	%rd312, %rd311, %rd162;
$L__BB4_193:
	ld.shared.f64 	%fd249, [_ZN6thrust24THRUST_300001_SM_1000_NS8cuda_cub4core6detail5shmemE+56];
	ld.shared.u64 	%rd165, [_ZN6thrust24THRUST_300001_SM_1000_NS8cuda_cub4core6detail5shmemE+64];
	abs.f64 	%fd250, %fd346;
	abs.f64 	%fd251, %fd249;
	setp.lt.f64 	%p83, %fd250, %fd251;
	mov.f64 	%fd347, %fd249;
	mov.u64 	%rd313, %rd165;
	@%p83 bra 	$L__BB4_196;
	setp.lt.f64 	%p84, %fd251, %fd250;
	mov.f64 	%fd347, %fd346;
	mov.u64 	%rd313, %rd312;
	@%p84 bra 	$L__BB4_196;
	setp.lt.s64 	%p85, %rd312, %rd165;
	selp.f64 	%fd347, %fd346, %fd249, %p85;
	min.s64 	%rd313, %rd312, %rd165;
$L__BB4_196:
	ld.shared.f64 	%fd254, [_ZN6thrust24THRUST_300001_SM_1000_NS8cuda_cub4core6detail5shmemE+72];
	ld.shared.u64 	%rd168, [_ZN6thrust24THRUST_300001_SM_1000_NS8cuda_cub4core6detail5shmemE+80];
	abs.f64 	%fd255, %fd347;
	abs.f64 	%fd256, %fd254;
	setp.lt.f64 	%p86, %fd255, %fd256;
	mov.f64 	%fd348, %fd254;
	mov.u64 	%rd314, %rd168;
	@%p86 bra 	$L__BB4_199;
	setp.lt.f64 	%p87, %fd256, %fd255;
	mov.f64 	%fd348, %fd347;
	mov.u64 	%rd314, %rd313;
	@%p87 bra 	$L__BB4_199;
	setp.lt.s64 	%p88, %rd313, %rd168;
	selp.f64 	%fd348, %fd347, %fd254, %p88;
	min.s64 	%rd314, %rd313, %rd168;
$L__BB4_199:
	ld.shared.f64 	%fd259, [_ZN6thrust24THRUST_300001_SM_1000_NS8cuda_cub4core6detail5shmemE+88];
	ld.shared.u64 	%rd171, [_ZN6thrust24THRUST_300001_SM_1000_NS8cuda_cub4core6detail5shmemE+96];
	abs.f64 	%fd260, %fd348;
	abs.f64 	%fd261, %fd259;
	setp.lt.f64 	%p89, %fd260, %fd261;
	mov.f64 	%fd349, %fd259;
	mov.u64 	%rd315, %rd171;
	@%p89 bra 	$L__BB4_202;
	setp.lt.f64 	%p90, %fd261, %fd260;
	mov.f64 	%fd349, %fd348;
	mov.u64 	%rd315, %rd314;
	@%p90 bra 	$L__BB4_202;
	setp.lt.s64 	%p91, %rd314, %rd171;
	selp.f64 	%fd349, %fd348, %fd259, %p91;
	min.s64 	%rd315, %rd314, %rd171;
$L__BB4_202:
	ld.shared.f64 	%fd264, [_ZN6thrust24THRUST_300001_SM_1000_NS8cuda_cub4core6detail5shmemE+104];
	ld.shared.u64 	%rd174, [_ZN6thrust24THRUST_300001_SM_1000_NS8cuda_cub4core6detail5shmemE+112];
	abs.f64 	%fd265, %fd349;
	abs.f64 	%fd266, %fd264;
	setp.lt.f64 	%p92, %fd265, %fd266;
	mov.f64 	%fd350, %fd264;
	mov.u64 	%rd316, %rd174;
	@%p92 bra 	$L__BB4_205;
	setp.lt.f64 	%p93, %fd266, %fd265;
	mov.f64 	%fd350, %fd349;
	mov.u64 	%rd316, %rd315;
	@%p93 bra 	$L__BB4_205;
	setp.lt.s64 	%p94, %rd315, %rd174;
	selp.f64 	%fd350, %fd349, %fd264, %p94;
	min.s64 	%rd316, %rd315, %rd174;
$L__BB4_205:
	ld.shared.f64 	%fd269, [_ZN6thrust24THRUST_300001_SM_1000_NS8cuda_cub4core6detail5shmemE+120];
	ld.shared.u64 	%rd177, [_ZN6thrust24THRUST_300001_SM_1000_NS8cuda_cub4core6detail5shmemE+128];
	abs.f64 	%fd270, %fd350;
	abs.f64 	%fd271, %fd269;
	setp.lt.f64 	%p95, %fd270, %fd271;
	mov.u64 	%rd317, %rd177;
	mov.f64 	%fd351, %fd269;
	@%p95 bra 	$L__BB4_208;
	setp.lt.f64 	%p96, %fd271, %fd270;
	mov.u64 	%rd317, %rd316;
	mov.f64 	%fd351, %fd350;
	@%p96 bra 	$L__BB4_208;
	setp.lt.s64 	%p97, %rd316, %rd177;
	selp.f64 	%fd351, %fd350, %fd269, %p97;
	min.s64 	%rd317, %rd316, %rd177;
$L__BB4_208:
	mov.u32 	%r415, %tid.x;
	setp.ne.s32 	%p214, %r415, 0;
	@%p214 bra 	$L__BB4_210;
	ld.param.u64 	%rd254, [_ZN6thrust24THRUST_300001_SM_1000_NS8cuda_cub4core6detail13_kernel_agentINS1_8__reduce11ReduceAgentINS0_12zip_iteratorIN4cuda3std3__45tupleIJNS0_10device_ptrIdEENS0_17counting_iteratorIlNS0_11use_defaultESF_SF_EEEEEEEPNSB_IJdlEEESJ_iNS1_9__extrema9arg_max_fIdl10comparatorEEEEJSI_SK_iN3cub18CUB_300001_SM_100013GridEvenShareIiEENSR_9GridQueueIjEESO_EEEvDpT0__param_1];
	cvta.to.global.u64 	%rd251, %rd254;
	mul.wide.u32 	%rd252, %r1, 16;
	add.s64 	%rd253, %rd251, %rd252;
	st.global.f64 	[%rd253], %fd351;
	st.global.u64 	[%rd253+8], %rd317;
$L__BB4_210:
	ret;

}
	// .globl	_ZN6thrust24THRUST_300001_SM_1000_NS8cuda_cub4core6detail13_kernel_agentINS1_8__reduce10DrainAgentIiEEJN3cub18CUB_300001_SM_10009GridQueueIjEEiEEEvDpT0_
.visible .entry _ZN6thrust24THRUST_300001_SM_1000_NS8cuda_cub4core6detail13_kernel_agentINS1_8__reduce10DrainAgentIiEEJN3cub18CUB_300001_SM_10009GridQueueIjEEiEEEvDpT0_(
	.param .align 8 .b8 _ZN6thrust24THRUST_300001_SM_1000_NS8cuda_cub4core6detail13_kernel_agentINS1_8__reduce10DrainAgentIiEEJN3cub18CUB_300001_SM_10009GridQueueIjEEiEEEvDpT0__param_0[8],
	.param .u32 _ZN6thrust24THRUST_300001_SM_1000_NS8cuda_cub4core6detail13_kernel_agentINS1_8__reduce10DrainAgentIiEEJN3cub18CUB_300001_SM_10009GridQueueIjEEiEEEvDpT0__param_1
)
.maxntid 1
{
	.reg .b32 	%r<3>;
	.reg .b64 	%rd<3>;

	ld.param.u64 	%rd1, [_ZN6thrust24THRUST_300001_SM_1000_NS8cuda_cub4core6detail13_kernel_agentINS1_8__reduce10DrainAgentIiEEJN3cub18CUB_300001_SM_10009GridQueueIjEEiEEEvDpT0__param_0];
	ld.param.u32 	%r1, [_ZN6thrust24THRUST_300001_SM_1000_NS8cuda_cub4core6detail13_kernel_agentINS1_8__reduce10DrainAgentIiEEJN3cub18CUB_300001_SM_10009GridQueueIjEEiEEEvDpT0__param_1];
	cvta.to.global.u64 	%rd2, %rd1;
	st.global.u32 	[%rd2], %r1;
	mov.b32 	%r2, 0;
	st.global.u32 	[%rd2+4], %r2;
	ret;

}
	// .globl	_ZN6thrust24THRUST_300001_SM_1000_NS8cuda_cub4core6detail13_kernel_agentINS1_8__reduce11ReduceAgentIPN4cuda3std3__45tupleIJdlEEESC_SB_iNS1_9__extrema9arg_max_fIdl10comparatorEEEEJSC_SC_iSG_EEEvDpT0_
.visible .entry _ZN6thrust24THRUST_300001_SM_1000_NS8cuda_cub4core6detail13_kernel_agentINS1_8__reduce11ReduceAgentIPN4cuda3std3__45tupleIJdlEEESC_SB_iNS1_9__extrema9arg_max_fIdl10comparatorEEEEJSC_SC_iSG_EEEvDpT0_(
	.param .u64 .ptr .align 1 _ZN6thrust24THRUST_300001_SM_1000_NS8cuda_cub4core6detail13_kernel_agentINS1_8__reduce11ReduceAgentIPN4cuda3std3__45tupleIJdlEEESC_SB_iNS1_9__extrema9arg_max_fIdl10comparatorEEEEJSC_SC_iSG_EEEvDpT0__param_0,
	.param .u64 .ptr .align 1 _ZN6thrust24THRUST_300001_SM_1000_NS8cuda_cub4core6detail13_kernel_agentINS1_8__reduce11ReduceAgentIPN4cuda3std3__45tupleIJdlEEESC_SB_iNS1_9__extrema9arg_max_fIdl10comparatorEEEEJSC_SC_iSG_EEEvDpT0__param_1,
	.param .u32 _ZN6thrust24THRUST_300001_SM_1000_NS8cuda_cub4core6detail13_kernel_agentINS1_8__reduce11ReduceAgentIPN4cuda3std3__45tupleIJdlEEESC_SB_iNS1_9__extrema9arg_max_fIdl10comparatorEEEEJSC_SC_iSG_EEEvDpT0__param_2,
	.param .align 1 .b8 _ZN6thrust24THRUST_300001_SM_1000_NS8cuda_cub4core6detail13_kernel_agentINS1_8__reduce11ReduceAgentIPN4cuda3std3__45tupleIJdlEEESC_SB_iNS1_9__extrema9arg_max_fIdl10comparatorEEEEJSC_SC_iSG_EEEvDpT0__param_3[1]
)
.maxntid 256
{
	.reg .pred 	%p<222>;
	.reg .b32 	%r<390>;
	.reg .b64 	%rd<395>;
	.reg .b64 	%fd<358>;

	ld.param.u32 	%r37, [_ZN6thrust24THRUST_300001_SM_1000_NS8cuda_cub4core6detail13_kernel_agentINS1_8__reduce11ReduceAgentIPN4cuda3std3__45tupleIJdlEEESC_SB_iNS1_9__extrema9arg_max_fIdl10comparatorEEEEJSC_SC_iSG_EEEvDpT0__param_2];
	setp.eq.s32 	%p1, %r37, 0;
	@%p1 bra 	$L__BB6_211;
	setp.gt.s32 	%p2, %r37, 1279;
	@%p2 bra 	$L__BB6_121;
	mov.u32 	%r1, %tid.x;
	setp.ge.s32 	%p105, %r1, %r37;
	mov.f64 	%fd301, 0d0000000000000000;
	mov.b64 	%rd337, 0;
	mov.u32 	%r380, %r1;
	@%p105 bra 	$L__BB6_4;
	ld.param.u64 	%rd323, [_ZN6thrust24THRUST_300001_SM_1000_NS8cuda_cub4core6detail13_kernel_agentINS1_8__reduce11ReduceAgentIPN4cuda3std3__45tupleIJdlEEESC_SB_iNS1_9__extrema9arg_max_fIdl10comparatorEEEEJSC_SC_iSG_EEEvDpT0__param_0];
	mul.wide.u32 	%rd273, %r1, 16;
	add.s64 	%rd270, %rd323, %rd273;
	// begin inline asm
	ld.global.nc.u64 %rd269, [%rd270];
	// end inline asm
	add.s64 	%rd272, %rd270, 8;
	// begin inline asm
	ld.global.nc.u64 %rd337, [%rd272];
	// end inline asm
	mov.b64 	%fd301, %rd269;
	add.s32 	%r380, %r1, 256;
$L__BB6_4:
	setp.ge.s32 	%p106, %r380, %r37;
	@%p106 bra 	$L__BB6_25;
	not.b32 	%r153, %r380;
	add.s32 	%r4, %r37, %r153;
	and.b32  	%r154, %r4, 768;
	setp.eq.s32 	%p107, %r154, 768;
	@%p107 bra 	$L__BB6_11;
	ld.param.u64 	%rd324, [_ZN6thrust24THRUST_300001_SM_1000_NS8cuda_cub4core6detail13_kernel_agentINS1_8__reduce11ReduceAgentIPN4cuda3std3__45tupleIJdlEEESC_SB_iNS1_9__extrema9arg_max_fIdl10comparatorEEEEJSC_SC_iSG_EEEvDpT0__param_0];
	mul.wide.u32 	%rd275, %r380, 16;
	add.s64 	%rd328, %rd324, %rd275;
	shr.u32 	%r155, %r4, 8;
	add.s32 	%r156, %r155, 1;
	and.b32  	%r157, %r156, 3;
	neg.s32 	%r378, %r157;
$L__BB6_7:
	.pragma "nounroll";
	mov.u64 	%rd5, %rd337;
	mov.f64 	%fd3, %fd301;
	// begin inline asm
	ld.global.nc.u64 %rd276, [%rd328];
	// end inline asm
	add.s64 	%rd279, %rd328, 8;
	// begin inline asm
	ld.global.nc.u64 %rd278, [%rd279];
	// end inline asm
	mov.b64 	%fd4, %rd276;
	abs.f64 	%fd5, %fd3;
	abs.f64 	%fd6, %fd4;
	setp.lt.f64 	%p108, %fd5, %fd6;
	mov.u64 	%rd337, %rd278;
	mov.f64 	%fd301, %fd4;
	@%p108 bra 	$L__BB6_10;
	setp.lt.f64 	%p109, %fd6, %fd5;
	mov.u64 	%rd337, %rd5;
	mov.f64 	%fd301, %fd3;
	@%p109 bra 	$L__BB6_10;
	setp.lt.s64 	%p110, %rd5, %rd278;
	min.s64 	%rd337, %rd5, %rd278;
	selp.f64 	%fd301, %fd3, %fd4, %p110;
$L__BB6_10:
	add.s32 	%r380, %r380, 256;
	add.s64 	%rd328, %rd328, 4096;
	add.s32 	%r378, %r378, 1;
	setp.ne.s32 	%p111, %r378, 0;
	@%p111 bra 	$L__BB6_7;
$L__BB6_11:
	setp.lt.u32 	%p112, %r4, 768;
	@%p112 bra 	$L__BB6_25;
$L__BB6_12:
	ld.param.u64 	%rd325, [_ZN6thrust24THRUST_300001_SM_1000_NS8cuda_cub4core6detail13_kernel_agentINS1_8__reduce11ReduceAgentIPN4cuda3std3__45tupleIJdlEEESC_SB_iNS1_9__extrema9arg_max_fIdl10comparatorEEEEJSC_SC_iSG_EEEvDpT0__param_0];
	mul.wide.s32 	%rd284, %r380, 16;
	add.s64 	%rd281, %rd325, %rd284;
	// begin inline asm
	ld.global.nc.u64 %rd280, [%rd281];
	// end inline asm
	add.s64 	%rd283, %rd281, 8;
	// begin inline asm
	ld.global.nc.u64 %rd282, [%rd283];
	// end inline asm
	mov.b64 	%fd12, %rd280;
	abs.f64 	%fd13, %fd301;
	abs.f64 	%fd14, %fd12;
	setp.lt.f64 	%p113, %fd13, %fd14;
	mov.u64 	%rd334, %rd282;
	mov.f64 	%fd298, %fd12;
	@%p113 bra 	$L__BB6_15;
	setp.lt.f64 	%p114, %fd14, %fd13;
	mov.u64 	%rd334, %rd337;
	mov.f64 	%fd298, %fd301;
	@%p114 bra 	$L__BB6_15;
	setp.lt.s64 	%p115, %rd337, %rd282;
	min.s64 	%rd334, %rd337, %rd282;
	selp.f64 	%fd298, %fd301, %fd12, %p115;
$L__BB6_15:
	add.s64 	%rd286, %rd281, 4096;
	// begin inline asm
	ld.global.nc.u64 %rd285, [%rd286];
	// end inline asm
	add.s64 	%rd288, %rd281, 4104;
	// begin inline asm
	ld.global.nc.u64 %rd287, [%rd288];
	// end inline asm
	mov.b64 	%fd17, %rd285;
	abs.f64 	%fd18, %fd298;
	abs.f64 	%fd19, %fd17;
	setp.lt.f64 	%p116, %fd18, %fd19;
	mov.u64 	%rd335, %rd287;
	mov.f64 	%fd299, %fd17;
	@%p116 bra 	$L__BB6_18;
	setp.lt.f64 	%p117, %fd19, %fd18;
	mov.u64 	%rd335, %rd334;
	mov.f64 	%fd299, %fd298;
	@%p117 bra 	$L__BB6_18;
	setp.lt.s64 	%p118, %rd334, %rd287;
	min.s64 	%rd335, %rd334, %rd287;
	selp.f64 	%fd299, %fd298, %fd17, %p118;
$L__BB6_18:
	add.s64 	%rd290, %rd281, 8192;
	// begin inline asm
	ld.global.nc.u64 %rd289, [%rd290];
	// end inline asm
	add.s64 	%rd292, %rd281, 8200;
	// begin inline asm
	ld.global.nc.u64 %rd291, [%rd292];
	// end inline asm
	mov.b64 	%fd22, %rd289;
	abs.f64 	%fd23, %fd299;
	abs.f64 	%fd24, %fd22;
	setp.lt.f64 	%p119, %fd23, %fd24;
	mov.u64 	%rd336, %rd291;
	mov.f64 	%fd300, %fd22;
	@%p119 bra 	$L__BB6_21;
	setp.lt.f64 	%p120, %fd24, %fd23;
	mov.u64 	%rd336, %rd335;
	mov.f64 	%fd300, %fd299;
	@%p120 bra 	$L__BB6_21;
	setp.lt.s64 	%p121, %rd335, %rd291;
	min.s64 	%rd336, %rd335, %rd291;
	selp.f64 	%fd300, %fd299, %fd22, %p121;
$L__BB6_21:
	add.s64 	%rd294, %rd281, 12288;
	// begin inline asm
	ld.global.nc.u64 %rd293, [%rd294];
	// end inline asm
	add.s64 	%rd296, %rd281, 12296;
	// begin inline asm
	ld.global.nc.u64 %rd295, [%rd296];
	// end inline asm
	mov.b64 	%fd27, %rd293;
	abs.f64 	%fd28, %fd300;
	abs.f64 	%fd29, %fd27;
	setp.lt.f64 	%p122, %fd28, %fd29;
	mov.u64 	%rd337, %rd295;
	mov.f64 	%fd301, %fd27;
	@%p122 bra 	$L__BB6_24;
	setp.lt.f64 	%p123, %fd29, %fd28;
	mov.u64 	%rd337, %rd336;
	mov.f64 	%fd301, %fd300;
	@%p123 bra 	$L__BB6_24;
	setp.lt.s64 	%p124, %rd336, %rd295;
	min.s64 	%rd337, %rd336, %rd295;
	selp.f64 	%fd301, %fd300, %fd27, %p124;
$L__BB6_24:
	add.s32 	%r380, %r380, 1024;
	setp.lt.s32 	%p125, %r380, %r37;
	@%p125 bra 	$L__BB6_12;
$L__BB6_25:
	setp.lt.s32 	%p126, %r37, 256;
	@%p126 bra 	$L__BB6_70;
	// begin inline asm
	mov.u32 %r271, %laneid;
	// end inline asm
	mov.b64 	%rd307, %fd301;
	mov.b64 	{%r273, %r278}, %rd307;
	mov.b32 	%r289, 1;
	mov.b32 	%r290, 31;
	mov.b32 	%r291, -1;
	// begin inline asm
	shfl.sync.down.b32 %r272, %r273, %r289, %r290, %r291;
	// end inline asm
	// begin inline asm
	shfl.sync.down.b32 %r277, %r278, %r289, %r290, %r291;
	// end inline asm
	mov.b64 	%rd308, {%r272, %r277};
	mov.b64 	%fd33, %rd308;
	mov.b64 	{%r283, %r288}, %rd337;
	// begin inline asm
	shfl.sync.down.b32 %r282, %r283, %r289, %r290, %r291;
	// end inline asm
	// begin inline asm
	shfl.sync.down.b32 %r287, %r288, %r289, %r290, %r291;
	// end inline asm
	mov.b64 	%rd27, {%r282, %r287};
	setp.gt.s32 	%p178, %r271, 30;
	mov.u64 	%rd339, %rd337;
	mov.f64 	%fd303, %fd301;
	@%p178 bra 	$L__BB6_30;
	abs.f64 	%fd34, %fd301;
	abs.f64 	%fd35, %fd33;
	setp.lt.f64 	%p179, %fd34, %fd35;
	mov.u64 	%rd339, %rd27;
	mov.f64 	%fd303, %fd33;
	@%p179 bra 	$L__BB6_30;
	setp.lt.f64 	%p180, %fd35, %fd34;
	mov.u64 	%rd339, %rd337;
	mov.f64 	%fd303, %fd301;
	@%p180 bra 	$L__BB6_30;
	setp.lt.s64 	%p181, %rd337, %rd27;
	min.s64 	%rd339, %rd337, %rd27;
	selp.f64 	%fd303, %fd301, %fd33, %p181;
$L__BB6_30:
	mov.b64 	%rd309, %fd303;
	mov.b64 	{%r293, %r298}, %rd309;
	mov.b32 	%r309, 2;
	mov.b32 	%r310, 31;
	mov.b32 	%r311, -1;
	// begin inline asm
	shfl.sync.down.b32 %r292, %r293, %r309, %r310, %r311;
	// end inline asm
	// begin inline asm
	shfl.sync.down.b32 %r297, %r298, %r309, %r310, %r311;
	// end inline asm
	mov.b64 	%rd310, {%r292, %r297};
	mov.b64 	%fd38, %rd310;
	mov.b64 	{%r303, %r308}, %rd339;
	// begin inline asm
	shfl.sync.down.b32 %r302, %r303, %r309, %r310, %r311;
	// end inline asm
	// begin inline asm
	shfl.sync.down.b32 %r307, %r308, %r309, %r310, %r311;
	// end inline asm
	mov.b64 	%rd30, {%r302, %r307};
	setp.gt.s32 	%p182, %r271, 29;
	mov.u64 	%rd340, %rd339;
	mov.f64 	%fd304, %fd303;
	@%p182 bra 	$L__BB6_34;
	abs.f64 	%fd39, %fd303;
	abs.f64 	%fd40, %fd38;
	setp.lt.f64 	%p183, %fd39, %fd40;
	mov.u64 	%rd340, %rd30;
	mov.f64 	%fd304, %fd38;
	@%p183 bra 	$L__BB6_34;
	setp.lt.f64 	%p184, %fd40, %fd39;
	mov.u64 	%rd340, %rd339;
	mov.f64 	%fd304, %fd303;
	@%p184 bra 	$L__BB6_34;
	setp.lt.s64 	%p185, %rd339, %rd30;
	min.s64 	%rd340, %rd339, %rd30;
	selp.f64 	%fd304, %fd303, %fd38, %p185;
$L__BB6_34:
	mov.b64 	%rd311, %fd304;
	mov.b64 	{%r313, %r318}, %rd311;
	mov.b32 	%r329, 4;
	mov.b32 	%r330, 31;
	mov.b32 	%r331, -1;
	// begin inline asm
	shfl.sync.down.b32 %r312, %r313, %r329, %r330, %r331;
	// end inline asm
	// begin inline asm
	shfl.sync.down.b32 %r317, %r318, %r329, %r330, %r331;
	// end inline asm
	mov.b64 	%rd312, {%r312, %r317};
	mov.b64 	%fd43, %rd312;
	mov.b64 	{%r323, %r328}, %rd340;
	// begin inline asm
	shfl.sync.down.b32 %r322, %r323, %r329, %r330, %r331;
	// end inline asm
	// begin inline asm
	shfl.sync.down.b32 %r327, %r328, %r329, %r330, %r331;
	// end inline asm
	mov.b64 	%rd33, {%r322, %r327};
	setp.gt.s32 	%p186, %r271, 27;
	mov.u64 	%rd341, %rd340;
	mov.f64 	%fd305, %fd304;
	@%p186 bra 	$L__BB6_38;
	abs.f64 	%fd44, %fd304;
	abs.f64 	%fd45, %fd43;
	setp.lt.f64 	%p187, %fd44, %fd45;
	mov.u64 	%rd341, %rd33;
	mov.f64 	%fd305, %fd43;
	@%p187 bra 	$L__BB6_38;
	setp.lt.f64 	%p188, %fd45, %fd44;
	mov.u64 	%rd341, %rd340;
	mov.f64 	%fd305, %fd304;
	@%p188 bra 	$L__BB6_38;
	setp.lt.s64 	%p189, %rd340, %rd33;
	min.s64 	%rd341, %rd340, %rd33;
	selp.f64 	%fd305, %fd304, %fd43, %p189;
$L__BB6_38:
	mov.b64 	%rd313, %fd305;
	mov.b64 	{%r333, %r338}, %rd313;
	mov.b32 	%r349, 8;
	mov.b32 	%r350, 31;
	mov.b32 	%r351, -1;
	// begin inline asm
	shfl.sync.down.b32 %r332, %r333, %r349, %r350, %r351;
	// end inline asm
	// begin inline asm
	shfl.sync.down.b32 %r337, %r338, %r349, %r350, %r351;
	// end inline asm
	mov.b64 	%rd314, {%r332, %r337};
	mov.b64 	%fd48, %rd314;
	mov.b64 	{%r343, %r348}, %rd341;
	// begin inline asm
	shfl.sync.down.b32 %r342, %r343, %r349, %r350, %r351;
	// end inline asm
	// begin inline asm
	shfl.sync.down.b32 %r347, %r348, %r349, %r350, %r351;
	// end inline asm
	mov.b64 	%rd36, {%r342, %r347};
	setp.gt.s32 	%p190, %r271, 23;
	mov.u64 	%rd342, %rd341;
	mov.f64 	%fd306, %fd305;
	@%p190 bra 	$L__BB6_42;
	abs.f64 	%fd49, %fd305;
	abs.f64 	%fd50, %fd48;
	setp.lt.f64 	%p191, %fd49, %fd50;
	mov.u64 	%rd342, %rd36;
	mov.f64 	%fd306, %fd48;
	@%p191 bra 	$L__BB6_42;
	setp.lt.f64 	%p192, %fd50, %fd49;
	mov.u64 	%rd342, %rd341;
	mov.f64 	%fd306, %fd305;
	@%p192 bra 	$L__BB6_42;
	setp.lt.s64 	%p193, %rd341, %rd36;
	min.s64 	%rd342, %rd341, %rd36;
	selp.f64 	%fd306, %fd305, %fd48, %p193;
$L__BB6_42:
	mov.b64 	%rd315, %fd306;
	mov.b64 	{%r353, %r358}, %rd315;
	mov.b32 	%r369, 16;
	mov.b32 	%r370, 31;
	mov.b32 	%r371, -1;
	// begin inline asm
	shfl.sync.down.b32 %r352, %r353, %r369, %r370, %r371;
	// end inline asm
	// begin inline asm
	shfl.sync.down.b32 %r357, %r358, %r369, %r370, %r371;
	// end inline asm
	mov.b64 	%rd316, {%r352, %r357};
	mov.b64 	%fd53, %rd316;
	mov.b64 	{%r363, %r368}, %rd342;
	// begin inline asm
	shfl.sync.down.b32 %r362, %r363, %r369, %r370, %r371;
	// end inline asm
	// begin inline asm
	shfl.sync.down.b32 %r367, %r368, %r369, %r370, %r371;
	// end inline asm
	mov.b64 	%rd39, {%r362, %r367};
	setp.gt.s32 	%p194, %r271, 15;
	mov.u64 	%rd394, %rd342;
	mov.f64 	%fd357, %fd306;
	@%p194 bra 	$L__BB6_46;
	abs.f64 	%fd54, %fd306;
	abs.f64 	%fd55, %fd53;
	setp.lt.f64 	%p195, %fd54, %fd55;
	mov.u64 	%rd394, %rd39;
	mov.f64 	%fd357, %fd53;
	@%p195 bra 	$L__BB6_46;
	setp.lt.f64 	%p196, %fd55, %fd54;
	mov.u64 	%rd394, %rd342;
	mov.f64 	%fd357, %fd306;
	@%p196 bra 	$L__BB6_46;
	setp.lt.s64 	%p197, %rd342, %rd39;
	min.s64 	%rd394, %rd342, %rd39;
	selp.f64 	%fd357, %fd306, %fd53, %p197;
$L__BB6_46:
	setp.ne.s32 	%p198, %r271, 0;
	@%p198 bra 	$L__BB6_48;
	shr.u32 	%r372, %r1, 1;
	and.b32  	%r373, %r372, 496;
	mov.u32 	%r374, _ZN6thrust24THRUST_300001_SM_1000_NS8cuda_cub4core6detail5shmemE;
	add.s32 	%r375, %r374, %r373;
	st.shared.f64 	[%r375+8], %fd357;
	st.shared.u64 	[%r375+16], %rd394;
$L__BB6_48:
	bar.sync 	0;
	setp.ne.s32 	%p199, %r1, 0;
	@%p199 bra 	$L__BB6_209;
	ld.shared.f64 	%fd58, [_ZN6thrust24THRUST_300001_SM_1000_NS8cuda_cub4core6detail5shmemE+24];
	ld.shared.u64 	%rd42, [_ZN6thrust24THRUST_300001_SM_1000_NS8cuda_cub4core6detail5shmemE+32];
	abs.f64 	%fd59, %fd357;
	abs.f64 	%fd60, %fd58;
	setp.lt.f64 	%p200, %fd59, %fd60;
	mov.u64 	%rd344, %rd42;
	mov.f64 	%fd308, %fd58;
	@%p200 bra 	$L__BB6_52;
	setp.lt.f64 	%p201, %fd60, %fd59;
	mov.u64 	%rd344, %rd394;
	mov.f64 	%fd308, %fd357;
	@%p201 bra 	$L__BB6_52;
	setp.lt.s64 	%p202, %rd394, %rd42;
	min.s64 	%rd344, %rd394, %rd42;
	selp.f64 	%fd308, %fd357, %fd58, %p202;
$L__BB6_52:
	ld.shared.f64 	%fd63, [_ZN6thrust24THRUST_300001_SM_1000_NS8cuda_cub4core6detail5shmemE+40];
	ld.shared.u64 	%rd45, [_ZN6thrust24THRUST_300001_SM_1000_NS8cuda_cub4core6detail5shmemE+48];
	abs.f64 	%fd64, %fd308;
	abs.f64 	%fd65, %fd63;
	setp.lt.f64 	%p203, %fd64, %fd65;
	mov.u64 	%rd345, %rd45;
	mov.f64 	%fd309, %fd63;
	@%p203 bra 	$L__BB6_55;
	setp.lt.f64 	%p204, %fd65, %fd64;
	mov.u64 	%rd345, %rd344;
	mov.f64 	%fd309, %fd308;
	@%p204 bra 	$L__BB6_55;
	setp.lt.s64 	%p205, %rd344, %rd45;
	min.s64 	%rd345, %rd344, %rd45;
	selp.f64 	%fd309, %fd308, %fd63, %p205;
$L__BB6_55:
	ld.shared.f64 	%fd68, [_ZN6thrust24THRUST_300001_SM_1000_NS8cuda_cub4core6detail5shmemE+56];
	ld.shared.u64 	%rd48, [_ZN6thrust24THRUST_300001_SM_1000_NS8cuda_cub4core6detail5shmemE+64];
	abs.f64 	%fd69, %fd309;
	abs.f64 	%fd70, %fd68;
	setp.lt.f64 	%p206, %fd69, %fd70;
	mov.u64 	%rd346, %rd48;
	mov.f64 	%fd310, %fd68;
	@%p206 bra 	$L__BB6_58;
	setp.lt.f64 	%p207, %fd70, %fd69;
	mov.u64 	%rd346, %rd345;
	mov.f64 	%fd310, %fd309;
	@%p207 bra 	$L__BB6_58;
	setp.lt.s64 	%p208, %rd345, %rd48;
	min.s64 	%rd346, %rd345, %rd48;
	selp.f64 	%fd310, %fd309, %fd68, %p208;
$L__BB6_58:
	ld.shared.f64 	%fd73, [_ZN6thrust24THRUST_300001_SM_1000_NS8cuda_cub4core6detail5shmemE+72];
	ld.shared.u64 	%rd51, [_ZN6thrust24THRUST_300001_SM_1000_NS8cuda_cub4core6detail5shmemE+80];
	abs.f64 	%fd74, %fd310;
	abs.f64 	%fd75, %fd73;
	setp.lt.f64 	%p209, %fd74, %fd75;
	mov.u64 	%rd347, %rd51;
	mov.f64 	%fd311, %fd73;
	@%p209 bra 	$L__BB6_61;
	setp.lt.f64 	%p210, %fd75, %fd74;
	mov.u64 	%rd347, %rd346;
	mov.f64 	%fd311, %fd310;
	@%p210 bra 	$L__BB6_61;
	setp.lt.s64 	%p211, %rd346, %rd51;
	min.s64 	%rd347, %rd346, %rd51;
	selp.f64 	%fd311, %fd310, %fd73, %p211;
$L__BB6_61:
	ld.shared.f64 	%fd78, [_ZN6thrust24THRUST_300001_SM_1000_NS8cuda_cub4core6detail5shmemE+88];
	ld.shared.u64 	%rd54, [_ZN6thrust24THRUST_300001_SM_1000_NS8cuda_cub4core6detail5shmemE+96];
	abs.f64 	%fd79, %fd311;
	abs.f64 	%fd80, %fd78;
	setp.lt.f64 	%p212, %fd79, %fd80;
	mov.u64 	%rd348, %rd54;
	mov.f64 	%fd312, %fd78;
	@%p212 bra 	$L__BB6_64;
	setp.lt.f64 	%p213, %fd80, %fd79;
	mov.u64 	%rd348, %rd347;
	mov.f64 	%fd312, %fd311;
	@%p213 bra 	$L__BB6_64;
	setp.lt.s64 	%p214, %rd347, %rd54;
	min.s64 	%rd348, %rd347, %rd54;
	selp.f64 	%fd312, %fd311, %fd78, %p214;
$L__BB6_64:
	ld.shared.f64 	%fd83, [_ZN6thrust24THRUST_300001_SM_1000_NS8cuda_cub4core6detail5shmemE+104];
	ld.shared.u64 	%rd57, [_ZN6thrust24THRUST_300001_SM_1000_NS8cuda_cub4core6detail5shmemE+112];
	abs.f64 	%fd84, %fd312;
	abs.f64 	%fd85, %fd83;
	setp.lt.f64 	%p215, %fd84, %fd85;
	mov.u64 	%rd349, %rd57;
	mov.f64 	%fd313, %fd83;
	@%p215 bra 	$L__BB6_67;
	setp.lt.f64 	%p216, %fd85, %fd84;
	mov.u64 	%rd349, %rd348;
	mov.f64 	%fd313, %fd312;
	@%p216 bra 	$L__BB6_67;
	setp.lt.s64 	%p217, %rd348, %rd57;
	min.s64 	%rd349, %rd348, %rd57;
	selp.f64 	%fd313, %fd312, %fd83, %p217;
$L__BB6_67:
	ld.shared.f64 	%fd88, [_ZN6thrust24THRUST_300001_SM_1000_NS8cuda_cub4core6detail5shmemE+120];
	ld.shared.u64 	%rd60, [_ZN6thrust24THRUST_300001_SM_1000_NS8cuda_cub4core6detail5shmemE+128];
	abs.f64 	%fd89, %fd313;
	abs.f64 	%fd90, %fd88;
	setp.lt.f64 	%p218, %fd89, %fd90;
	mov.u64 	%rd394, %rd60;
	mov.f64 	%fd357, %fd88;
	@%p218 bra 	$L__BB6_209;
	setp.lt.f64 	%p219, %fd90, %fd89;
	mov.u64 	%rd394, %rd349;
	mov.f64 	%fd357, %fd313;
	@%p219 bra 	$L__BB6_209;
	setp.lt.s64 	%p220, %rd349, %rd60;
	min.s64 	%rd394, %rd349, %rd60;
	selp.f64 	%fd357, %fd313, %fd88, %p220;
	bra.uni 	$L__BB6_209;
$L__BB6_70:
	// begin inline asm
	mov.u32 %r158, %laneid;
	// end inline asm
	and.b32  	%r179, %r1, 992;
	add.s32 	%r180, %r179, 32;
	setp.gt.s32 	%p127, %r180, %r37;
	not.b32 	%r181, %r179;
	add.s32 	%r182, %r37, %r181;
	selp.b32 	%r177, %r182, 31, %p127;
	mov.b64 	%rd297, %fd301;
	mov.b64 	{%r160, %r165}, %rd297;
	mov.b32 	%r176, 1;
	mov.b32 	%r178, -1;
	// begin inline asm
	shfl.sync.down.b32 %r159, %r160, %r176, %r177, %r178;
	// end inline asm
	// begin inline asm
	shfl.sync.down.b32 %r164, %r165, %r176, %r177, %r178;
	// end inline asm
	mov.b64 	%rd298, {%r159, %r164};
	mov.b64 	%fd92, %rd298;
	mov.b64 	{%r170, %r175}, %rd337;
	// begin inline asm
	shfl.sync.down.b32 %r169, %r170, %r176, %r177, %r178;
	// end inline asm
	// begin inline asm
	shfl.sync.down.b32 %r174, %r175, %r176, %r177, %r178;
	// end inline asm
	mov.b64 	%rd62, {%r169, %r174};
	setp.ge.s32 	%p128, %r158, %r177;
	mov.u64 	%rd350, %rd337;
	mov.f64 	%fd314, %fd301;
	@%p128 bra 	$L__BB6_74;
	abs.f64 	%fd93, %fd301;
	abs.f64 	%fd94, %fd92;
	setp.lt.f64 	%p129, %fd93, %fd94;
	mov.u64 	%rd350, %rd62;
	mov.f64 	%fd314, %fd92;
	@%p129 bra 	$L__BB6_74;
	setp.lt.f64 	%p130, %fd94, %fd93;
	mov.u64 	%rd350, %rd337;
	mov.f64 	%fd314, %fd301;
	@%p130 bra 	$L__BB6_74;
	setp.lt.s64 	%p131, %rd337, %rd62;
	min.s64 	%rd350, %rd337, %rd62;
	selp.f64 	%fd314, %fd301, %fd92, %p131;
$L__BB6_74:
	mov.b64 	%rd299, %fd314;
	mov.b64 	{%r184, %r189}, %rd299;
	mov.b32 	%r200, 2;
	mov.b32 	%r202, -1;
	// begin inline asm
	shfl.sync.down.b32 %r183, %r184, %r200, %r177, %r202;
	// end inline asm
	// begin inline asm
	shfl.sync.down.b32 %r188, %r189, %r200, %r177, %r202;
	// end inline asm
	mov.b64 	%rd300, {%r183, %r188};
	mov.b64 	%fd97, %rd300;
	mov.b64 	{%r194, %r199}, %rd350;
	// begin inline asm
	shfl.sync.down.b32 %r193, %r194, %r200, %r177, %r202;
	// end inline asm
	// begin inline asm
	shfl.sync.down.b32 %r198, %r199, %r200, %r177, %r202;
	// end inline asm
	mov.b64 	%rd65, {%r193, %r198};
	add.s32 	%r203, %r158, 2;
	setp.gt.s32 	%p132, %r203, %r177;
	mov.u64 	%rd351, %rd350;
	mov.f64 	%fd315, %fd314;
	@%p132 bra 	$L__BB6_78;
	abs.f64 	%fd98, %fd314;
	abs.f64 	%fd99, %fd97;
	setp.lt.f64 	%p133, %fd98, %fd99;
	mov.u64 	%rd351, %rd65;
	mov.f64 	%fd315, %fd97;
	@%p133 bra 	$L__BB6_78;
	setp.lt.f64 	%p134, %fd99, %fd98;
	mov.u64 	%rd351, %rd350;
	mov.f64 	%fd315, %fd314;
	@%p134 bra 	$L__BB6_78;
	setp.lt.s64 	%p135, %rd350, %rd65;
	min.s64 	%rd351, %rd350, %rd65;
	selp.f64 	%fd315, %fd314, %fd97, %p135;
$L__BB6_78:
	mov.b64 	%rd301, %fd315;
	mov.b64 	{%r205, %r210}, %rd301;
	mov.b32 	%r221, 4;
	mov.b32 	%r223, -1;
	// begin inline asm
	shfl.sync.down.b32 %r204, %r205, %r221, %r177, %r223;
	// end inline asm
	// begin inline asm
	shfl.sync.down.b32 %r209, %r210, %r221, %r177, %r223;
	// end inline asm
	mov.b64 	%rd302, {%r204, %r209};
	mov.b64 	%fd102, %rd302;
	mov.b64 	{%r215, %r220}, %rd351;
	// begin inline asm
	shfl.sync.down.b32 %r214, %r215, %r221, %r177, %r223;
	// end inline asm
	// begin inline asm
	shfl.sync.down.b32 %r219, %r220, %r221, %r177, %r223;
	// end inline asm
	mov.b64 	%rd68, {%r214, %r219};
	add.s32 	%r224, %r158, 4;
	setp.gt.s32 	%p136, %r224, %r177;
	mov.u64 	%rd352, %rd351;
	mov.f64 	%fd316, %fd315;
	@%p136 bra 	$L__BB6_82;
	abs.f64 	%fd103, %fd315;
	abs.f64 	%fd104, %fd102;
	setp.lt.f64 	%p137, %fd103, %fd104;
	mov.u64 	%rd352, %rd68;
	mov.f64 	%fd316, %fd102;
	@%p137 bra 	$L__BB6_82;
	setp.lt.f64 	%p138, %fd104, %fd103;
	mov.u64 	%rd352, %rd351;
	mov.f64 	%fd316, %fd315;
	@%p138 bra 	$L__BB6_82;
	setp.lt.s64 	%p139, %rd351, %rd68;
	min.s64 	%rd352, %rd351, %rd68;
	selp.f64 	%fd316, %fd315, %fd102, %p139;
$L__BB6_82:
	mov.b64 	%rd303, %fd316;
	mov.b64 	{%r226, %r231}, %rd303;
	mov.b32 	%r242, 8;
	mov.b32 	%r244, -1;
	// begin inline asm
	shfl.sync.down.b32 %r225, %r226, %r242, %r177, %r244;
	// end inline asm
	// begin inline asm
	shfl.sync.down.b32 %r230, %r231, %r242, %r177, %r244;
	// end inline asm
	mov.b64 	%rd304, {%r225, %r230};
	mov.b64 	%fd107, %rd304;
	mov.b64 	{%r236, %r241}, %rd352;
	// begin inline asm
	shfl.sync.down.b32 %r235, %r236, %r242, %r177, %r244;
	// end inline asm
	// begin inline asm
	shfl.sync.down.b32 %r240, %r241, %r242, %r177, %r244;
	// end inline asm
	mov.b64 	%rd71, {%r235, %r240};
	add.s32 	%r245, %r158, 8;
	setp.gt.s32 	%p140, %r245, %r177;
	mov.u64 	%rd353, %rd352;
	mov.f64 	%fd317, %fd316;
	@%p140 bra 	$L__BB6_86;
	abs.f64 	%fd108, %fd316;
	abs.f64 	%fd109, %fd107;
	setp.lt.f64 	%p141, %fd108, %fd109;
	mov.u64 	%rd353, %rd71;
	mov.f64 	%fd317, %fd107;
	@%p141 bra 	$L__BB6_86;
	setp.lt.f64 	%p142, %fd109, %fd108;
	mov.u64 	%rd353, %rd352;
	mov.f64 	%fd317, %fd316;
	@%p142 bra 	$L__BB6_86;
	setp.lt.s64 	%p143, %rd352, %rd71;
	min.s64 	%rd353, %rd352, %rd71;
	selp.f64 	%fd317, %fd316, %fd107, %p143;
$L__BB6_86:
	mov.b64 	%rd305, %fd317;
	mov.b64 	{%r247, %r252}, %rd305;
	mov.b32 	%r263, 16;
	mov.b32 	%r265, -1;
	// begin inline asm
	shfl.sync.down.b32 %r246, %r247, %r263, %r177, %r265;
	// end inline asm
	// begin inline asm
	shfl.sync.down.b32 %r251, %r252, %r263, %r177, %r265;
	// end inline asm
	mov.b64 	%rd306, {%r246, %r251};
	mov.b64 	%fd112, %rd306;
	mov.b64 	{%r257, %r262}, %rd353;
	// begin inline asm
	shfl.sync.down.b32 %r256, %r257, %r263, %r177, %r265;
	// end inline asm
	// begin inline asm
	shfl.sync.down.b32 %r261, %r262, %r263, %r177, %r265;
	// end inline asm
	mov.b64 	%rd74, {%r256, %r261};
	add.s32 	%r266, %r158, 16;
	setp.gt.s32 	%p144, %r266, %r177;
	mov.u64 	%rd394, %rd353;
	mov.f64 	%fd357, %fd317;
	@%p144 bra 	$L__BB6_90;
	abs.f64 	%fd113, %fd317;
	abs.f64 	%fd114, %fd112;
	setp.lt.f64 	%p145, %fd113, %fd114;
	mov.u64 	%rd394, %rd74;
	mov.f64 	%fd357, %fd112;
	@%p145 bra 	$L__BB6_90;
	setp.lt.f64 	%p146, %fd114, %fd113;
	mov.u64 	%rd394, %rd353;
	mov.f64 	%fd357, %fd317;
	@%p146 bra 	$L__BB6_90;
	setp.lt.s64 	%p147, %rd353, %rd74;
	min.s64 	%rd394, %rd353, %rd74;
	selp.f64 	%fd357, %fd317, %fd112, %p147;
$L__BB6_90:
	setp.ne.s32 	%p148, %r158, 0;
	@%p148 bra 	$L__BB6_92;
	shr.u32 	%r267, %r1, 1;
	and.b32  	%r268, %r267, 496;
	mov.u32 	%r269, _ZN6thrust24THRUST_300001_SM_1000_NS8cuda_cub4core6detail5shmemE;
	add.s32 	%r270, %r269, %r268;
	st.shared.f64 	[%r270+8], %fd357;
	st.shared.u64 	[%r270+16], %rd394;
$L__BB6_92:
	bar.sync 	0;
	setp.ne.s32 	%p149, %r1, 0;
	@%p149 bra 	$L__BB6_209;
	setp.lt.s32 	%p150, %r37, 33;
	mov.f64 	%fd319, %fd357;
	mov.u64 	%rd355, %rd394;
	@%p150 bra 	$L__BB6_97;
	ld.shared.f64 	%fd117, [_ZN6thrust24THRUST_300001_SM_1000_NS8cuda_cub4core6detail5shmemE+24];
	ld.shared.u64 	%rd77, [_ZN6thrust24THRUST_300001_SM_1000_NS8cuda_cub4core6detail5shmemE+32];
	abs.f64 	%fd118, %fd357;
	abs.f64 	%fd119, %fd117;
	setp.lt.f64 	%p151, %fd118, %fd119;
	mov.f64 	%fd319, %fd117;
	mov.u64 	%rd355, %rd77;
	@%p151 bra 	$L__BB6_97;
	setp.lt.f64 	%p152, %fd119, %fd118;
	mov.f64 	%fd319, %fd357;
	mov.u64 	%rd355, %rd394;
	@%p152 bra 	$L__BB6_97;
	setp.lt.s64 	%p153, %rd394, %rd77;
	min.s64 	%rd355, %rd394, %rd77;
	selp.f64 	%fd319, %fd357, %fd117, %p153;
$L__BB6_97:
	setp.lt.s32 	%p154, %r37, 65;
	mov.f64 	%fd320, %fd319;
	mov.u64 	%rd356, %rd355;
	@%p154 bra 	$L__BB6_101;
	ld.shared.f64 	%fd122, [_ZN6thrust24THRUST_300001_SM_1000_NS8cuda_cub4core6detail5shmemE+40];
	ld.shared.u64 	%rd80, [_ZN6thrust24THRUST_300001_SM_1000_NS8cuda_cub4core6detail5shmemE+48];
	abs.f64 	%fd123, %fd319;
	abs.f64 	%fd124, %fd122;
	setp.lt.f64 	%p155, %fd123, %fd124;
	mov.f64 	%fd320, %fd122;
	mov.u64 	%rd356, %rd80;
	@%p155 bra 	$L__BB6_101;
	setp.lt.f64 	%p156, %fd124, %fd123;
	mov.f64 	%fd320, %fd319;
	mov.u64 	%rd356, %rd355;
	@%p156 bra 	$L__BB6_101;
	setp.lt.s64 	%p157, %rd355, %rd80;
	min.s64 	%rd356, %rd355, %rd80;
	selp.f64 	%fd320, %fd319, %fd122, %p157;
$L__BB6_101:
	setp.lt.s32 	%p158, %r37, 97;
	mov.f64 	%fd321, %fd320;
	mov.u64 	%rd357, %rd356;
	@%p158 bra 	$L__BB6_105;
	ld.shared.f64 	%fd127, [_ZN6thrust24THRUST_300001_SM_1000_NS8cuda_cub4core6detail5shmemE+56];
	ld.shared.u64 	%rd83, [_ZN6thrust24THRUST_300001_SM_1000_NS8cuda_cub4core6detail5shmemE+64];
	abs.f64 	%fd128, %fd320;
	abs.f64 	%fd129, %fd127;
	setp.lt.f64 	%p159, %fd128, %fd129;
	mov.f64 	%fd321, %fd127;
	mov.u64 	%rd357, %rd83;
	@%p159 bra 	$L__BB6_105;
	setp.lt.f64 	%p160, %fd129, %fd128;
	mov.f64 	%fd321, %fd320;
	mov.u64 	%rd357, %rd356;
	@%p160 bra 	$L__BB6_105;
	setp.lt.s64 	%p161, %rd356, %rd83;
	min.s64 	%rd357, %rd356, %rd83;
	selp.f64 	%fd321, %fd320, %fd127, %p161;
$L__BB6_105:
	setp.lt.s32 	%p162, %r37, 129;
	mov.f64 	%fd322, %fd321;
	mov.u64 	%rd358, %rd357;
	@%p162 bra 	$L__BB6_109;
	ld.shared.f64 	%fd132, [_ZN6thrust24THRUST_300001_SM_1000_NS8cuda_cub4core6detail5shmemE+72];
	ld.shared.u64 	%rd86, [_ZN6thrust24THRUST_300001_SM_1000_NS8cuda_cub4core6detail5shmemE+80];
	abs.f64 	%fd133, %fd321;
	abs.f64 	%fd134, %fd132;
	setp.lt.f64 	%p163, %fd133, %fd134;
	mov.f64 	%fd322, %fd132;
	mov.u64 	%rd358, %rd86;
	@%p163 bra 	$L__BB6_109;
	setp.lt.f64 	%p164, %fd134, %fd133;
	mov.f64 	%fd322, %fd321;
	mov.u64 	%rd358, %rd357;
	@%p164 bra 	$L__BB6_109;
	setp.lt.s64 	%p165, %rd357, %rd86;
	min.s64 	%rd358, %rd357, %rd86;
	selp.f64 	%fd322, %fd321, %fd132, %p165;
$L__BB6_109:
	setp.lt.s32 	%p166, %r37, 161;
	mov.f64 	%fd323, %fd322;
	mov.u64 	%rd359, %rd358;
	@%p166 bra 	$L__BB6_113;
	ld.shared.f64 	%fd137, [_ZN6thrust24THRUST_300001_SM_1000_NS8cuda_cub4core6detail5shmemE+88];
	ld.shared.u64 	%rd89, [_ZN6thrust24THRUST_300001_SM_1000_NS8cuda_cub4core6detail5shmemE+96];
	abs.f64 	%fd138, %fd322;
	abs.f64 	%fd139, %fd137;
	setp.lt.f64 	%p167, %fd138, %fd139;
	mov.f64 	%fd323, %fd137;
	mov.u64 	%rd359, %rd89;
	@%p167 bra 	$L__BB6_113;
	setp.lt.f64 	%p168, %fd139, %fd138;
	mov.f64 	%fd323, %fd322;
	mov.u64 	%rd359, %rd358;
	@%p168 bra 	$L__BB6_113;
	setp.lt.s64 	%p169, %rd358, %rd89;
	min.s64 	%rd359, %rd358, %rd89;
	selp.f64 	%fd323, %fd322, %fd137, %p169;
$L__BB6_113:
	setp.lt.s32 	%p170, %r37, 193;
	mov.f64 	%fd324, %fd323;
	mov.u64 	%rd360, %rd359;
	@%p170 bra 	$L__BB6_117;
	ld.shared.f64 	%fd142, [_ZN6thrust24THRUST_300001_SM_1000_NS8cuda_cub4core6detail5shmemE+104];
	ld.shared.u64 	%rd92, [_ZN6thrust24THRUST_300001_SM_1000_NS8cuda_cub4core6detail5shmemE+112];
	abs.f64 	%fd143, %fd323;
	abs.f64 	%fd144, %fd142;
	setp.lt.f64 	%p171, %fd143, %fd144;
	mov.f64 	%fd324, %fd142;
	mov.u64 	%rd360, %rd92;
	@%p171 bra 	$L__BB6_117;
	setp.lt.f64 	%p172, %fd144, %fd143;
	mov.f64 	%fd324, %fd323;
	mov.u64 	%rd360, %rd359;
	@%p172 bra 	$L__BB6_117;
	setp.lt.s64 	%p173, %rd359, %rd92;
	min.s64 	%rd360, %rd359, %rd92;
	selp.f64 	%fd324, %fd323, %fd142, %p173;
$L__BB6_117:
	setp.lt.s32 	%p174, %r37, 225;
	mov.u64 	%rd394, %rd360;
	mov.f64 	%fd357, %fd324;
	@%p174 bra 	$L__BB6_209;
	ld.shared.f64 	%fd147, [_ZN6thrust24THRUST_300001_SM_1000_NS8cuda_cub4core6detail5shmemE+120];
	ld.shared.u64 	%rd95, [_ZN6thrust24THRUST_300001_SM_1000_NS8cuda_cub4core6detail5shmemE+128];
	abs.f64 	%fd148, %fd324;
	abs.f64 	%fd149, %fd147;
	setp.lt.f64 	%p175, %fd148, %fd149;
	mov.u64 	%rd394, %rd95;
	mov.f64 	%fd357, %fd147;
	@%p175 bra 	$L__BB6_209;
	setp.lt.f64 	%p176, %fd149, %fd148;
	mov.u64 	%rd394, %rd360;
	mov.f64 	%fd357, %fd324;
	@%p176 bra 	$L__BB6_209;
	setp.lt.s64 	%p177, %rd360, %rd95;
	min.s64 	%rd394, %rd360, %rd95;
	selp.f64 	%fd357, %fd324, %fd147, %p177;
	bra.uni 	$L__BB6_209;
$L__BB6_121:
	ld.param.u64 	%rd318, [_ZN6thrust24THRUST_300001_SM_1000_NS8cuda_cub4core6detail13_kernel_agentINS1_8__reduce11ReduceAgentIPN4cuda3std3__45tupleIJdlEEESC_SB_iNS1_9__extrema9arg_max_fIdl10comparatorEEEEJSC_SC_iSG_EEEvDpT0__param_0];
	mov.u32 	%r16, %tid.x;
	mul.wide.u32 	%rd208, %r16, 16;
	add.s64 	%rd189, %rd318, %rd208;
	// begin inline asm
	ld.global.nc.u64 %rd188, [%rd189];
	// end inline asm
	add.s64 	%rd191, %rd189, 8;
	// begin inline asm
	ld.global.nc.u64 %rd190, [%rd191];
	// end inline asm
	mov.b64 	%fd151, %rd188;
	add.s64 	%rd193, %rd189, 4096;
	// begin inline asm
	ld.global.nc.u64 %rd192, [%rd193];
	// end inline asm
	add.s64 	%rd195, %rd189, 4104;
	// begin inline asm
	ld.global.nc.u64 %rd361, [%rd195];
	// end inline asm
	mov.b64 	%fd325, %rd192;
	add.s64 	%rd197, %rd189, 8192;
	// begin inline asm
	ld.global.nc.u64 %rd196, [%rd197];
	// end inline asm
	add.s64 	%rd199, %rd189, 8200;
	// begin inline asm
	ld.global.nc.u64 %rd362, [%rd199];
	// end inline asm
	mov.b64 	%fd326, %rd196;
	add.s64 	%rd201, %rd189, 12288;
	// begin inline asm
	ld.global.nc.u64 %rd200, [%rd201];
	// end inline asm
	add.s64 	%rd203, %rd189, 12296;
	// begin inline asm
	ld.global.nc.u64 %rd363, [%rd203];
	// end inline asm
	mov.b64 	%fd327, %rd200;
	add.s64 	%rd205, %rd189, 16384;
	// begin inline asm
	ld.global.nc.u64 %rd204, [%rd205];
	// end inline asm
	add.s64 	%rd207, %rd189, 16392;
	// begin inline asm
	ld.global.nc.u64 %rd381, [%rd207];
	// end inline asm
	mov.b64 	%fd344, %rd204;
	abs.f64 	%fd156, %fd151;
	abs.f64 	%fd157, %fd325;
	setp.lt.f64 	%p3, %fd156, %fd157;
	@%p3 bra 	$L__BB6_123;
	setp.lt.f64 	%p4, %fd157, %fd156;
	setp.lt.s64 	%p5, %rd190, %rd361;
	or.pred  	%p6, %p4, %p5;
	selp.b64 	%rd361, %rd190, %rd361, %p6;
	selp.f64 	%fd325, %fd151, %fd325, %p6;
$L__BB6_123:
	abs.f64 	%fd160, %fd325;
	abs.f64 	%fd161, %fd326;
	setp.lt.f64 	%p7, %fd160, %fd161;
	@%p7 bra 	$L__BB6_125;
	setp.lt.f64 	%p8, %fd161, %fd160;
	setp.lt.s64 	%p9, %rd361, %rd362;
	or.pred  	%p10, %p8, %p9;
	selp.b64 	%rd362, %rd361, %rd362, %p10;
	selp.f64 	%fd326, %fd325, %fd326, %p10;
$L__BB6_125:
	abs.f64 	%fd164, %fd326;
	abs.f64 	%fd165, %fd327;
	setp.lt.f64 	%p11, %fd164, %fd165;
	@%p11 bra 	$L__BB6_127;
	setp.lt.f64 	%p12, %fd165, %fd164;
	setp.lt.s64 	%p13, %rd362, %rd363;
	or.pred  	%p14, %p12, %p13;
	selp.b64 	%rd363, %rd362, %rd363, %p14;
	selp.f64 	%fd327, %fd326, %fd327, %p14;
$L__BB6_127:
	abs.f64 	%fd168, %fd327;
	abs.f64 	%fd169, %fd344;
	setp.lt.f64 	%p15, %fd168, %fd169;
	@%p15 bra 	$L__BB6_129;
	setp.lt.f64 	%p16, %fd169, %fd168;
	setp.lt.s64 	%p17, %rd363, %rd381;
	or.pred  	%p18, %p16, %p17;
	selp.b64 	%rd381, %rd363, %rd381, %p18;
	selp.f64 	%fd344, %fd327, %fd344, %p18;
$L__BB6_129:
	setp.lt.u32 	%p19, %r37, 2560;
	mov.b32 	%r383, 1280;
	@%p19 bra 	$L__BB6_142;
	mov.b32 	%r382, 1280;
	mov.f64 	%fd329, %fd344;
	mov.u64 	%rd365, %rd381;
$L__BB6_131:
	ld.param.u64 	%rd319, [_ZN6thrust24THRUST_300001_SM_1000_NS8cuda_cub4core6detail13_kernel_agentINS1_8__reduce11ReduceAgentIPN4cuda3std3__45tupleIJdlEEESC_SB_iNS1_9__extrema9arg_max_fIdl10comparatorEEEEJSC_SC_iSG_EEEvDpT0__param_0];
	add.s32 	%r40, %r382, %r16;
	mul.wide.u32 	%rd229, %r40, 16;
	add.s64 	%rd210, %rd319, %rd229;
	// begin inline asm
	ld.global.nc.u64 %rd209, [%rd210];
	// end inline asm
	add.s64 	%rd212, %rd210, 8;
	// begin inline asm
	ld.global.nc.u64 %rd366, [%rd212];
	// end inline asm
	mov.b64 	%fd330, %rd209;
	add.s64 	%rd214, %rd210, 4096;
	// begin inline asm
	ld.global.nc.u64 %rd213, [%rd214];
	// end inline asm
	add.s64 	%rd216, %rd210, 4104;
	// begin inline asm
	ld.global.nc.u64 %rd367, [%rd216];
	// end inline asm
	mov.b64 	%fd331, %rd213;
	add.s64 	%rd218, %rd210, 8192;
	// begin inline asm
	ld.global.nc.u64 %rd217, [%rd218];
	// end inline asm
	add.s64 	%rd220, %rd210, 8200;
	// begin inline asm
	ld.global.nc.u64 %rd368, [%rd220];
	// end inline asm
	mov.b64 	%fd332, %rd217;
	add.s64 	%rd222, %rd210, 12288;
	// begin inline asm
	ld.global.nc.u64 %rd221, [%rd222];
	// end inline asm
	add.s64 	%rd224, %rd210, 12296;
	// begin inline asm
	ld.global.nc.u64 %rd369, [%rd224];
	// end inline asm
	mov.b64 	%fd333, %rd221;
	add.s64 	%rd226, %rd210, 16384;
	// begin inline asm
	ld.global.nc.u64 %rd225, [%rd226];
	// end inline asm
	add.s64 	%rd228, %rd210, 16392;
	// begin inline asm
	ld.global.nc.u64 %rd381, [%rd228];
	// end inline asm
	mov.b64 	%fd344, %rd225;
	abs.f64 	%fd178, %fd329;
	abs.f64 	%fd179, %fd330;
	setp.lt.f64 	%p20, %fd178, %fd179;
	@%p20 bra 	$L__BB6_133;
	setp.lt.f64 	%p21, %fd179, %fd178;
	setp.lt.s64 	%p22, %rd365, %rd366;
	or.pred  	%p23, %p21, %p22;
	selp.b64 	%rd366, %rd365, %rd366, %p23;
	selp.f64 	%fd330, %fd329, %fd330, %p23;
$L__BB6_133:
	abs.f64 	%fd182, %fd330;
	abs.f64 	%fd183, %fd331;
	setp.lt.f64 	%p24, %fd182, %fd183;
	@%p24 bra 	$L__BB6_135;
	setp.lt.f64 	%p25, %fd183, %fd182;
	setp.lt.s64 	%p26, %rd366, %rd367;
	or.pred  	%p27, %p25, %p26;
	selp.b64 	%rd367, %rd366, %rd367, %p27;
	selp.f64 	%fd331, %fd330, %fd331, %p27;
$L__BB6_135:
	abs.f64 	%fd186, %fd331;
	abs.f64 	%fd187, %fd332;
	setp.lt.f64 	%p28, %fd186, %fd187;
	@%p28 bra 	$L__BB6_137;
	setp.lt.f64 	%p29, %fd187, %fd186;
	setp.lt.s64 	%p30, %rd367, %rd368;
	or.pred  	%p31, %p29, %p30;
	selp.b64 	%rd368, %rd367, %rd368, %p31;
	selp.f64 	%fd332, %fd331, %fd332, %p31;
$L__BB6_137:
	abs.f64 	%fd190, %fd332;
	abs.f64 	%fd191, %fd333;
	setp.lt.f64 	%p32, %fd190, %fd191;
	@%p32 bra 	$L__BB6_139;
	setp.lt.f64 	%p33, %fd191, %fd190;
	setp.lt.s64 	%p34, %rd368, %rd369;
	or.pred  	%p35, %p33, %p34;
	selp.b64 	%rd369, %rd368, %rd369, %p35;
	selp.f64 	%fd333, %fd332, %fd333, %p35;
$L__BB6_139:
	abs.f64 	%fd194, %fd333;
	abs.f64 	%fd195, %fd344;
	setp.lt.f64 	%p36, %fd194, %fd195;
	@%p36 bra 	$L__BB6_141;
	setp.lt.f64 	%p37, %fd195, %fd194;
	setp.lt.s64 	%p38, %rd369, %rd381;
	or.pred  	%p39, %p37, %p38;
	selp.b64 	%rd381, %rd369, %rd381, %p39;
	selp.f64 	%fd344, %fd333, %fd344, %p39;
$L__BB6_141:
	add.s32 	%r383, %r382, 1280;
	add.s32 	%r41, %r382, 2560;
	setp.le.s32 	%p40, %r41, %r37;
	mov.u32 	%r382, %r383;
	mov.f64 	%fd329, %fd344;
	mov.u64 	%rd365, %rd381;
	@%p40 bra 	$L__BB6_131;
$L__BB6_142:
	setp.le.s32 	%p41, %r37, %r383;
	@%p41 bra 	$L__BB6_165;
	sub.s32 	%r20, %r37, %r383;
	setp.ge.s32 	%p42, %r16, %r20;
	@%p42 bra 	$L__BB6_165;
	not.b32 	%r42, %r16;
	add.s32 	%r43, %r37, %r42;
	sub.s32 	%r21, %r43, %r383;
	and.b32  	%r44, %r21, 768;
	setp.eq.s32 	%p43, %r44, 768;
	mov.u32 	%r387, %r16;
	@%p43 bra 	$L__BB6_150;
	add.s32 	%r385, %r16, %r383;
	shr.u32 	%r45, %r21, 8;
	add.s32 	%r46, %r45, 1;
	and.b32  	%r47, %r46, 3;
	neg.s32 	%r384, %r47;
	mov.u32 	%r387, %r16;
$L__BB6_146:
	.pragma "nounroll";
	mov.u64 	%rd127, %rd381;
	mov.f64 	%fd199, %fd344;
	ld.param.u64 	%rd320, [_ZN6thrust24THRUST_300001_SM_1000_NS8cuda_cub4core6detail13_kernel_agentINS1_8__reduce11ReduceAgentIPN4cuda3std3__45tupleIJdlEEESC_SB_iNS1_9__extrema9arg_max_fIdl10comparatorEEEEJSC_SC_iSG_EEEvDpT0__param_0];
	mul.wide.u32 	%rd235, %r385, 16;
	add.s64 	%rd232, %rd320, %rd235;
	// begin inline asm
	ld.global.nc.u64 %rd231, [%rd232];
	// end inline asm
	add.s64 	%rd234, %rd232, 8;
	// begin inline asm
	ld.global.nc.u64 %rd233, [%rd234];
	// end inline asm
	mov.b64 	%fd200, %rd231;
	abs.f64 	%fd201, %fd199;
	abs.f64 	%fd202, %fd200;
	setp.lt.f64 	%p44, %fd201, %fd202;
	mov.f64 	%fd344, %fd200;
	mov.u64 	%rd381, %rd233;
	@%p44 bra 	$L__BB6_149;
	setp.lt.f64 	%p45, %fd202, %fd201;
	mov.f64 	%fd344, %fd199;
	mov.u64 	%rd381, %rd127;
	@%p45 bra 	$L__BB6_149;
	setp.lt.s64 	%p46, %rd127, %rd233;
	selp.f64 	%fd344, %fd199, %fd200, %p46;
	min.s64 	%rd381, %rd127, %rd233;
$L__BB6_149:
	add.s32 	%r387, %r387, 256;
	add.s32 	%r385, %r385, 256;
	add.s32 	%r384, %r384, 1;
	setp.ne.s32 	%p47, %r384, 0;
	@%p47 bra 	$L__BB6_146;
$L__BB6_150:
	setp.lt.u32 	%p48, %r21, 768;
	@%p48 bra 	$L__BB6_165;
	ld.param.u64 	%rd321, [_ZN6thrust24THRUST_300001_SM_1000_NS8cuda_cub4core6detail13_kernel_agentINS1_8__reduce11ReduceAgentIPN4cuda3std3__45tupleIJdlEEESC_SB_iNS1_9__extrema9arg_max_fIdl10comparatorEEEEJSC_SC_iSG_EEEvDpT0__param_0];
	cvt.u64.u32 	%rd236, %r387;
	cvt.u64.u32 	%rd237, %r383;
	add.s64 	%rd238, %rd236, %rd237;
	shl.b64 	%rd239, %rd238, 4;
	add.s64 	%rd240, %rd239, %rd321;
	add.s64 	%rd376, %rd240, 12296;
	add.s32 	%r388, %r387, %r383;
$L__BB6_152:
	ld.param.u64 	%rd322, [_ZN6thrust24THRUST_300001_SM_1000_NS8cuda_cub4core6detail13_kernel_agentINS1_8__reduce11ReduceAgentIPN4cuda3std3__45tupleIJdlEEESC_SB_iNS1_9__extrema9arg_max_fIdl10comparatorEEEEJSC_SC_iSG_EEEvDpT0__param_0];
	mul.wide.u32 	%rd245, %r388, 16;
	add.s64 	%rd242, %rd322, %rd245;
	// begin inline asm
	ld.global.nc.u64 %rd241, [%rd242];
	// end inline asm
	add.s64 	%rd244, %rd242, 8;
	// begin inline asm
	ld.global.nc.u64 %rd243, [%rd244];
	// end inline asm
	mov.b64 	%fd208, %rd241;
	abs.f64 	%fd209, %fd344;
	abs.f64 	%fd210, %fd208;
	setp.lt.f64 	%p49, %fd209, %fd210;
	mov.f64 	%fd341, %fd208;
	mov.u64 	%rd378, %rd243;
	@%p49 bra 	$L__BB6_155;
	setp.lt.f64 	%p50, %fd210, %fd209;
	mov.f64 	%fd341, %fd344;
	mov.u64 	%rd378, %rd381;
	@%p50 bra 	$L__BB6_155;
	setp.lt.s64 	%p51, %rd381, %rd243;
	selp.f64 	%fd341, %fd344, %fd208, %p51;
	min.s64 	%rd378, %rd381, %rd243;
$L__BB6_155:
	add.s64 	%rd247, %rd376, -8200;
	// begin inline asm
	ld.global.nc.u64 %rd246, [%rd247];
	// end inline asm
	add.s64 	%rd249, %rd376, -8192;
	// begin inline asm
	ld.global.nc.u64 %rd248, [%rd249];
	// end inline asm
	mov.b64 	%fd213, %rd246;
	abs.f64 	%fd214, %fd341;
	abs.f64 	%fd215, %fd213;
	setp.lt.f64 	%p52, %fd214, %fd215;
	mov.f64 	%fd342, %fd213;
	mov.u64 	%rd379, %rd248;
	@%p52 bra 	$L__BB6_158;
	setp.lt.f64 	%p53, %fd215, %fd214;
	mov.f64 	%fd342, %fd341;
	mov.u64 	%rd379, %rd378;
	@%p53 bra 	$L__BB6_158;
	setp.lt.s64 	%p54, %rd378, %rd248;
	selp.f64 	%fd342, %fd341, %fd213, %p54;
	min.s64 	%rd379, %rd378, %rd248;
$L__BB6_158:
	add.s64 	%rd251, %rd376, -4104;
	// begin inline asm
	ld.global.nc.u64 %rd250, [%rd251];
	// end inline asm
	add.s64 	%rd253, %rd376, -4096;
	// begin inline asm
	ld.global.nc.u64 %rd252, [%rd253];
	// end inline asm
	mov.b64 	%fd218, %rd250;
	abs.f64 	%fd219, %fd342;
	abs.f64 	%fd220, %fd218;
	setp.lt.f64 	%p55, %fd219, %fd220;
	mov.f64 	%fd343, %fd218;
	mov.u64 	%rd380, %rd252;
	@%p55 bra 	$L__BB6_161;
	setp.lt.f64 	%p56, %fd220, %fd219;
	mov.f64 	%fd343, %fd342;
	mov.u64 	%rd380, %rd379;
	@%p56 bra 	$L__BB6_161;
	setp.lt.s64 	%p57, %rd379, %rd252;
	selp.f64 	%fd343, %fd342, %fd218, %p57;
	min.s64 	%rd380, %rd379, %rd252;
$L__BB6_161:
	add.s64 	%rd255, %rd376, -8;
	// begin inline asm
	ld.global.nc.u64 %rd254, [%rd255];
	// end inline asm
	// begin inline asm
	ld.global.nc.u64 %rd256, [%rd376];
	// end inline asm
	mov.b64 	%fd223, %rd254;
	abs.f64 	%fd224, %fd343;
	abs.f64 	%fd225, %fd223;
	setp.lt.f64 	%p58, %fd224, %fd225;
	mov.f64 	%fd344, %fd223;
	mov.u64 	%rd381, %rd256;
	@%p58 bra 	$L__BB6_164;
	setp.lt.f64 	%p59, %fd225, %fd224;
	mov.f64 	%fd344, %fd343;
	mov.u64 	%rd381, %rd380;
	@%p59 bra 	$L__BB6_164;
	setp.lt.s64 	%p60, %rd380, %rd256;
	selp.f64 	%fd344, %fd343, %fd223, %p60;
	min.s64 	%rd381, %rd380, %rd256;
$L__BB6_164:
	add.s32 	%r387, %r387, 1024;
	add.s64 	%rd376, %rd376, 16384;
	add.s32 	%r388, %r388, 1024;
	setp.lt.s32 	%p61, %r387, %r20;
	@%p61 bra 	$L__BB6_152;
$L__BB6_165:
	// begin inline asm
	mov.u32 %r48, %laneid;
	// end inline asm
	mov.b64 	%rd258, %fd344;
	mov.b64 	{%r50, %r55}, %rd258;
	mov.b32 	%r66, 1;
	mov.b32 	%r67, 31;
	mov.b32 	%r68, -1;
	// begin inline asm
	shfl.sync.down.b32 %r49, %r50, %r66, %r67, %r68;
	// end inline asm
	// begin inline asm
	shfl.sync.down.b32 %r54, %r55, %r66, %r67, %r68;
	// end inline asm
	mov.b64 	%rd259, {%r49, %r54};
	mov.b64 	%fd229, %rd259;
	mov.b64 	{%r60, %r65}, %rd381;
	// begin inline asm
	shfl.sync.down.b32 %r59, %r60, %r66, %r67, %r68;
	// end inline asm
	// begin inline asm
	shfl.sync.down.b32 %r64, %r65, %r66, %r67, %r68;
	// end inline asm
	mov.b64 	%rd150, {%r59, %r64};
	setp.gt.s32 	%p62, %r48, 30;
	mov.f64 	%fd346, %fd344;
	mov.u64 	%rd383, %rd381;
	@%p62 bra 	$L__BB6_169;
	abs.f64 	%fd230, %fd344;
	abs.f64 	%fd231, %fd229;
	setp.lt.f64 	%p63, %fd230, %fd231;
	mov.f64 	%fd346, %fd229;
	mov.u64 	%rd383, %rd150;
	@%p63 bra 	$L__BB6_169;
	setp.lt.f64 	%p64, %fd231, %fd230;
	mov.f64 	%fd346, %fd344;
	mov.u64 	%rd383, %rd381;
	@%p64 bra 	$L__BB6_169;
	setp.lt.s64 	%p65, %rd381, %rd150;
	selp.f64 	%fd346, %fd344, %fd229, %p65;
	min.s64 	%rd383, %rd381, %rd150;
$L__BB6_169:
	mov.b64 	%rd260, %fd346;
	mov.b64 	{%r70, %r75}, %rd260;
	mov.b32 	%r86, 2;
	mov.b32 	%r87, 31;
	mov.b32 	%r88, -1;
	// begin inline asm
	shfl.sync.down.b32 %r69, %r70, %r86, %r87, %r88;
	// end inline asm
	// begin inline asm
	shfl.sync.down.b32 %r74, %r75, %r86, %r87, %r88;
	// end inline asm
	mov.b64 	%rd261, {%r69, %r74};
	mov.b64 	%fd234, %rd261;
	mov.b64 	{%r80, %r85}, %rd383;
	// begin inline asm
	shfl.sync.down.b32 %r79, %r80, %r86, %r87, %r88;
	// end inline asm
	// begin inline asm
	shfl.sync.down.b32 %r84, %r85, %r86, %r87, %r88;
	// end inline asm
	mov.b64 	%rd153, {%r79, %r84};
	setp.gt.s32 	%p66, %r48, 29;
	mov.f64 	%fd347, %fd346;
	mov.u64 	%rd384, %rd383;
	@%p66 bra 	$L__BB6_173;
	abs.f64 	%fd235, %fd346;
	abs.f64 	%fd236, %fd234;
	setp.lt.f64 	%p67, %fd235, %fd236;
	mov.f64 	%fd347, %fd234;
	mov.u64 	%rd384, %rd153;
	@%p67 bra 	$L__BB6_173;
	setp.lt.f64 	%p68, %fd236, %fd235;
	mov.f64 	%fd347, %fd346;
	mov.u64 	%rd384, %rd383;
	@%p68 bra 	$L__BB6_173;
	setp.lt.s64 	%p69, %rd383, %rd153;
	selp.f64 	%fd347, %fd346, %fd234, %p69;
	min.s64 	%rd384, %rd383, %rd153;
$L__BB6_173:
	mov.b64 	%rd262, %fd347;
	mov.b64 	{%r90, %r95}, %rd262;
	mov.b32 	%r106, 4;
	mov.b32 	%r107, 31;
	mov.b32 	%r108, -1;
	// begin inline asm
	shfl.sync.down.b32 %r89, %r90, %r106, %r107, %r108;
	// end inline asm
	// begin inline asm
	shfl.sync.down.b32 %r94, %r95, %r106, %r107, %r108;
	// end inline asm
	mov.b64 	%rd263, {%r89, %r94};
	mov.b64 	%fd239, %rd263;
	mov.b64 	{%r100, %r105}, %rd384;
	// begin inline asm
	shfl.sync.down.b32 %r99, %r100, %r106, %r107, %r108;
	// end inline asm
	// begin inline asm
	shfl.sync.down.b32 %r104, %r105, %r106, %r107, %r108;
	// end inline asm
	mov.b64 	%rd156, {%r99, %r104};
	setp.gt.s32 	%p70, %r48, 27;
	mov.f64 	%fd348, %fd347;
	mov.u64 	%rd385, %rd384;
	@%p70 bra 	$L__BB6_177;
	abs.f64 	%fd240, %fd347;
	abs.f64 	%fd241, %fd239;
	setp.lt.f64 	%p71, %fd240, %fd241;
	mov.f64 	%fd348, %fd239;
	mov.u64 	%rd385, %rd156;
	@%p71 bra 	$L__BB6_177;
	setp.lt.f64 	%p72, %fd241, %fd240;
	mov.f64 	%fd348, %fd347;
	mov.u64 	%rd385, %rd384;
	@%p72 bra 	$L__BB6_177;
	setp.lt.s64 	%p73, %rd384, %rd156;
	selp.f64 	%fd348, %fd347, %fd239, %p73;
	min.s64 	%rd385, %rd384, %rd156;
$L__BB6_177:
	mov.b64 	%rd264, %fd348;
	mov.b64 	{%r110, %r115}, %rd264;
	mov.b32 	%r126, 8;
	mov.b32 	%r127, 31;
	mov.b32 	%r128, -1;
	// begin inline asm
	shfl.sync.down.b32 %r109, %r110, %r126, %r127, %r128;
	// end inline asm
	// begin inline asm
	shfl.sync.down.b32 %r114, %r115, %r126, %r127, %r128;
	// end inline asm
	mov.b64 	%rd265, {%r109, %r114};
	mov.b64 	%fd244, %rd265;
	mov.b64 	{%r120, %r125}, %rd385;
	// begin inline asm
	shfl.sync.down.b32 %r119, %r120, %r126, %r127, %r128;
	// end inline asm
	// begin inline asm
	shfl.sync.down.b32 %r124, %r125, %r126, %r127, %r128;
	// end inline asm
	mov.b64 	%rd159, {%r119, %r124};
	setp.gt.s32 	%p74, %r48, 23;
	mov.f64 	%fd349, %fd348;
	mov.u64 	%rd386, %rd385;
	@%p74 bra 	$L__BB6_181;
	abs.f64 	%fd245, %fd348;
	abs.f64 	%fd246, %fd244;
	setp.lt.f64 	%p75, %fd245, %fd246;
	mov.f64 	%fd349, %fd244;
	mov.u64 	%rd386, %rd159;
	@%p75 bra 	$L__BB6_181;
	setp.lt.f64 	%p76, %fd246, %fd245;
	mov.f64 	%fd349, %fd348;
	mov.u64 	%rd386, %rd385;
	@%p76 bra 	$L__BB6_181;
	setp.lt.s64 	%p77, %rd385, %rd159;
	selp.f64 	%fd349, %fd348, %fd244, %p77;
	min.s64 	%rd386, %rd385, %rd159;
$L__BB6_181:
	mov.b64 	%rd266, %fd349;
	mov.b64 	{%r130, %r135}, %rd266;
	mov.b32 	%r146, 16;
	mov.b32 	%r147, 31;
	mov.b32 	%r148, -1;
	// begin inline asm
	shfl.sync.down.b32 %r129, %r130, %r146, %r147, %r148;
	// end inline asm
	// begin inline asm
	shfl.sync.down.b32 %r134, %r135, %r146, %r147, %r148;
	// end inline asm
	mov.b64 	%rd267, {%r129, %r134};
	mov.b64 	%fd249, %rd267;
	mov.b64 	{%r140, %r145}, %rd386;
	// begin inline asm
	shfl.sync.down.b32 %r139, %r140, %r146, %r147, %r148;
	// end inline asm
	// begin inline asm
	shfl.sync.down.b32 %r144, %r145, %r146, %r147, %r148;
	// end inline asm
	mov.b64 	%rd162, {%r139, %r144};
	setp.gt.s32 	%p78, %r48, 15;
	mov.f64 	%fd357, %fd349;
	mov.u64 	%rd394, %rd386;
	@%p78 bra 	$L__BB6_185;
	abs.f64 	%fd250, %fd349;
	abs.f64 	%fd251, %fd249;
	setp.lt.f64 	%p79, %fd250, %fd251;
	mov.f64 	%fd357, %fd249;
	mov.u64 	%rd394, %rd162;
	@%p79 bra 	$L__BB6_185;
	setp.lt.f64 	%p80, %fd251, %fd250;
	mov.f64 	%fd357, %fd349;
	mov.u64 	%rd394, %rd386;
	@%p80 bra 	$L__BB6_185;
	setp.lt.s64 	%p81, %rd386, %rd162;
	selp.f64 	%fd357, %fd349, %fd249, %p81;
	min.s64 	%rd394, %rd386, %rd162;
$L__BB6_185:
	setp.ne.s32 	%p82, %r48, 0;
	@%p82 bra 	$L__BB6_187;
	shr.u32 	%r149, %r16, 1;
	and.b32  	%r150, %r149, 496;
	mov.u32 	%r151, _ZN6thrust24THRUST_300001_SM_1000_NS8cuda_cub4core6detail5shmemE;
	add.s32 	%r152, %r151, %r150;
	st.shared.f64 	[%r152+8], %fd357;
	st.shared.u64 	[%r152+16], %rd394;
$L__BB6_187:
	bar.sync 	0;
	setp.ne.s32 	%p83, %r16, 0;
	@%p83 bra 	$L__BB6_209;
	ld.shared.f64 	%fd254, [_ZN6thrust24THRUST_300001_SM_1000_NS8cuda_cub4core6detail5shmemE+24];
	ld.shared.u64 	%rd165, [_ZN6thrust24THRUST_300001_SM_1000_NS8cuda_cub4core6detail5shmemE+32];
	abs.f64 	%fd255, %fd357;
	abs.f64 	%fd256, %fd254;
	setp.lt.f64 	%p84, %fd255, %fd256;
	mov.f64 	%fd351, %fd254;
	mov.u64 	%rd388, %rd165;
	@%p84 bra 	$L__BB6_191;
	setp.lt.f64 	%p85, %fd256, %fd255;
	mov.f64 	%fd351, %fd357;
	mov.u64 	%rd388, %rd394;
	@%p85 bra 	$L__BB6_191;
	setp.lt.s64 	%p86, %rd394, %rd165;
	selp.f64 	%fd351, %fd357, %fd254, %p86;
	min.s64 	%rd388, %rd394, %rd165;
$L__BB6_191:
	ld.shared.f64 	%fd259, [_ZN6thrust24THRUST_300001_SM_1000_NS8cuda_cub4core6detail5shmemE+40];
	ld.shared.u64 	%rd168, [_ZN6thrust24THRUST_300001_SM_1000_NS8cuda_cub4core6detail5shmemE+48];
	abs.f64 	%fd260, %fd351;
	abs.f64 	%fd261, %fd259;
	setp.lt.f64 	%p87, %fd260, %fd261;
	mov.f64 	%fd352, %fd259;
	mov.u64 	%rd389, %rd168;
	@%p87 bra 	$L__BB6_194;
	setp.lt.f64 	%p88, %fd261, %fd260;
	mov.f64 	%fd352, %fd351;
	mov.u64 	%rd389, %rd388;
	@%p88 bra 	$L__BB6_194;
	setp.lt.s64 	%p89, %rd388, %rd168;
	selp.f64 	%fd352, %fd351, %fd259, %p89;
	min.s64 	%rd389, %rd388, %rd168;
$L__BB6_194:
	ld.shared.f64 	%fd264, [_ZN6thrust24THRUST_300001_SM_1000_NS8cuda_cub4core6detail5shmemE+56];
	ld.shared.u64 	%rd171, [_ZN6thrust24THRUST_300001_SM_1000_NS8cuda_cub4core6detail5shmemE+64];
	abs.f64 	%fd265, %fd352;
	abs.f64 	%fd266, %fd264;
	setp.lt.f64 	%p90, %fd265, %fd266;
	mov.f64 	%fd353, %fd264;
	mov.u64 	%rd390, %rd171;
	@%p90 bra 	$L__BB6_197;
	setp.lt.f64 	%p91, %fd266, %fd265;
	mov.f64 	%fd353, %fd352;
	mov.u64 	%rd390, %rd389;
	@%p91 bra 	$L__BB6_197;
	setp.lt.s64 	%p92, %rd389, %rd171;
	selp.f64 	%fd353, %fd352, %fd264, %p92;
	min.s64 	%rd390, %rd389, %rd171;
$L__BB6_197:
	ld.shared.f64 	%fd269, [_ZN6thrust24THRUST_300001_SM_1000_NS8cuda_cub4core6detail5shmemE+72];
	ld.shared.u64 	%rd174, [_ZN6thrust24THRUST_300001_SM_1000_NS8cuda_cub4core6detail5shmemE+80];
	abs.f64 	%fd270, %fd353;
	abs.f64 	%fd271, %fd269;
	setp.lt.f64 	%p93, %fd270, %fd271;
	mov.f64 	%fd354, %fd269;
	mov.u64 	%rd391, %rd174;
	@%p93 bra 	$L__BB6_200;
	setp.lt.f64 	%p94, %fd271, %fd270;
	mov.f64 	%fd354, %fd353;
	mov.u64 	%rd391, %rd390;
	@%p94 bra 	$L__BB6_200;
	setp.lt.s64 	%p95, %rd390, %rd174;
	selp.f64 	%fd354, %fd353, %fd269, %p95;
	min.s64 	%rd391, %rd390, %rd174;
$L__BB6_200:
	ld.shared.f64 	%fd274, [_ZN6thrust24THRUST_300001_SM_1000_NS8cuda_cub4core6detail5shmemE+88];
	ld.shared.u64 	%rd177, [_ZN6thrust24THRUST_300001_SM_1000_NS8cuda_cub4core6detail5shmemE+96];
	abs.f64 	%fd275, %fd354;
	abs.f64 	%fd276, %fd274;
	setp.lt.f64 	%p96, %fd275, %fd276;
	mov.f64 	%fd355, %fd274;
	mov.u64 	%rd392, %rd177;
	@%p96 bra 	$L__BB6_203;
	setp.lt.f64 	%p97, %fd276, %fd275;
	mov.f64 	%fd355, %fd354;
	mov.u64 	%rd392, %rd391;
	@%p97 bra 	$L__BB6_203;
	setp.lt.s64 	%p98, %rd391, %rd177;
	selp.f64 	%fd355, %fd354, %fd274, %p98;
	min.s64 	%rd392, %rd391, %rd177;
$L__BB6_203:
	ld.shared.f64 	%fd279, [_ZN6thrust24THRUST_300001_SM_1000_NS8cuda_cub4core6detail5shmemE+104];
	ld.shared.u64 	%rd180, [_ZN6thrust24THRUST_300001_SM_1000_NS8cuda_cub4core6detail5shmemE+112];
	abs.f64 	%fd280, %fd355;
	abs.f64 	%fd281, %fd279;
	setp.lt.f64 	%p99, %fd280, %fd281;
	mov.f64 	%fd356, %fd279;
	mov.u64 	%rd393, %rd180;
	@%p99 bra 	$L__BB6_206;
	setp.lt.f64 	%p100, %fd281, %fd280;
	mov.f64 	%fd356, %fd355;
	mov.u64 	%rd393, %rd392;
	@%p100 bra 	$L__BB6_206;
	setp.lt.s64 	%p101, %rd392, %rd180;
	selp.f64 	%fd356, %fd355, %fd279, %p101;
	min.s64 	%rd393, %rd392, %rd180;
$L__BB6_206:
	ld.shared.f64 	%fd284, [_ZN6thrust24THRUST_300001_SM_1000_NS8cuda_cub4core6detail5shmemE+120];
	ld.shared.u64 	%rd183, [_ZN6thrust24THRUST_300001_SM_1000_NS8cuda_cub4core6detail5shmemE+128];
	abs.f64 	%fd285, %fd356;
	abs.f64 	%fd286, %fd284;
	setp.lt.f64 	%p102, %fd285, %fd286;
	mov.u64 	%rd394, %rd183;
	mov.f64 	%fd357, %fd284;
	@%p102 bra 	$L__BB6_209;
	setp.lt.f64 	%p103, %fd286, %fd285;
	mov.u64 	%rd394, %rd393;
	mov.f64 	%fd357, %fd356;
	@%p103 bra 	$L__BB6_209;
	setp.lt.s64 	%p104, %rd393, %rd183;
	selp.f64 	%fd357, %fd356, %fd284, %p104;
	min.s64 	%rd394, %rd393, %rd183;
$L__BB6_209:
	mov.u32 	%r376, %tid.x;
	setp.ne.s32 	%p221, %r376, 0;
	@%p221 bra 	$L__BB6_211;
	ld.param.u64 	%rd326, [_ZN6thrust24THRUST_300001_SM_1000_NS8cuda_cub4core6detail13_kernel_agentINS1_8__reduce11ReduceAgentIPN4cuda3std3__45tupleIJdlEEESC_SB_iNS1_9__extrema9arg_max_fIdl10comparatorEEEEJSC_SC_iSG_EEEvDpT0__param_1];
	cvta.to.global.u64 	%rd317, %rd326;
	st.global.f64 	[%rd317], %fd357;
	st.global.u64 	[%rd317+8], %rd394;
$L__BB6_211:
	ret;

}
	// .globl	_ZN6thrust24THRUST_300001_SM_1000_NS8cuda_cub4core6detail13_kernel_agentINS1_8__reduce11ReduceAgentINS0_12zip_iteratorIN4cuda3std3__45tupleIJNS0_10device_ptrIdEENS0_17counting_iteratorIlNS0_11use_defaultESF_SF_EEEEEEEPNSB_IJdlEEESJ_lNS1_9__extrema9arg_max_fIdl10comparatorEEEEJSI_SK_lSO_EEEvDpT0_
.visible .entry _ZN6thrust24THRUST_300001_SM_1000_NS8cuda_cub4core6detail13_kernel_agentINS1_8__reduce11ReduceAgentINS0_12zip_iteratorIN4cuda3std3__45tupleIJNS0_10device_ptrIdEENS0_17counting_iteratorIlNS0_11use_defaultESF_SF_EEEEEEEPNSB_IJdlEEESJ_lNS1_9__extrema9arg_max_fIdl10comparatorEEEEJSI_SK_lSO_EEEvDpT0_(
	.param .align 8 .b8 _ZN6thrust24THRUST_300001_SM_1000_NS8cuda_cub4core6detail13_kernel_agentINS1_8__reduce11ReduceAgentINS0_12zip_iteratorIN4cuda3std3__45tupleIJNS0_10device_ptrIdEENS0_17counting_iteratorIlNS0_11use_defaultESF_SF_EEEEEEEPNSB_IJdlEEESJ_lNS1_9__extrema9arg_max_fIdl10comparatorEEEEJSI_SK_lSO_EEEvDpT0__param_0[16],
	.param .u64 .ptr .align 1 _ZN6thrust24THRUST_300001_SM_1000_NS8cuda_cub4core6detail13_kernel_agentINS1_8__reduce11ReduceAgentINS0_12zip_iteratorIN4cuda3std3__45tupleIJNS0_10device_ptrIdEENS0_17counting_iteratorIlNS0_11use_defaultESF_SF_EEEEEEEPNSB_IJdlEEESJ_lNS1_9__extrema9arg_max_fIdl10comparatorEEEEJSI_SK_lSO_EEEvDpT0__param_1,
	.param .u64 _ZN6thrust24THRUST_300001_SM_1000_NS8cuda_cub4core6detail13_kernel_agentINS1_8__reduce11ReduceAgentINS0_12zip_iteratorIN4cuda3std3__45tupleIJNS0_10device_ptrIdEENS0_17counting_iteratorIlNS0_11use_defaultESF_SF_EEEEEEEPNSB_IJdlEEESJ_lNS1_9__extrema9arg_max_fIdl10comparatorEEEEJSI_SK_lSO_EEEvDpT0__param_2,
	.param .align 1 .b8 _ZN6thrust24THRUST_300001_SM_1000_NS8cuda_cub4core6detail13_kernel_agentINS1_8__reduce11ReduceAgentINS0_12zip_iteratorIN4cuda3std3__45tupleIJNS0_10device_ptrIdEENS0_17counting_iteratorIlNS0_11use_defaultESF_SF_EEEEEEEPNSB_IJdlEEESJ_lNS1_9__extrema9arg_max_fIdl10comparatorEEEEJSI_SK_lSO_EEEvDpT0__param_3[1]
)
.maxntid 256
{
	.reg .pred 	%p<213>;
	.reg .b32 	%r<391>;
	.reg .b64 	%rd<341>;
	.reg .b64 	%fd<352>;

	ld.param.u64 	%rd192, [_ZN6thrust24THRUST_300001_SM_1000_NS8cuda_cub4core6detail13_kernel_agentINS1_8__reduce11ReduceAgentINS0_12zip_iteratorIN4cuda3std3__45tupleIJNS0_10device_ptrIdEENS0_17counting_iteratorIlNS0_11use_defaultESF_SF_EEEEEEEPNSB_IJdlEEESJ_lNS1_9__extrema9arg_max_fIdl10comparatorEEEEJSI_SK_lSO_EEEvDpT0__param_0+8];
	ld.param.u64 	%rd191, [_ZN6thrust24THRUST_300001_SM_1000_NS8cuda_cub4core6detail13_kernel_agentINS1_8__reduce11ReduceAgentINS0_12zip_iteratorIN4cuda3std3__45tupleIJNS0_10device_ptrIdEENS0_17counting_iteratorIlNS0_11use_defaultESF_SF_EEEEEEEPNSB_IJdlEEESJ_lNS1_9__extrema9arg_max_fIdl10comparatorEEEEJSI_SK_lSO_EEEvDpT0__param_0];
	ld.param.u64 	%rd194, [_ZN6thrust24THRUST_300001_SM_1000_NS8cuda_cub4core6detail13_kernel_agentINS1_8__reduce11ReduceAgentINS0_12zip_iteratorIN4cuda3std3__45tupleIJNS0_10device_ptrIdEENS0_17counting_iteratorIlNS0_11use_defaultESF_SF_EEEEEEEPNSB_IJdlEEESJ_lNS1_9__extrema9arg_max_fIdl10comparatorEEEEJSI_SK_lSO_EEEvDpT0__param_2];
	setp.eq.s64 	%p1, %rd194, 0;
	@%p1 bra 	$L__BB7_206;
	cvta.to.global.u64 	%rd1, %rd191;
	setp.gt.s64 	%p2, %rd194, 1279;
	@%p2 bra 	$L__BB7_122;
	cvt.u32.u64 	%r1, %rd194;
	mov.u32 	%r2, %tid.x;
	setp.ge.s32 	%p96, %r2, %r1;
	mov.f64 	%fd298, 0d0000000000000000;
	mov.b64 	%rd283, 0;
	mov.u32 	%r385, %r2;
	@%p96 bra 	$L__BB7_4;
	cvt.u64.u32 	%rd239, %r2;
	mul.wide.u32 	%rd240, %r2, 8;
	add.s64 	%rd241, %rd1, %rd240;
	add.s64 	%rd283, %rd192, %rd239;
	ld.global.f64 	%fd298, [%rd241];
	add.s32 	%r385, %r2, 256;
$L__BB7_4:
	setp.ge.s32 	%p97, %r385, %r1;
	@%p97 bra 	$L__BB7_26;
	not.b32 	%r154, %r385;
	add.s32 	%r5, %r154, %r1;
	and.b32  	%r155, %r5, 768;
	setp.eq.s32 	%p98, %r155, 768;
	@%p98 bra 	$L__BB7_11;
	cvt.u64.u32 	%rd243, %r385;
	add.s64 	%rd274, %rd192, %rd243;
	mul.wide.u32 	%rd244, %r385, 8;
	add.s64 	%rd273, %rd1, %rd244;
	shr.u32 	%r156, %r5, 8;
	add.s32 	%r157, %r156, 1;
	and.b32  	%r158, %r157, 3;
	neg.s32 	%r383, %r158;
$L__BB7_7:
	.pragma "nounroll";
	mov.u64 	%rd9, %rd283;
	mov.f64 	%fd3, %fd298;
	ld.global.f64 	%fd4, [%rd273];
	abs.f64 	%fd5, %fd3;
	abs.f64 	%fd6, %fd4;
	setp.lt.f64 	%p99, %fd5, %fd6;
	mov.u64 	%rd283, %rd274;
	mov.f64 	%fd298, %fd4;
	@%p99 bra 	$L__BB7_10;
	setp.lt.f64 	%p100, %fd6, %fd5;
	mov.u64 	%rd283, %rd9;
	mov.f64 	%fd298, %fd3;
	@%p100 bra 	$L__BB7_10;
	setp.lt.s64 	%p101, %rd9, %rd274;
	min.s64 	%rd283, %rd9, %rd274;
	selp.f64 	%fd298, %fd3, %fd4, %p101;
$L__BB7_10:
	add.s32 	%r385, %r385, 256;
	add.s64 	%rd274, %rd274, 256;
	add.s64 	%rd273, %rd273, 2048;
	add.s32 	%r383, %r383, 1;
	setp.ne.s32 	%p102, %r383, 0;
	@%p102 bra 	$L__BB7_7;
$L__BB7_11:
	setp.lt.u32 	%p103, %r5, 768;
	@%p103 bra 	$L__BB7_26;
	add.s32 	%r386, %r385, 512;
$L__BB7_13:
	mov.u32 	%r13, %r386;
	add.s32 	%r159, %r13, -512;
	cvt.s64.s32 	%rd245, %r159;
	mul.wide.s32 	%rd246, %r159, 8;
	add.s64 	%rd17, %rd1, %rd246;
	add.s64 	%rd18, %rd192, %rd245;
	ld.global.f64 	%fd12, [%rd17];
	abs.f64 	%fd13, %fd298;
	abs.f64 	%fd14, %fd12;
	setp.lt.f64 	%p104, %fd13, %fd14;
	mov.u64 	%rd280, %rd18;
	mov.f64 	%fd295, %fd12;
	@%p104 bra 	$L__BB7_16;
	setp.lt.f64 	%p105, %fd14, %fd13;
	mov.u64 	%rd280, %rd283;
	mov.f64 	%fd295, %fd298;
	@%p105 bra 	$L__BB7_16;
	setp.lt.s64 	%p106, %rd283, %rd18;
	min.s64 	%rd280, %rd283, %rd18;
	selp.f64 	%fd295, %fd298, %fd12, %p106;
$L__BB7_16:
	add.s32 	%r160, %r13, -256;
	cvt.s64.s32 	%rd247, %r160;
	add.s64 	%rd21, %rd192, %rd247;
	ld.global.f64 	%fd17, [%rd17+2048];
	abs.f64 	%fd18, %fd295;
	abs.f64 	%fd19, %fd17;
	setp.lt.f64 	%p107, %fd18, %fd19;
	mov.u64 	%rd281, %rd21;
	mov.f64 	%fd296, %fd17;
	@%p107 bra 	$L__BB7_19;
	setp.lt.f64 	%p108, %fd19, %fd18;
	mov.u64 	%rd281, %rd280;
	mov.f64 	%fd296, %fd295;
	@%p108 bra 	$L__BB7_19;
	setp.lt.s64 	%p109, %rd280, %rd21;
	min.s64 	%rd281, %rd280, %rd21;
	selp.f64 	%fd296, %fd295, %fd17, %p109;
$L__BB7_19:
	cvt.s64.s32 	%rd248, %r13;
	add.s64 	%rd24, %rd192, %rd248;
	ld.global.f64 	%fd22, [%rd17+4096];
	abs.f64 	%fd23, %fd296;
	abs.f64 	%fd24, %fd22;
	setp.lt.f64 	%p110, %fd23, %fd24;
	mov.u64 	%rd282, %rd24;
	mov.f64 	%fd297, %fd22;
	@%p110 bra 	$L__BB7_22;
	setp.lt.f64 	%p111, %fd24, %fd23;
	mov.u64 	%rd282, %rd281;
	mov.f64 	%fd297, %fd296;
	@%p111 bra 	$L__BB7_22;
	setp.lt.s64 	%p112, %rd281, %rd24;
	min.s64 	%rd282, %rd281, %rd24;
	selp.f64 	%fd297, %fd296, %fd22, %p112;
$L__BB7_22:
	add.s32 	%r161, %r13, 256;
	cvt.s64.s32 	%rd249, %r161;
	add.s64 	%rd27, %rd192, %rd249;
	ld.global.f64 	%fd27, [%rd17+6144];
	abs.f64 	%fd28, %fd297;
	abs.f64 	%fd29, %fd27;
	setp.lt.f64 	%p113, %fd28, %fd29;
	mov.u64 	%rd283, %rd27;
	mov.f64 	%fd298, %fd27;
	@%p113 bra 	$L__BB7_25;
	setp.lt.f64 	%p114, %fd29, %fd28;
	mov.u64 	%rd283, %rd282;
	mov.f64 	%fd298, %fd297;
	@%p114 bra 	$L__BB7_25;
	setp.lt.s64 	%p115, %rd282, %rd27;
	min.s64 	%rd283, %rd282, %rd27;
	selp.f64 	%fd298, %fd297, %fd27, %p115;
$L__BB7_25:
	add.s32 	%r386, %r13, 1024;
	add.s32 	%r162, %r13, 512;
	setp.lt.s32 	%p116, %r162, %r1;
	@%p116 bra 	$L__BB7_13;
$L__BB7_26:
	setp.lt.s32 	%p117, %r1, 256;
	@%p117 bra 	$L__BB7_71;
	// begin inline asm
	mov.u32 %r276, %laneid;
	// end inline asm
	mov.b64 	%rd260, %fd298;
	mov.b64 	{%r278, %r283}, %rd260;
	mov.b32 	%r294, 1;
	mov.b32 	%r295, 31;
	mov.b32 	%r296, -1;
	// begin inline asm
	shfl.sync.down.b32 %r277, %r278, %r294, %r295, %r296;
	// end inline asm
	// begin inline asm
	shfl.sync.down.b32 %r282, %r283, %r294, %r295, %r296;
	// end inline asm
	mov.b64 	%rd261, {%r277, %r282};
	mov.b64 	%fd33, %rd261;
	mov.b64 	{%r288, %r293}, %rd283;
	// begin inline asm
	shfl.sync.down.b32 %r287, %r288, %r294, %r295, %r296;
	// end inline asm
	// begin inline asm
	shfl.sync.down.b32 %r292, %r293, %r294, %r295, %r296;
	// end inline asm
	mov.b64 	%rd31, {%r287, %r292};
	setp.gt.s32 	%p169, %r276, 30;
	mov.u64 	%rd285, %rd283;
	mov.f64 	%fd300, %fd298;
	@%p169 bra 	$L__BB7_31;
	abs.f64 	%fd34, %fd298;
	abs.f64 	%fd35, %fd33;
	setp.lt.f64 	%p170, %fd34, %fd35;
	mov.u64 	%rd285, %rd31;
	mov.f64 	%fd300, %fd33;
	@%p170 bra 	$L__BB7_31;
	setp.lt.f64 	%p171, %fd35, %fd34;
	mov.u64 	%rd285, %rd283;
	mov.f64 	%fd300, %fd298;
	@%p171 bra 	$L__BB7_31;
	setp.lt.s64 	%p172, %rd283, %rd31;
	min.s64 	%rd285, %rd283, %rd31;
	selp.f64 	%fd300, %fd298, %fd33, %p172;
$L__BB7_31:
	mov.b64 	%rd262, %fd300;
	mov.b64 	{%r298, %r303}, %rd262;
	mov.b32 	%r314, 2;
	mov.b32 	%r315, 31;
	mov.b32 	%r316, -1;
	// begin inline asm
	shfl.sync.down.b32 %r297, %r298, %r314, %r315, %r316;
	// end inline asm
	// begin inline asm
	shfl.sync.down.b32 %r302, %r303, %r314, %r315, %r316;
	// end inline asm
	mov.b64 	%rd263, {%r297, %r302};
	mov.b64 	%fd38, %rd263;
	mov.b64 	{%r308, %r313}, %rd285;
	// begin inline asm
	shfl.sync.down.b32 %r307, %r308, %r314, %r315, %r316;
	// end inline asm
	// begin inline asm
	shfl.sync.down.b32 %r312, %r313, %r314, %r315, %r316;
	// end inline asm
	mov.b64 	%rd34, {%r307, %r312};
	setp.gt.s32 	%p173, %r276, 29;
	mov.u64 	%rd286, %rd285;
	mov.f64 	%fd301, %fd300;
	@%p173 bra 	$L__BB7_35;
	abs.f64 	%fd39, %fd300;
	abs.f64 	%fd40, %fd38;
	setp.lt.f64 	%p174, %fd39, %fd40;
	mov.u64 	%rd286, %rd34;
	mov.f64 	%fd301, %fd38;
	@%p174 bra 	$L__BB7_35;
	setp.lt.f64 	%p175, %fd40, %fd39;
	mov.u64 	%rd286, %rd285;
	mov.f64 	%fd301, %fd300;
	@%p175 bra 	$L__BB7_35;
	setp.lt.s64 	%p176, %rd285, %rd34;
	min.s64 	%rd286, %rd285, %rd34;
	selp.f64 	%fd301, %fd300, %fd38, %p176;
$L__BB7_35:
	mov.b64 	%rd264, %fd301;
	mov.b64 	{%r318, %r323}, %rd264;
	mov.b32 	%r334, 4;
	mov.b32 	%r335, 31;
	mov.b32 	%r336, -1;
	// begin inline asm
	shfl.sync.down.b32 %r317, %r318, %r334, %r335, %r336;
	// end inline asm
	// begin inline asm
	shfl.sync.down.b32 %r322, %r323, %r334, %r335, %r336;
	// end inline asm
	mov.b64 	%rd265, {%r317, %r322};
	mov.b64 	%fd43, %rd265;
	mov.b64 	{%r328, %r333}, %rd286;
	// begin inline asm
	shfl.sync.down.b32 %r327, %r328, %r334, %r335, %r336;
	// end inline asm
	// begin inline asm
	shfl.sync.down.b32 %r332, %r333, %r334, %r335, %r336;
	// end inline asm
	mov.b64 	%rd37, {%r327, %r332};
	setp.gt.s32 	%p177, %r276, 27;
	mov.u64 	%rd287, %rd286;
	mov.f64 	%fd302, %fd301;
	@%p177 bra 	$L__BB7_39;
	abs.f64 	%fd44, %fd301;
	abs.f64 	%fd45, %fd43;
	setp.lt.f64 	%p178, %fd44, %fd45;
	mov.u64 	%rd287, %rd37;
	mov.f64 	%fd302, %fd43;
	@%p178 bra 	$L__BB7_39;
	setp.lt.f64 	%p179, %fd45, %fd44;
	mov.u64 	%rd287, %rd286;
	mov.f64 	%fd302, %fd301;
	@%p179 bra 	$L__BB7_39;
	setp.lt.s64 	%p180, %rd286, %rd37;
	min.s64 	%rd287, %rd286, %rd37;
	selp.f64 	%fd302, %fd301, %fd43, %p180;
$L__BB7_39:
	mov.b64 	%rd266, %fd302;
	mov.b64 	{%r338, %r343}, %rd266;
	mov.b32 	%r354, 8;
	mov.b32 	%r355, 31;
	mov.b32 	%r356, -1;
	// begin inline asm
	shfl.sync.down.b32 %r337, %r338, %r354, %r355, %r356;
	// end inline asm
	// begin inline asm
	shfl.sync.down.b32 %r342, %r343, %r354, %r355, %r356;
	// end inline asm
	mov.b64 	%rd267, {%r337, %r342};
	mov.b64 	%fd48, %rd267;
	mov.b64 	{%r348, %r353}, %rd287;
	// begin inline asm
	shfl.sync.down.b32 %r347, %r348, %r354, %r355, %r356;
	// end inline asm
	// begin inline asm
	shfl.sync.down.b32 %r352, %r353, %r354, %r355, %r356;
	// end inline asm
	mov.b64 	%rd40, {%r347, %r352};
	setp.gt.s32 	%p181, %r276, 23;
	mov.u64 	%rd288, %rd287;
	mov.f64 	%fd303, %fd302;
	@%p181 bra 	$L__BB7_43;
	abs.f64 	%fd49, %fd302;
	abs.f64 	%fd50, %fd48;
	setp.lt.f64 	%p182, %fd49, %fd50;
	mov.u64 	%rd288, %rd40;
	mov.f64 	%fd303, %fd48;
	@%p182 bra 	$L__BB7_43;
	setp.lt.f64 	%p183, %fd50, %fd49;
	mov.u64 	%rd288, %rd287;
	mov.f64 	%fd303, %fd302;
	@%p183 bra 	$L__BB7_43;
	setp.lt.s64 	%p184, %rd287, %rd40;
	min.s64 	%rd288, %rd287, %rd40;
	selp.f64 	%fd303, %fd302, %fd48, %p184;
$L__BB7_43:
	mov.b64 	%rd268, %fd303;
	mov.b64 	{%r358, %r363}, %rd268;
	mov.b32 	%r374, 16;
	mov.b32 	%r375, 31;
	mov.b32 	%r376, -1;
	// begin inline asm
	shfl.sync.down.b32 %r357, %r358, %r374, %r375, %r376;
	// end inline asm
	// begin inline asm
	shfl.sync.down.b32 %r362, %r363, %r374, %r375, %r376;
	// end inline asm
	mov.b64 	%rd269, {%r357, %r362};
	mov.b64 	%fd53, %rd269;
	mov.b64 	{%r368, %r373}, %rd288;
	// begin inline asm
	shfl.sync.down.b32 %r367, %r368, %r374, %r375, %r376;
	// end inline asm
	// begin inline asm
	shfl.sync.down.b32 %r372, %r373, %r374, %r375, %r376;
	// end inline asm
	mov.b64 	%rd43, {%r367, %r372};
	setp.gt.s32 	%p185, %r276, 15;
	mov.u64 	%rd340, %rd288;
	mov.f64 	%fd351, %fd303;
	@%p185 bra 	$L__BB7_47;
	abs.f64 	%fd54, %fd303;
	abs.f64 	%fd55, %fd53;
	setp.lt.f64 	%p186, %fd54, %fd55;
	mov.u64 	%rd340, %rd43;
	mov.f64 	%fd351, %fd53;
	@%p186 bra 	$L__BB7_47;
	setp.lt.f64 	%p187, %fd55, %fd54;
	mov.u64 	%rd340, %rd288;
	mov.f64 	%fd351, %fd303;
	@%p187 bra 	$L__BB7_47;
	setp.lt.s64 	%p188, %rd288, %rd43;
	min.s64 	%rd340, %rd288, %rd43;
	selp.f64 	%fd351, %fd303, %fd53, %p188;
$L__BB7_47:
	setp.ne.s32 	%p189, %r276, 0;
	@%p189 bra 	$L__BB7_49;
	shr.u32 	%r377, %r2, 1;
	and.b32  	%r378, %r377, 496;
	mov.u32 	%r379, _ZN6thrust24THRUST_300001_SM_1000_NS8cuda_cub4core6detail5shmemE;
	add.s32 	%r380, %r379, %r378;
	st.shared.f64 	[%r380+8], %fd351;
	st.shared.u64 	[%r380+16], %rd340;
$L__BB7_49:
	bar.sync 	0;
	setp.ne.s32 	%p190, %r2, 0;
	@%p190 bra 	$L__BB7_204;
	ld.shared.f64 	%fd58, [_ZN6thrust24THRUST_300001_SM_1000_NS8cuda_cub4core6detail5shmemE+24];
	ld.shared.u64 	%rd46, [_ZN6thrust24THRUST_300001_SM_1000_NS8cuda_cub4core6detail5shmemE+32];
	abs.f64 	%fd59, %fd351;
	abs.f64 	%fd60, %fd58;
	setp.lt.f64 	%p191, %fd59, %fd60;
	mov.u64 	%rd290, %rd46;
	mov.f64 	%fd305, %fd58;
	@%p191 bra 	$L__BB7_53;
	setp.lt.f64 	%p192, %fd60, %fd59;
	mov.u64 	%rd290, %rd340;
	mov.f64 	%fd305, %fd351;
	@%p192 bra 	$L__BB7_53;
	setp.lt.s64 	%p193, %rd340, %rd46;
	min.s64 	%rd290, %rd340, %rd46;
	selp.f64 	%fd305, %fd351, %fd58, %p193;
$L__BB7_53:
	ld.shared.f64 	%fd63, [_ZN6thrust24THRUST_300001_SM_1000_NS8cuda_cub4core6detail5shmemE+40];
	ld.shared.u64 	%rd49, [_ZN6thrust24THRUST_300001_SM_1000_NS8cuda_cub4core6detail5shmemE+48];
	abs.f64 	%fd64, %fd305;
	abs.f64 	%fd65, %fd63;
	setp.lt.f64 	%p194, %fd64, %fd65;
	mov.u64 	%rd291, %rd49;
	mov.f64 	%fd306, %fd63;
	@%p194 bra 	$L__BB7_56;
	setp.lt.f64 	%p195, %fd65, %fd64;
	mov.u64 	%rd291, %rd290;
	mov.f64 	%fd306, %fd305;
	@%p195 bra 	$L__BB7_56;
	setp.lt.s64 	%p196, %rd290, %rd49;
	min.s64 	%rd291, %rd290, %rd49;
	selp.f64 	%fd306, %fd305, %fd63, %p196;
$L__BB7_56:
	ld.shared.f64 	%fd68, [_ZN6thrust24THRUST_300001_SM_1000_NS8cuda_cub4core6detail5shmemE+56];
	ld.shared.u64 	%rd52, [_ZN6thrust24THRUST_300001_SM_1000_NS8cuda_cub4core6detail5shmemE+64];
	abs.f64 	%fd69, %fd306;
	abs.f64 	%fd70, %fd68;
	setp.lt.f64 	%p197, %fd69, %fd70;
	mov.u64 	%rd292, %rd52;
	mov.f64 	%fd307, %fd68;
	@%p197 bra 	$L__BB7_59;
	setp.lt.f64 	%p198, %fd70, %fd69;
	mov.u64 	%rd292, %rd291;
	mov.f64 	%fd307, %fd306;
	@%p198 bra 	$L__BB7_59;
	setp.lt.s64 	%p199, %rd291, %rd52;
	min.s64 	%rd292, %rd291, %rd52;
	selp.f64 	%fd307, %fd306, %fd68, %p199;
$L__BB7_59:
	ld.shared.f64 	%fd73, [_ZN6thrust24THRUST_300001_SM_1000_NS8cuda_cub4core6detail5shmemE+72];
	ld.shared.u64 	%rd55, [_ZN6thrust24THRUST_300001_SM_1000_NS8cuda_cub4core6detail5shmemE+80];
	abs.f64 	%fd74, %fd307;
	abs.f64 	%fd75, %fd73;
	setp.lt.f64 	%p200, %fd74, %fd75;
	mov.u64 	%rd293, %rd55;
	mov.f64 	%fd308, %fd73;
	@%p200 bra 	$L__BB7_62;
	setp.lt.f64 	%p201, %fd75, %fd74;
	mov.u64 	%rd293, %rd292;
	mov.f64 	%fd308, %fd307;
	@%p201 bra 	$L__BB7_62;
	setp.lt.s64 	%p202, %rd292, %rd55;
	min.s64 	%rd293, %rd292, %rd55;
	selp.f64 	%fd308, %fd307, %fd73, %p202;
$L__BB7_62:
	ld.shared.f64 	%fd78, [_ZN6thrust24THRUST_300001_SM_1000_NS8cuda_cub4core6detail5shmemE+88];
	ld.shared.u64 	%rd58, [_ZN6thrust24THRUST_300001_SM_1000_NS8cuda_cub4core6detail5shmemE+96];
	abs.f64 	%fd79, %fd308;
	abs.f64 	%fd80, %fd78;
	setp.lt.f64 	%p203, %fd79, %fd80;
	mov.u64 	%rd294, %rd58;
	mov.f64 	%fd309, %fd78;
	@%p203 bra 	$L__BB7_65;
	setp.lt.f64 	%p204, %fd80, %fd79;
	mov.u64 	%rd294, %rd293;
	mov.f64 	%fd309, %fd308;
	@%p204 bra 	$L__BB7_65;
	setp.lt.s64 	%p205, %rd293, %rd58;
	min.s64 	%rd294, %rd293, %rd58;
	selp.f64 	%fd309, %fd308, %fd78, %p205;
$L__BB7_65:
	ld.shared.f64 	%fd83, [_ZN6thrust24THRUST_300001_SM_1000_NS8cuda_cub4core6detail5shmemE+104];
	ld.shared.u64 	%rd61, [_ZN6thrust24THRUST_300001_SM_1000_NS8cuda_cub4core6detail5shmemE+112];
	abs.f64 	%fd84, %fd309;
	abs.f64 	%fd85, %fd83;
	setp.lt.f64 	%p206, %fd84, %fd85;
	mov.u64 	%rd295, %rd61;
	mov.f64 	%fd310, %fd83;
	@%p206 bra 	$L__BB7_68;
	setp.lt.f64 	%p207, %fd85, %fd84;
	mov.u64 	%rd295, %rd294;
	mov.f64 	%fd310, %fd309;
	@%p207 bra 	$L__BB7_68;
	setp.lt.s64 	%p208, %rd294, %rd61;
	min.s64 	%rd295, %rd294, %rd61;
	selp.f64 	%fd310, %fd309, %fd83, %p208;
$L__BB7_68:
	ld.shared.f64 	%fd88, [_ZN6thrust24THRUST_300001_SM_1000_NS8cuda_cub4core6detail5shmemE+120];
	ld.shared.u64 	%rd64, [_ZN6thrust24THRUST_300001_SM_1000_NS8cuda_cub4core6detail5shmemE+128];
	abs.f64 	%fd89, %fd310;
	abs.f64 	%fd90, %fd88;
	setp.lt.f64 	%p209, %fd89, %fd90;
	mov.u64 	%rd340, %rd64;
	mov.f64 	%fd351, %fd88;
	@%p209 bra 	$L__BB7_204;
	setp.lt.f64 	%p210, %fd90, %fd89;
	mov.u64 	%rd340, %rd295;
	mov.f64 	%fd351, %fd310;
	@%p210 bra 	$L__BB7_204;
	setp.lt.s64 	%p211, %rd295, %rd64;
	min.s64 	%rd340, %rd295, %rd64;
	selp.f64 	%fd351, %fd310, %fd88, %p211;
	bra.uni 	$L__BB7_204;
$L__BB7_71:
	// begin inline asm
	mov.u32 %r163, %laneid;
	// end inline asm
	and.b32  	%r184, %r2, 992;
	add.s32 	%r185, %r184, 32;
	setp.gt.s32 	%p118, %r185, %r1;
	not.b32 	%r186, %r184;
	add.s32 	%r187, %r1, %r186;
	selp.b32 	%r182, %r187, 31, %p118;
	mov.b64 	%rd250, %fd298;
	mov.b64 	{%r165, %r170}, %rd250;
	mov.b32 	%r181, 1;
	mov.b32 	%r183, -1;
	// begin inline asm
	shfl.sync.down.b32 %r164, %r165, %r181, %r182, %r183;
	// end inline asm
	// begin inline asm
	shfl.sync.down.b32 %r169, %r170, %r181, %r182, %r183;
	// end inline asm
	mov.b64 	%rd251, {%r164, %r169};
	mov.b64 	%fd92, %rd251;
	mov.b64 	{%r175, %r180}, %rd283;
	// begin inline asm
	shfl.sync.down.b32 %r174, %r175, %r181, %r182, %r183;
	// end inline asm
	// begin inline asm
	shfl.sync.down.b32 %r179, %r180, %r181, %r182, %r183;
	// end inline asm
	mov.b64 	%rd66, {%r174, %r179};
	setp.ge.s32 	%p119, %r163, %r182;
	mov.u64 	%rd296, %rd283;
	mov.f64 	%fd311, %fd298;
	@%p119 bra 	$L__BB7_75;
	abs.f64 	%fd93, %fd298;
	abs.f64 	%fd94, %fd92;
	setp.lt.f64 	%p120, %fd93, %fd94;
	mov.u64 	%rd296, %rd66;
	mov.f64 	%fd311, %fd92;
	@%p120 bra 	$L__BB7_75;
	setp.lt.f64 	%p121, %fd94, %fd93;
	mov.u64 	%rd296, %rd283;
	mov.f64 	%fd311, %fd298;
	@%p121 bra 	$L__BB7_75;
	setp.lt.s64 	%p122, %rd283, %rd66;
	min.s64 	%rd296, %rd283, %rd66;
	selp.f64 	%fd311, %fd298, %fd92, %p122;
$L__BB7_75:
	mov.b64 	%rd252, %fd311;
	mov.b64 	{%r189, %r194}, %rd252;
	mov.b32 	%r205, 2;
	mov.b32 	%r207, -1;
	// begin inline asm
	shfl.sync.down.b32 %r188, %r189, %r205, %r182, %r207;
	// end inline asm
	// begin inline asm
	shfl.sync.down.b32 %r193, %r194, %r205, %r182, %r207;
	// end inline asm
	mov.b64 	%rd253, {%r188, %r193};
	mov.b64 	%fd97, %rd253;
	mov.b64 	{%r199, %r204}, %rd296;
	// begin inline asm
	shfl.sync.down.b32 %r198, %r199, %r205, %r182, %r207;
	// end inline asm
	// begin inline asm
	shfl.sync.down.b32 %r203, %r204, %r205, %r182, %r207;
	// end inline asm
	mov.b64 	%rd69, {%r198, %r203};
	add.s32 	%r208, %r163, 2;
	setp.gt.s32 	%p123, %r208, %r182;
	mov.u64 	%rd297, %rd296;
	mov.f64 	%fd312, %fd311;
	@%p123 bra 	$L__BB7_79;
	abs.f64 	%fd98, %fd311;
	abs.f64 	%fd99, %fd97;
	setp.lt.f64 	%p124, %fd98, %fd99;
	mov.u64 	%rd297, %rd69;
	mov.f64 	%fd312, %fd97;
	@%p124 bra 	$L__BB7_79;
	setp.lt.f64 	%p125, %fd99, %fd98;
	mov.u64 	%rd297, %rd296;
	mov.f64 	%fd312, %fd311;
	@%p125 bra 	$L__BB7_79;
	setp.lt.s64 	%p126, %rd296, %rd69;
	min.s64 	%rd297, %rd296, %rd69;
	selp.f64 	%fd312, %fd311, %fd97, %p126;
$L__BB7_79:
	mov.b64 	%rd254, %fd312;
	mov.b64 	{%r210, %r215}, %rd254;
	mov.b32 	%r226, 4;
	mov.b32 	%r228, -1;
	// begin inline asm
	shfl.sync.down.b32 %r209, %r210, %r226, %r182, %r228;
	// end inline asm
	// begin inline asm
	shfl.sync.down.b32 %r214, %r215, %r226, %r182, %r228;
	// end inline asm
	mov.b64 	%rd255, {%r209, %r214};
	mov.b64 	%fd102, %rd255;
	mov.b64 	{%r220, %r225}, %rd297;
	// begin inline asm
	shfl.sync.down.b32 %r219, %r220, %r226, %r182, %r228;
	// end inline asm
	// begin inline asm
	shfl.sync.down.b32 %r224, %r225, %r226, %r182, %r228;
	// end inline asm
	mov.b64 	%rd72, {%r219, %r224};
	add.s32 	%r229, %r163, 4;
	setp.gt.s32 	%p127, %r229, %r182;
	mov.u64 	%rd298, %rd297;
	mov.f64 	%fd313, %fd312;
	@%p127 bra 	$L__BB7_83;
	abs.f64 	%fd103, %fd312;
	abs.f64 	%fd104, %fd102;
	setp.lt.f64 	%p128, %fd103, %fd104;
	mov.u64 	%rd298, %rd72;
	mov.f64 	%fd313, %fd102;
	@%p128 bra 	$L__BB7_83;
	setp.lt.f64 	%p129, %fd104, %fd103;
	mov.u64 	%rd298, %rd297;
	mov.f64 	%fd313, %fd312;
	@%p129 bra 	$L__BB7_83;
	setp.lt.s64 	%p130, %rd297, %rd72;
	min.s64 	%rd298, %rd297, %rd72;
	selp.f64 	%fd313, %fd312, %fd102, %p130;
$L__BB7_83:
	mov.b64 	%rd256, %fd313;
	mov.b64 	{%r231, %r236}, %rd256;
	mov.b32 	%r247, 8;
	mov.b32 	%r249, -1;
	// begin inline asm
	shfl.sync.down.b32 %r230, %r231, %r247, %r182, %r249;
	// end inline asm
	// begin inline asm
	shfl.sync.down.b32 %r235, %r236, %r247, %r182, %r249;
	// end inline asm
	mov.b64 	%rd257, {%r230, %r235};
	mov.b64 	%fd107, %rd257;
	mov.b64 	{%r241, %r246}, %rd298;
	// begin inline asm
	shfl.sync.down.b32 %r240, %r241, %r247, %r182, %r249;
	// end inline asm
	// begin inline asm
	shfl.sync.down.b32 %r245, %r246, %r247, %r182, %r249;
	// end inline asm
	mov.b64 	%rd75, {%r240, %r245};
	add.s32 	%r250, %r163, 8;
	setp.gt.s32 	%p131, %r250, %r182;
	mov.u64 	%rd299, %rd298;
	mov.f64 	%fd314, %fd313;
	@%p131 bra 	$L__BB7_87;
	abs.f64 	%fd108, %fd313;
	abs.f64 	%fd109, %fd107;
	setp.lt.f64 	%p132, %fd108, %fd109;
	mov.u64 	%rd299, %rd75;
	mov.f64 	%fd314, %fd107;
	@%p132 bra 	$L__BB7_87;
	setp.lt.f64 	%p133, %fd109, %fd108;
	mov.u64 	%rd299, %rd298;
	mov.f64 	%fd314, %fd313;
	@%p133 bra 	$L__BB7_87;
	setp.lt.s64 	%p134, %rd298, %rd75;
	min.s64 	%rd299, %rd298, %rd75;
	selp.f64 	%fd314, %fd313, %fd107, %p134;
$L__BB7_87:
	mov.b64 	%rd258, %fd314;
	mov.b64 	{%r252, %r257}, %rd258;
	mov.b32 	%r268, 16;
	mov.b32 	%r270, -1;
	// begin inline asm
	shfl.sync.down.b32 %r251, %r252, %r268, %r182, %r270;
	// end inline asm
	// begin inline asm
	shfl.sync.down.b32 %r256, %r257, %r268, %r182, %r270;
	// end inline asm
	mov.b64 	%rd259, {%r251, %r256};
	mov.b64 	%fd112, %rd259;
	mov.b64 	{%r262, %r267}, %rd299;
	// begin inline asm
	shfl.sync.down.b32 %r261, %r262, %r268, %r182, %r270;
	// end inline asm
	// begin inline asm
	shfl.sync.down.b32 %r266, %r267, %r268, %r182, %r270;
	// end inline asm
	mov.b64 	%rd78, {%r261, %r266};
	add.s32 	%r271, %r163, 16;
	setp.gt.s32 	%p135, %r271, %r182;
	mov.u64 	%rd340, %rd299;
	mov.f64 	%fd351, %fd314;
	@%p135 bra 	$L__BB7_91;
	abs.f64 	%fd113, %fd314;
	abs.f64 	%fd114, %fd112;
	setp.lt.f64 	%p136, %fd113, %fd114;
	mov.u64 	%rd340, %rd78;
	mov.f64 	%fd351, %fd112;
	@%p136 bra 	$L__BB7_91;
	setp.lt.f64 	%p137, %fd114, %fd113;
	mov.u64 	%rd340, %rd299;
	mov.f64 	%fd351, %fd314;
	@%p137 bra 	$L__BB7_91;
	setp.lt.s64 	%p138, %rd299, %rd78;
	min.s64 	%rd340, %rd299, %rd78;
	selp.f64 	%fd351, %fd314, %fd112, %p138;
$L__BB7_91:
	setp.ne.s32 	%p139, %r163, 0;
	@%p139 bra 	$L__BB7_93;
	shr.u32 	%r272, %r2, 1;
	and.b32  	%r273, %r272, 496;
	mov.u32 	%r274, _ZN6thrust24THRUST_300001_SM_1000_NS8cuda_cub4core6detail5shmemE;
	add.s32 	%r275, %r274, %r273;
	st.shared.f64 	[%r275+8], %fd351;
	st.shared.u64 	[%r275+16], %rd340;
$L__BB7_93:
	bar.sync 	0;
	setp.ne.s32 	%p140, %r2, 0;
	@%p140 bra 	$L__BB7_204;
	setp.lt.s32 	%p141, %r1, 33;
	mov.f64 	%fd316, %fd351;
	mov.u64 	%rd301, %rd340;
	@%p141 bra 	$L__BB7_98;
	ld.shared.f64 	%fd117, [_ZN6thrust24THRUST_300001_SM_1000_NS8cuda_cub4core6detail5shmemE+24];
	ld.shared.u64 	%rd81, [_ZN6thrust24THRUST_300001_SM_1000_NS8cuda_cub4core6detail5shmemE+32];
	abs.f64 	%fd118, %fd351;
	abs.f64 	%fd119, %fd117;
	setp.lt.f64 	%p142, %fd118, %fd119;
	mov.f64 	%fd316, %fd117;
	mov.u64 	%rd301, %rd81;
	@%p142 bra 	$L__BB7_98;
	setp.lt.f64 	%p143, %fd119, %fd118;
	mov.f64 	%fd316, %fd351;
	mov.u64 	%rd301, %rd340;
	@%p143 bra 	$L__BB7_98;
	setp.lt.s64 	%p144, %rd340, %rd81;
	min.s64 	%rd301, %rd340, %rd81;
	selp.f64 	%fd316, %fd351, %fd117, %p144;
$L__BB7_98:
	setp.lt.s32 	%p145, %r1, 65;
	mov.f64 	%fd317, %fd316;
	mov.u64 	%rd302, %rd301;
	@%p145 bra 	$L__BB7_102;
	ld.shared.f64 	%fd122, [_ZN6thrust24THRUST_300001_SM_1000_NS8cuda_cub4core6detail5shmemE+40];
	ld.shared.u64 	%rd84, [_ZN6thrust24THRUST_300001_SM_1000_NS8cuda_cub4core6detail5shmemE+48];
	abs.f64 	%fd123, %fd316;
	abs.f64 	%fd124, %fd122;
	setp.lt.f64 	%p146, %fd123, %fd124;
	mov.f64 	%fd317, %fd122;
	mov.u64 	%rd302, %rd84;
	@%p146 bra 	$L__BB7_102;
	setp.lt.f64 	%p147, %fd124, %fd123;
	mov.f64 	%fd317, %fd316;
	mov.u64 	%rd302, %rd301;
	@%p147 bra 	$L__BB7_102;
	setp.lt.s64 	%p148, %rd301, %rd84;
	min.s64 	%rd302, %rd301, %rd84;
	selp.f64 	%fd317, %fd316, %fd122, %p148;
$L__BB7_102:
	setp.lt.s32 	%p149, %r1, 97;
	mov.f64 	%fd318, %fd317;
	mov.u64 	%rd303, %rd302;
	@%p149 bra 	$L__BB7_106;
	ld.shared.f64 	%fd127, [_ZN6thrust24THRUST_300001_SM_1000_NS8cuda_cub4core6detail5shmemE+56];
	ld.shared.u64 	%rd87, [_ZN6thrust24THRUST_300001_SM_1000_NS8cuda_cub4core6detail5shmemE+64];
	abs.f64 	%fd128, %fd317;
	abs.f64 	%fd129, %fd127;
	setp.lt.f64 	%p150, %fd128, %fd129;
	mov.f64 	%fd318, %fd127;
	mov.u64 	%rd303, %rd87;
	@%p150 bra 	$L__BB7_106;
	setp.lt.f64 	%p151, %fd129, %fd128;
	mov.f64 	%fd318, %fd317;
	mov.u64 	%rd303, %rd302;
	@%p151 bra 	$L__BB7_106;
	setp.lt.s64 	%p152, %rd302, %rd87;
	min.s64 	%rd303, %rd302, %rd87;
	selp.f64 	%fd318, %fd317, %fd127, %p152;
$L__BB7_106:
	setp.lt.s32 	%p153, %r1, 129;
	mov.f64 	%fd319, %fd318;
	mov.u64 	%rd304, %rd303;
	@%p153 bra 	$L__BB7_110;
	ld.shared.f64 	%fd132, [_ZN6thrust24THRUST_300001_SM_1000_NS8cuda_cub4core6detail5shmemE+72];
	ld.shared.u64 	%rd90, [_ZN6thrust24THRUST_300001_SM_1000_NS8cuda_cub4core6detail5shmemE+80];
	abs.f64 	%fd133, %fd318;
	abs.f64 	%fd134, %fd132;
	setp.lt.f64 	%p154, %fd133, %fd134;
	mov.f64 	%fd319, %fd132;
	mov.u64 	%rd304, %rd90;
	@%p154 bra 	$L__BB7_110;
	setp.lt.f64 	%p155, %fd134, %fd133;
	mov.f64 	%fd319, %fd318;
	mov.u64 	%rd304, %rd303;
	@%p155 bra 	$L__BB7_110;
	setp.lt.s64 	%p156, %rd303, %rd90;
	min.s64 	%rd304, %rd303, %rd90;
	selp.f64 	%fd319, %fd318, %fd132, %p156;
$L__BB7_110:
	setp.lt.s32 	%p157, %r1, 161;
	mov.f64 	%fd320, %fd319;
	mov.u64 	%rd305, %rd304;
	@%p157 bra 	$L__BB7_114;
	ld.shared.f64 	%fd137, [_ZN6thrust24THRUST_300001_SM_1000_NS8cuda_cub4core6detail5shmemE+88];
	ld.shared.u64 	%rd93, [_ZN6thrust24THRUST_300001_SM_1000_NS8cuda_cub4core6detail5shmemE+96];
	abs.f64 	%fd138, %fd319;
	abs.f64 	%fd139, %fd137;
	setp.lt.f64 	%p158, %fd138, %fd139;
	mov.f64 	%fd320, %fd137;
	mov.u64 	%rd305, %rd93;
	@%p158 bra 	$L__BB7_114;
	setp.lt.f64 	%p159, %fd139, %fd138;
	mov.f64 	%fd320, %fd319;
	mov.u64 	%rd305, %rd304;
	@%p159 bra 	$L__BB7_114;
	setp.lt.s64 	%p160, %rd304, %rd93;
	min.s64 	%rd305, %rd304, %rd93;
	selp.f64 	%fd320, %fd319, %fd137, %p160;
$L__BB7_114:
	setp.lt.s32 	%p161, %r1, 193;
	mov.f64 	%fd321, %fd320;
	mov.u64 	%rd306, %rd305;
	@%p161 bra 	$L__BB7_118;
	ld.shared.f64 	%fd142, [_ZN6thrust24THRUST_300001_SM_1000_NS8cuda_cub4core6detail5shmemE+104];
	ld.shared.u64 	%rd96, [_ZN6thrust24THRUST_300001_SM_1000_NS8cuda_cub4core6detail5shmemE+112];
	abs.f64 	%fd143, %fd320;
	abs.f64 	%fd144, %fd142;
	setp.lt.f64 	%p162, %fd143, %fd144;
	mov.f64 	%fd321, %fd142;
	mov.u64 	%rd306, %rd96;
	@%p162 bra 	$L__BB7_118;
	setp.lt.f64 	%p163, %fd144, %fd143;
	mov.f64 	%fd321, %fd320;
	mov.u64 	%rd306, %rd305;
	@%p163 bra 	$L__BB7_118;
	setp.lt.s64 	%p164, %rd305, %rd96;
	min.s64 	%rd306, %rd305, %rd96;
	selp.f64 	%fd321, %fd320, %fd142, %p164;
$L__BB7_118:
	setp.lt.s32 	%p165, %r1, 225;
	mov.u64 	%rd340, %rd306;
	mov.f64 	%fd351, %fd321;
	@%p165 bra 	$L__BB7_204;
	ld.shared.f64 	%fd147, [_ZN6thrust24THRUST_300001_SM_1000_NS8cuda_cub4core6detail5shmemE+120];
	ld.shared.u64 	%rd99, [_ZN6thrust24THRUST_300001_SM_1000_NS8cuda_cub4core6detail5shmemE+128];
	abs.f64 	%fd148, %fd321;
	abs.f64 	%fd149, %fd147;
	setp.lt.f64 	%p166, %fd148, %fd149;
	mov.u64 	%rd340, %rd99;
	mov.f64 	%fd351, %fd147;
	@%p166 bra 	$L__BB7_204;
	setp.lt.f64 	%p167, %fd149, %fd148;
	mov.u64 	%rd340, %rd306;
	mov.f64 	%fd351, %fd321;
	@%p167 bra 	$L__BB7_204;
	setp.lt.s64 	%p168, %rd306, %rd99;
	min.s64 	%rd340, %rd306, %rd99;
	selp.f64 	%fd351, %fd321, %fd147, %p168;
	bra.uni 	$L__BB7_204;
$L__BB7_122:
	mov.u32 	%r18, %tid.x;
	cvt.u64.u32 	%rd101, %r18;
	mul.wide.u32 	%rd195, %r18, 8;
	add.s64 	%rd102, %rd1, %rd195;
	ld.global.f64 	%fd274, [%rd102];
	add.s32 	%r31, %r18, 256;
	cvt.u64.u32 	%rd196, %r31;
	ld.global.f64 	%fd275, [%rd102+2048];
	add.s32 	%r32, %r18, 512;
	cvt.u64.u32 	%rd197, %r32;
	ld.global.f64 	%fd276, [%rd102+4096];
	add.s32 	%r33, %r18, 768;
	cvt.u64.u32 	%rd198, %r33;
	ld.global.f64 	%fd277, [%rd102+6144];
	or.b32  	%r34, %r18, 1024;
	cvt.u64.u32 	%rd103, %r34;
	add.s64 	%rd327, %rd192, %rd103;
	ld.global.f64 	%fd338, [%rd102+8192];
	abs.f64 	%fd278, %fd274;
	abs.f64 	%fd279, %fd275;
	setp.geu.f64 	%p3, %fd278, %fd279;
	selp.f64 	%fd280, %fd274, %fd275, %p3;
	selp.b64 	%rd199, %rd101, %rd196, %p3;
	abs.f64 	%fd281, %fd280;
	abs.f64 	%fd282, %fd276;
	setp.geu.f64 	%p4, %fd281, %fd282;
	selp.f64 	%fd283, %fd280, %fd276, %p4;
	selp.b64 	%rd200, %rd199, %rd197, %p4;
	abs.f64 	%fd284, %fd283;
	abs.f64 	%fd285, %fd277;
	setp.geu.f64 	%p5, %fd284, %fd285;
	selp.f64 	%fd152, %fd283, %fd277, %p5;
	selp.b64 	%rd105, %rd200, %rd198, %p5;
	abs.f64 	%fd153, %fd152;
	abs.f64 	%fd154, %fd338;
	setp.lt.f64 	%p6, %fd153, %fd154;
	@%p6 bra 	$L__BB7_124;
	setp.lt.f64 	%p7, %fd154, %fd153;
	setp.lt.u64 	%p8, %rd105, %rd103;
	or.pred  	%p9, %p7, %p8;
	selp.f64 	%fd338, %fd152, %fd338, %p9;
	add.s64 	%rd203, %rd192, %rd105;
	selp.b64 	%rd327, %rd203, %rd327, %p9;
$L__BB7_124:
	setp.lt.u64 	%p10, %rd194, 2560;
	mov.b64 	%rd316, 1280;
	@%p10 bra 	$L__BB7_137;
	mov.b64 	%rd308, 1280;
	mov.f64 	%fd323, %fd338;
$L__BB7_126:
	add.s64 	%rd206, %rd308, %rd101;
	shl.b64 	%rd207, %rd308, 3;
	add.s64 	%rd208, %rd102, %rd207;
	add.s64 	%rd310, %rd206, %rd192;
	ld.global.f64 	%fd324, [%rd208];
	ld.global.f64 	%fd325, [%rd208+2048];
	ld.global.f64 	%fd326, [%rd208+4096];
	add.s64 	%rd313, %rd310, 768;
	ld.global.f64 	%fd327, [%rd208+6144];
	ld.global.f64 	%fd338, [%rd208+8192];
	abs.f64 	%fd163, %fd323;
	abs.f64 	%fd164, %fd324;
	setp.lt.f64 	%p11, %fd163, %fd164;
	@%p11 bra 	$L__BB7_128;
	setp.lt.f64 	%p12, %fd164, %fd163;
	setp.lt.s64 	%p13, %rd327, %rd310;
	or.pred  	%p14, %p12, %p13;
	selp.f64 	%fd324, %fd323, %fd324, %p14;
	selp.b64 	%rd310, %rd327, %rd310, %p14;
$L__BB7_128:
	add.s64 	%rd209, %rd308, %rd101;
	add.s64 	%rd210, %rd209, %rd192;
	add.s64 	%rd311, %rd210, 256;
	abs.f64 	%fd167, %fd324;
	abs.f64 	%fd168, %fd325;
	setp.lt.f64 	%p15, %fd167, %fd168;
	@%p15 bra 	$L__BB7_130;
	setp.lt.f64 	%p16, %fd168, %fd167;
	setp.lt.s64 	%p17, %rd310, %rd311;
	or.pred  	%p18, %p16, %p17;
	selp.f64 	%fd325, %fd324, %fd325, %p18;
	selp.b64 	%rd311, %rd310, %rd311, %p18;
$L__BB7_130:
	add.s64 	%rd211, %rd308, %rd101;
	add.s64 	%rd212, %rd211, %rd192;
	add.s64 	%rd312, %rd212, 512;
	abs.f64 	%fd171, %fd325;
	abs.f64 	%fd172, %fd326;
	setp.lt.f64 	%p19, %fd171, %fd172;
	@%p19 bra 	$L__BB7_132;
	setp.lt.f64 	%p20, %fd172, %fd171;
	setp.lt.s64 	%p21, %rd311, %rd312;
	or.pred  	%p22, %p20, %p21;
	selp.f64 	%fd326, %fd325, %fd326, %p22;
	selp.b64 	%rd312, %rd311, %rd312, %p22;
$L__BB7_132:
	abs.f64 	%fd175, %fd326;
	abs.f64 	%fd176, %fd327;
	setp.lt.f64 	%p23, %fd175, %fd176;
	@%p23 bra 	$L__BB7_134;
	setp.lt.f64 	%p24, %fd176, %fd175;
	setp.lt.s64 	%p25, %rd312, %rd313;
	or.pred  	%p26, %p24, %p25;
	selp.f64 	%fd327, %fd326, %fd327, %p26;
	selp.b64 	%rd313, %rd312, %rd313, %p26;
$L__BB7_134:
	add.s64 	%rd213, %rd308, %rd101;
	add.s64 	%rd214, %rd213, %rd192;
	add.s64 	%rd327, %rd214, 1024;
	abs.f64 	%fd179, %fd327;
	abs.f64 	%fd180, %fd338;
	setp.lt.f64 	%p27, %fd179, %fd180;
	@%p27 bra 	$L__BB7_136;
	setp.lt.f64 	%p28, %fd180, %fd179;
	setp.lt.s64 	%p29, %rd313, %rd327;
	or.pred  	%p30, %p28, %p29;
	selp.f64 	%fd338, %fd327, %fd338, %p30;
	selp.b64 	%rd327, %rd313, %rd327, %p30;
$L__BB7_136:
	add.s64 	%rd316, %rd308, 1280;
	add.s64 	%rd215, %rd308, 2560;
	setp.le.s64 	%p31, %rd215, %rd194;
	mov.u64 	%rd308, %rd316;
	mov.f64 	%fd323, %fd338;
	@%p31 bra 	$L__BB7_126;
$L__BB7_137:
	setp.le.s64 	%p32, %rd194, %rd316;
	@%p32 bra 	$L__BB7_160;
	cvt.u32.u64 	%r35, %rd316;
	cvt.u32.u64 	%r36, %rd194;
	sub.s32 	%r19, %r36, %r35;
	setp.ge.s32 	%p33, %r18, %r19;
	@%p33 bra 	$L__BB7_160;
	cvta.to.global.u64 	%rd128, %rd191;
	not.b32 	%r38, %r18;
	add.s32 	%r39, %r38, %r36;
	sub.s32 	%r20, %r39, %r35;
	and.b32  	%r41, %r20, 768;
	setp.eq.s32 	%p34, %r41, 768;
	mov.u32 	%r389, %r18;
	@%p34 bra 	$L__BB7_145;
	add.s64 	%rd217, %rd316, %rd101;
	add.s64 	%rd318, %rd217, %rd192;
	shl.b64 	%rd218, %rd217, 3;
	add.s64 	%rd317, %rd128, %rd218;
	shr.u32 	%r42, %r20, 8;
	add.s32 	%r43, %r42, 1;
	and.b32  	%r44, %r43, 3;
	neg.s32 	%r387, %r44;
	mov.u32 	%r389, %r18;
$L__BB7_141:
	.pragma "nounroll";
	mov.u64 	%rd133, %rd327;
	mov.f64 	%fd184, %fd338;
	ld.global.f64 	%fd185, [%rd317];
	abs.f64 	%fd186, %fd184;
	abs.f64 	%fd187, %fd185;
	setp.lt.f64 	%p35, %fd186, %fd187;
	mov.f64 	%fd338, %fd185;
	mov.u64 	%rd327, %rd318;
	@%p35 bra 	$L__BB7_144;
	setp.lt.f64 	%p36, %fd187, %fd186;
	mov.f64 	%fd338, %fd184;
	mov.u64 	%rd327, %rd133;
	@%p36 bra 	$L__BB7_144;
	setp.lt.s64 	%p37, %rd133, %rd318;
	selp.f64 	%fd338, %fd184, %fd185, %p37;
	min.s64 	%rd327, %rd133, %rd318;
$L__BB7_144:
	add.s32 	%r389, %r389, 256;
	add.s64 	%rd318, %rd318, 256;
	add.s64 	%rd317, %rd317, 2048;
	add.s32 	%r387, %r387, 1;
	setp.ne.s32 	%p38, %r387, 0;
	@%p38 bra 	$L__BB7_141;
$L__BB7_145:
	setp.lt.u32 	%p39, %r20, 768;
	@%p39 bra 	$L__BB7_160;
	add.s32 	%r390, %r389, 512;
$L__BB7_147:
	mov.u32 	%r28, %r390;
	add.s32 	%r45, %r28, -512;
	cvt.u64.u32 	%rd219, %r45;
	add.s64 	%rd220, %rd316, %rd219;
	shl.b64 	%rd221, %rd220, 3;
	add.s64 	%rd141, %rd128, %rd221;
	add.s64 	%rd142, %rd220, %rd192;
	ld.global.f64 	%fd193, [%rd141];
	abs.f64 	%fd194, %fd338;
	abs.f64 	%fd195, %fd193;
	setp.lt.f64 	%p40, %fd194, %fd195;
	mov.f64 	%fd335, %fd193;
	mov.u64 	%rd324, %rd142;
	@%p40 bra 	$L__BB7_150;
	setp.lt.f64 	%p41, %fd195, %fd194;
	mov.f64 	%fd335, %fd338;
	mov.u64 	%rd324, %rd327;
	@%p41 bra 	$L__BB7_150;
	setp.lt.s64 	%p42, %rd327, %rd142;
	selp.f64 	%fd335, %fd338, %fd193, %p42;
	min.s64 	%rd324, %rd327, %rd142;
$L__BB7_150:
	add.s32 	%r46, %r28, -256;
	cvt.u64.u32 	%rd222, %r46;
	add.s64 	%rd223, %rd316, %rd222;
	add.s64 	%rd145, %rd223, %rd192;
	ld.global.f64 	%fd198, [%rd141+2048];
	abs.f64 	%fd199, %fd335;
	abs.f64 	%fd200, %fd198;
	setp.lt.f64 	%p43, %fd199, %fd200;
	mov.f64 	%fd336, %fd198;
	mov.u64 	%rd325, %rd145;
	@%p43 bra 	$L__BB7_153;
	setp.lt.f64 	%p44, %fd200, %fd199;
	mov.f64 	%fd336, %fd335;
	mov.u64 	%rd325, %rd324;
	@%p44 bra 	$L__BB7_153;
	setp.lt.s64 	%p45, %rd324, %rd145;
	selp.f64 	%fd336, %fd335, %fd198, %p45;
	min.s64 	%rd325, %rd324, %rd145;
$L__BB7_153:
	cvt.u64.u32 	%rd224, %r28;
	add.s64 	%rd225, %rd316, %rd224;
	add.s64 	%rd148, %rd225, %rd192;
	ld.global.f64 	%fd203, [%rd141+4096];
	abs.f64 	%fd204, %fd336;
	abs.f64 	%fd205, %fd203;
	setp.lt.f64 	%p46, %fd204, %fd205;
	mov.f64 	%fd337, %fd203;
	mov.u64 	%rd326, %rd148;
	@%p46 bra 	$L__BB7_156;
	setp.lt.f64 	%p47, %fd205, %fd204;
	mov.f64 	%fd337, %fd336;
	mov.u64 	%rd326, %rd325;
	@%p47 bra 	$L__BB7_156;
	setp.lt.s64 	%p48, %rd325, %rd148;
	selp.f64 	%fd337, %fd336, %fd203, %p48;
	min.s64 	%rd326, %rd325, %rd148;
$L__BB7_156:
	add.s32 	%r47, %r28, 256;
	cvt.u64.u32 	%rd226, %r47;
	add.s64 	%rd227, %rd316, %rd226;
	add.s64 	%rd151, %rd227, %rd192;
	ld.global.f64 	%fd208, [%rd141+6144];
	abs.f64 	%fd209, %fd337;
	abs.f64 	%fd210, %fd208;
	setp.lt.f64 	%p49, %fd209, %fd210;
	mov.f64 	%fd338, %fd208;
	mov.u64 	%rd327, %rd151;
	@%p49 bra 	$L__BB7_159;
	setp.lt.f64 	%p50, %fd210, %fd209;
	mov.f64 	%fd338, %fd337;
	mov.u64 	%rd327, %rd326;
	@%p50 bra 	$L__BB7_159;
	setp.lt.s64 	%p51, %rd326, %rd151;
	selp.f64 	%fd338, %fd337, %fd208, %p51;
	min.s64 	%rd327, %rd326, %rd151;
$L__BB7_159:
	add.s32 	%r390, %r28, 1024;
	add.s32 	%r48, %r28, 512;
	setp.lt.s32 	%p52, %r48, %r19;
	@%p52 bra 	$L__BB7_147;
$L__BB7_160:
	// begin inline asm
	mov.u32 %r49, %laneid;
	// end inline asm
	mov.b64 	%rd228, %fd338;
	mov.b64 	{%r51, %r56}, %rd228;
	mov.b32 	%r67, 1;
	mov.b32 	%r68, 31;
	mov.b32 	%r69, -1;
	// begin inline asm
	shfl.sync.down.b32 %r50, %r51, %r67, %r68, %r69;
	// end inline asm
	// begin inline asm
	shfl.sync.down.b32 %r55, %r56, %r67, %r68, %r69;
	// end inline asm
	mov.b64 	%rd229, {%r50, %r55};
	mov.b64 	%fd214, %rd229;
	mov.b64 	{%r61, %r66}, %rd327;
	// begin inline asm
	shfl.sync.down.b32 %r60, %r61, %r67, %r68, %r69;
	// end inline asm
	// begin inline asm
	shfl.sync.down.b32 %r65, %r66, %r67, %r68, %r69;
	// end inline asm
	mov.b64 	%rd155, {%r60, %r65};
	setp.gt.s32 	%p53, %r49, 30;
	mov.f64 	%fd340, %fd338;
	mov.u64 	%rd329, %rd327;
	@%p53 bra 	$L__BB7_164;
	abs.f64 	%fd215, %fd338;
	abs.f64 	%fd216, %fd214;
	setp.lt.f64 	%p54, %fd215, %fd216;
	mov.f64 	%fd340, %fd214;
	mov.u64 	%rd329, %rd155;
	@%p54 bra 	$L__BB7_164;
	setp.lt.f64 	%p55, %fd216, %fd215;
	mov.f64 	%fd340, %fd338;
	mov.u64 	%rd329, %rd327;
	@%p55 bra 	$L__BB7_164;
	setp.lt.s64 	%p56, %rd327, %rd155;
	selp.f64 	%fd340, %fd338, %fd214, %p56;
	min.s64 	%rd329, %rd327, %rd155;
$L__BB7_164:
	mov.b64 	%rd230, %fd340;
	mov.b64 	{%r71, %r76}, %rd230;
	mov.b32 	%r87, 2;
	mov.b32 	%r88, 31;
	mov.b32 	%r89, -1;
	// begin inline asm
	shfl.sync.down.b32 %r70, %r71, %r87, %r88, %r89;
	// end inline asm
	// begin inline asm
	shfl.sync.down.b32 %r75, %r76, %r87, %r88, %r89;
	// end inline asm
	mov.b64 	%rd231, {%r70, %r75};
	mov.b64 	%fd219, %rd231;
	mov.b64 	{%r81, %r86}, %rd329;
	// begin inline asm
	shfl.sync.down.b32 %r80, %r81, %r87, %r88, %r89;
	// end inline asm
	// begin inline asm
	shfl.sync.down.b32 %r85, %r86, %r87, %r88, %r89;
	// end inline asm
	mov.b64 	%rd158, {%r80, %r85};
	setp.gt.s32 	%p57, %r49, 29;
	mov.f64 	%fd341, %fd340;
	mov.u64 	%rd330, %rd329;
	@%p57 bra 	$L__BB7_168;
	abs.f64 	%fd220, %fd340;
	abs.f64 	%fd221, %fd219;
	setp.lt.f64 	%p58, %fd220, %fd221;
	mov.f64 	%fd341, %fd219;
	mov.u64 	%rd330, %rd158;
	@%p58 bra 	$L__BB7_168;
	setp.lt.f64 	%p59, %fd221, %fd220;
	mov.f64 	%fd341, %fd340;
	mov.u64 	%rd330, %rd329;
	@%p59 bra 	$L__BB7_168;
	setp.lt.s64 	%p60, %rd329, %rd158;
	selp.f64 	%fd341, %fd340, %fd219, %p60;
	min.s64 	%rd330, %rd329, %rd158;
$L__BB7_168:
	mov.b64 	%rd232, %fd341;
	mov.b64 	{%r91, %r96}, %rd232;
	mov.b32 	%r107, 4;
	mov.b32 	%r108, 31;
	mov.b32 	%r109, -1;
	// begin inline asm
	shfl.sync.down.b32 %r90, %r91, %r107, %r108, %r109;
	// end inline asm
	// begin inline asm
	shfl.sync.down.b32 %r95, %r96, %r107, %r108, %r109;
	// end inline asm
	mov.b64 	%rd233, {%r90, %r95};
	mov.b64 	%fd224, %rd233;
	mov.b64 	{%r101, %r106}, %rd330;
	// begin inline asm
	shfl.sync.down.b32 %r100, %r101, %r107, %r108, %r109;
	// end inline asm
	// begin inline asm
	shfl.sync.down.b32 %r105, %r106, %r107, %r108, %r109;
	// end inline asm
	mov.b64 	%rd161, {%r100, %r105};
	setp.gt.s32 	%p61, %r49, 27;
	mov.f64 	%fd342, %fd341;
	mov.u64 	%rd331, %rd330;
	@%p61 bra 	$L__BB7_172;
	abs.f64 	%fd225, %fd341;
	abs.f64 	%fd226, %fd224;
	setp.lt.f64 	%p62, %fd225, %fd226;
	mov.f64 	%fd342, %fd224;
	mov.u64 	%rd331, %rd161;
	@%p62 bra 	$L__BB7_172;
	setp.lt.f64 	%p63, %fd226, %fd225;
	mov.f64 	%fd342, %fd341;
	mov.u64 	%rd331, %rd330;
	@%p63 bra 	$L__BB7_172;
	setp.lt.s64 	%p64, %rd330, %rd161;
	selp.f64 	%fd342, %fd341, %fd224, %p64;
	min.s64 	%rd331, %rd330, %rd161;
$L__BB7_172:
	mov.b64 	%rd234, %fd342;
	mov.b64 	{%r111, %r116}, %rd234;
	mov.b32 	%r127, 8;
	mov.b32 	%r128, 31;
	mov.b32 	%r129, -1;
	// begin inline asm
	shfl.sync.down.b32 %r110, %r111, %r127, %r128, %r129;
	// end inline asm
	// begin inline asm
	shfl.sync.down.b32 %r115, %r116, %r127, %r128, %r129;
	// end inline asm
	mov.b64 	%rd235, {%r110, %r115};
	mov.b64 	%fd229, %rd235;
	mov.b64 	{%r121, %r126}, %rd331;
	// begin inline asm
	shfl.sync.down.b32 %r120, %r121, %r127, %r128, %r129;
	// end inline asm
	// begin inline asm
	shfl.sync.down.b32 %r125, %r126, %r127, %r128, %r129;
	// end inline asm
	mov.b64 	%rd164, {%r120, %r125};
	setp.gt.s32 	%p65, %r49, 23;
	mov.f64 	%fd343, %fd342;
	mov.u64 	%rd332, %rd331;
	@%p65 bra 	$L__BB7_176;
	abs.f64 	%fd230, %fd342;
	abs.f64 	%fd231, %fd229;
	setp.lt.f64 	%p66, %fd230, %fd231;
	mov.f64 	%fd343, %fd229;
	mov.u64 	%rd332, %rd164;
	@%p66 bra 	$L__BB7_176;
	setp.lt.f64 	%p67, %fd231, %fd230;
	mov.f64 	%fd343, %fd342;
	mov.u64 	%rd332, %rd331;
	@%p67 bra 	$L__BB7_176;
	setp.lt.s64 	%p68, %rd331, %rd164;
	selp.f64 	%fd343, %fd342, %fd229, %p68;
	min.s64 	%rd332, %rd331, %rd164;
$L__BB7_176:
	mov.b64 	%rd236, %fd343;
	mov.b64 	{%r131, %r136}, %rd236;
	mov.b32 	%r147, 16;
	mov.b32 	%r148, 31;
	mov.b32 	%r149, -1;
	// begin inline asm
	shfl.sync.down.b32 %r130, %r131, %r147, %r148, %r149;
	// end inline asm
	// begin inline asm
	shfl.sync.down.b32 %r135, %r136, %r147, %r148, %r149;
	// end inline asm
	mov.b64 	%rd237, {%r130, %r135};
	mov.b64 	%fd234, %rd237;
	mov.b64 	{%r141, %r146}, %rd332;
	// begin inline asm
	shfl.sync.down.b32 %r140, %r141, %r147, %r148, %r149;
	// end inline asm
	// begin inline asm
	shfl.sync.down.b32 %r145, %r146, %r147, %r148, %r149;
	// end inline asm
	mov.b64 	%rd167, {%r140, %r145};
	setp.gt.s32 	%p69, %r49, 15;
	mov.f64 	%fd351, %fd343;
	mov.u64 	%rd340, %rd332;
	@%p69 bra 	$L__BB7_180;
	abs.f64 	%fd235, %fd343;
	abs.f64 	%fd236, %fd234;
	setp.lt.f64 	%p70, %fd235, %fd236;
	mov.f64 	%fd351, %fd234;
	mov.u64 	%rd340, %rd167;
	@%p70 bra 	$L__BB7_180;
	setp.lt.f64 	%p71, %fd236, %fd235;
	mov.f64 	%fd351, %fd343;
	mov.u64 	%rd340, %rd332;
	@%p71 bra 	$L__BB7_180;
	setp.lt.s64 	%p72, %rd332, %rd167;
	selp.f64 	%fd351, %fd343, %fd234, %p72;
	min.s64 	%rd340, %rd332, %rd167;
$L__BB7_180:
	setp.ne.s32 	%p73, %r49, 0;
	@%p73 bra 	$L__BB7_182;
	shr.u32 	%r150, %r18, 1;
	and.b32  	%r151, %r150, 496;
	mov.u32 	%r152, _ZN6thrust24THRUST_300001_SM_1000_NS8cuda_cub4core6detail5shmemE;
	add.s32 	%r153, %r152, %r151;
	st.shared.f64 	[%r153+8], %fd351;
	st.shared.u64 	[%r153+16], %rd340;
$L__BB7_182:
	bar.sync 	0;
	setp.ne.s32 	%p74, %r18, 0;
	@%p74 bra 	$L__BB7_204;
	ld.shared.f64 	%fd239, [_ZN6thrust24THRUST_300001_SM_1000_NS8cuda_cub4core6detail5shmemE+24];
	ld.shared.u64 	%rd170, [_ZN6thrust24THRUST_300001_SM_1000_NS8cuda_cub4core6detail5shmemE+32];
	abs.f64 	%fd240, %fd351;
	abs.f64 	%fd241, %fd239;
	setp.lt.f64 	%p75, %fd240, %fd241;
	mov.f64 	%fd345, %fd239;
	mov.u64 	%rd334, %rd170;
	@%p75 bra 	$L__BB7_186;
	setp.lt.f64 	%p76, %fd241, %fd240;
	mov.f64 	%fd345, %fd351;
	mov.u64 	%rd334, %rd340;
	@%p76 bra 	$L__BB7_186;
	setp.lt.s64 	%p77, %rd340, %rd170;
	selp.f64 	%fd345, %fd351, %fd239, %p77;
	min.s64 	%rd334, %rd340, %rd170;
$L__BB7_186:
	ld.shared.f64 	%fd244, [_ZN6thrust24THRUST_300001_SM_1000_NS8cuda_cub4core6detail5shmemE+40];
	ld.shared.u64 	%rd173, [_ZN6thrust24THRUST_300001_SM_1000_NS8cuda_cub4core6detail5shmemE+48];
	abs.f64 	%fd245, %fd345;
	abs.f64 	%fd246, %fd244;
	setp.lt.f64 	%p78, %fd245, %fd246;
	mov.f64 	%fd346, %fd244;
	mov.u64 	%rd335, %rd173;
	@%p78 bra 	$L__BB7_189;
	setp.lt.f64 	%p79, %fd246, %fd245;
	mov.f64 	%fd346, %fd345;
	mov.u64 	%rd335, %rd334;
	@%p79 bra 	$L__BB7_189;
	setp.lt.s64 	%p80, %rd334, %rd173;
	selp.f64 	%fd346, %fd345, %fd244, %p80;
	min.s64 	%rd335, %rd334, %rd173;
$L__BB7_189:
	ld.shared.f64 	%fd249, [_ZN6thrust24THRUST_300001_SM_1000_NS8cuda_cub4core6detail5shmemE+56];
	ld.shared.u64 	%rd176, [_ZN6thrust24THRUST_300001_SM_1000_NS8cuda_cub4core6detail5shmemE+64];
	abs.f64 	%fd250, %fd346;
	abs.f64 	%fd251, %fd249;
	setp.lt.f64 	%p81, %fd250, %fd251;
	mov.f64 	%fd347, %fd249;
	mov.u64 	%rd336, %rd176;
	@%p81 bra 	$L__BB7_192;
	setp.lt.f64 	%p82, %fd251, %fd250;
	mov.f64 	%fd347, %fd346;
	mov.u64 	%rd336, %rd335;
	@%p82 bra 	$L__BB7_192;
	setp.lt.s64 	%p83, %rd335, %rd176;
	selp.f64 	%fd347, %fd346, %fd249, %p83;
	min.s64 	%rd336, %rd335, %rd176;
$L__BB7_192:
	ld.shared.f64 	%fd254, [_ZN6thrust24THRUST_300001_SM_1000_NS8cuda_cub4core6detail5shmemE+72];
	ld.shared.u64 	%rd179, [_ZN6thrust24THRUST_300001_SM_1000_NS8cuda_cub4core6detail5shmemE+80];
	abs.f64 	%fd255, %fd347;
	abs.f64 	%fd256, %fd254;
	setp.lt.f64 	%p84, %fd255, %fd256;
	mov.f64 	%fd348, %fd254;
	mov.u64 	%rd337, %rd179;
	@%p84 bra 	$L__BB7_195;
	setp.lt.f64 	%p85, %fd256, %fd255;
	mov.f64 	%fd348, %fd347;
	mov.u64 	%rd337, %rd336;
	@%p85 bra 	$L__BB7_195;
	setp.lt.s64 	%p86, %rd336, %rd179;
	selp.f64 	%fd348, %fd347, %fd254, %p86;
	min.s64 	%rd337, %rd336, %rd179;
$L__BB7_195:
	ld.shared.f64 	%fd259, [_ZN6thrust24THRUST_300001_SM_1000_NS8cuda_cub4core6detail5shmemE+88];
	ld.shared.u64 	%rd182, [_ZN6thrust24THRUST_300001_SM_1000_NS8cuda_cub4core6detail5shmemE+96];
	abs.f64 	%fd260, %fd348;
	abs.f64 	%fd261, %fd259;
	setp.lt.f64 	%p87, %fd260, %fd261;
	mov.f64 	%fd349, %fd259;
	mov.u64 	%rd338, %rd182;
	@%p87 bra 	$L__BB7_198;
	setp.lt.f64 	%p88, %fd261, %fd260;
	mov.f64 	%fd349, %fd348;
	mov.u64 	%rd338, %rd337;
	@%p88 bra 	$L__BB7_198;
	setp.lt.s64 	%p89, %rd337, %rd182;
	selp.f64 	%fd349, %fd348, %fd259, %p89;
	min.s64 	%rd338, %rd337, %rd182;
$L__BB7_198:
	ld.shared.f64 	%fd264, [_ZN6thrust24THRUST_300001_SM_1000_NS8cuda_cub4core6detail5shmemE+104];
	ld.shared.u64 	%rd185, [_ZN6thrust24THRUST_300001_SM_1000_NS8cuda_cub4core6detail5shmemE+112];
	abs.f64 	%fd265, %fd349;
	abs.f64 	%fd266, %fd264;
	setp.lt.f64 	%p90, %fd265, %fd266;
	mov.f64 	%fd350, %fd264;
	mov.u64 	%rd339, %rd185;
	@%p90 bra 	$L__BB7_201;
	setp.lt.f64 	%p91, %fd266, %fd265;
	mov.f64 	%fd350, %fd349;
	mov.u64 	%rd339, %rd338;
	@%p91 bra 	$L__BB7_201;
	setp.lt.s64 	%p92, %rd338, %rd185;
	selp.f64 	%fd350, %fd349, %fd264, %p92;
	min.s64 	%rd339, %rd338, %rd185;
$L__BB7_201:
	ld.shared.f64 	%fd269, [_ZN6thrust24THRUST_300001_SM_1000_NS8cuda_cub4core6detail5shmemE+120];
	ld.shared.u64 	%rd188, [_ZN6thrust24THRUST_300001_SM_1000_NS8cuda_cub4core6detail5shmemE+128];
	abs.f64 	%fd270, %fd350;
	abs.f64 	%fd271, %fd269;
	setp.lt.f64 	%p93, %fd270, %fd271;
	mov.u64 	%rd340, %rd188;
	mov.f64 	%fd351, %fd269;
	@%p93 bra 	$L__BB7_204;
	setp.lt.f64 	%p94, %fd271, %fd270;
	mov.u64 	%rd340, %rd339;
	mov.f64 	%fd351, %fd350;
	@%p94 bra 	$L__BB7_204;
	setp.lt.s64 	%p95, %rd339, %rd188;
	selp.f64 	%fd351, %fd350, %fd269, %p95;
	min.s64 	%rd340, %rd339, %rd188;
$L__BB7_204:
	mov.u32 	%r381, %tid.x;
	setp.ne.s32 	%p212, %r381, 0;
	@%p212 bra 	$L__BB7_206;
	ld.param.u64 	%rd271, [_ZN6thrust24THRUST_300001_SM_1000_NS8cuda_cub4core6detail13_kernel_agentINS1_8__reduce11ReduceAgentINS0_12zip_iteratorIN4cuda3std3__45tupleIJNS0_10device_ptrIdEENS0_17counting_iteratorIlNS0_11use_defaultESF_SF_EEEEEEEPNSB_IJdlEEESJ_lNS1_9__extrema9arg_max_fIdl10comparatorEEEEJSI_SK_lSO_EEEvDpT0__param_1];
	cvta.to.global.u64 	%rd270, %rd271;
	st.global.f64 	[%rd270], %fd351;
	st.global.u64 	[%rd270+8], %rd340;
$L__BB7_206:
	ret;

}
	// .globl	_ZN6thrust24THRUST_300001_SM_1000_NS8cuda_cub4core6detail13_kernel_agentINS1_8__reduce11ReduceAgentINS0_12zip_iteratorIN4cuda3std3__45tupleIJNS0_10device_ptrIdEENS0_17counting_iteratorIlNS0_11use_defaultESF_SF_EEEEEEEPNSB_IJdlEEESJ_lNS1_9__extrema9arg_max_fIdl10comparatorEEEEJSI_SK_lN3cub18CUB_300001_SM_100013GridEvenShareIlEENSR_9GridQueueIyEESO_EEEvDpT0_
.visible .entry _ZN6thrust24THRUST_300001_SM_1000_NS8cuda_cub4core6detail13_kernel_agentINS1_8__reduce11ReduceAgentINS0_12zip_iteratorIN4cuda3std3__45tupleIJNS0_10device_ptrIdEENS0_17counting_iteratorIlNS0_11use_defaultESF_SF_EEEEEEEPNSB_IJdlEEESJ_lNS1_9__extrema9arg_max_fIdl10comparatorEEEEJSI_SK_lN3cub18CUB_300001_SM_100013GridEvenShareIlEENSR_9GridQueueIyEESO_EEEvDpT0_(
	.param .align 8 .b8 _ZN6thrust24THRUST_300001_SM_1000_NS8cuda_cub4core6detail13_kernel_agentINS1_8__reduce11ReduceAgentINS0_12zip_iteratorIN4cuda3std3__45tupleIJNS0_10device_ptrIdEENS0_17counting_iteratorIlNS0_11use_defaultESF_SF_EEEEEEEPNSB_IJdlEEESJ_lNS1_9__extrema9arg_max_fIdl10comparatorEEEEJSI_SK_lN3cub18CUB_300001_SM_100013GridEvenShareIlEENSR_9GridQueueIyEESO_EEEvDpT0__param_0[16],
	.param .u64 .ptr .align 1 _ZN6thrust24THRUST_300001_SM_1000_NS8cuda_cub4core6detail13_kernel_agentINS1_8__reduce11ReduceAgentINS0_12zip_iteratorIN4cuda3std3__45tupleIJNS0_10device_ptrIdEENS0_17counting_iteratorIlNS0_11use_defaultESF_SF_EEEEEEEPNSB_IJdlEEESJ_lNS1_9__extrema9arg_max_fIdl10comparatorEEEEJSI_SK_lN3cub18CUB_300001_SM_100013GridEvenShareIlEENSR_9GridQueueIyEESO_EEEvDpT0__param_1,
	.param .u64 _ZN6thrust24THRUST_300001_SM_1000_NS8cuda_cub4core6detail13_kernel_agentINS1_8__reduce11ReduceAgentINS0_12zip_iteratorIN4cuda3std3__45tupleIJNS0_10device_ptrIdEENS0_17counting_iteratorIlNS0_11use_defaultESF_SF_EEEEEEEPNSB_IJdlEEESJ_lNS1_9__extrema9arg_max_fIdl10comparatorEEEEJSI_SK_lN3cub18CUB_300001_SM_100013GridEvenShareIlEENSR_9GridQueueIyEESO_EEEvDpT0__param_2,
	.param .align 8 .b8 _ZN6thrust24THRUST_300001_SM_1000_NS8cuda_cub4core6detail13_kernel_agentINS1_8__reduce11ReduceAgentINS0_12zip_iteratorIN4cuda3std3__45tupleIJNS0_10device_ptrIdEENS0_17counting_iteratorIlNS0_11use_defaultESF_SF_EEEEEEEPNSB_IJdlEEESJ_lNS1_9__extrema9arg_max_fIdl10comparatorEEEEJSI_SK_lN3cub18CUB_300001_SM_100013GridEvenShareIlEENSR_9GridQueueIyEESO_EEEvDpT0__param_3[72],
	.param .align 8 .b8 _ZN6thrust24THRUST_300001_SM_1000_NS8cuda_cub4core6detail13_kernel_agentINS1_8__reduce11ReduceAgentINS0_12zip_iteratorIN4cuda3std3__45tupleIJNS0_10device_ptrIdEENS0_17counting_iteratorIlNS0_11use_defaultESF_SF_EEEEEEEPNSB_IJdlEEESJ_lNS1_9__extrema9arg_max_fIdl10comparatorEEEEJSI_SK_lN3cub18CUB_300001_SM_100013GridEvenShareIlEENSR_9GridQueueIyEESO_EEEvDpT0__param_4[8],
	.param .align 1 .b8 _ZN6thrust24THRUST_300001_SM_1000_NS8cuda_cub4core6detail13_kernel_agentINS1_8__reduce11ReduceAgentINS0_12zip_iteratorIN4cuda3std3__45tupleIJNS0_10device_ptrIdEENS0_17counting_iteratorIlNS0_11use_defaultESF_SF_EEEEEEEPNSB_IJdlEEESJ_lNS1_9__extrema9arg_max_fIdl10comparatorEEEEJSI_SK_lN3cub18CUB_300001_SM_100013GridEvenShareIlEENSR_9GridQueueIyEESO_EEEvDpT0__param_5[1]
)
.maxntid 256
{
	.reg .pred 	%p<215>;
	.reg .b32 	%r<399>;
	.reg .b64 	%rd<356>;
	.reg .b64 	%fd<352>;

	ld.param.u64 	%rd196, [_ZN6thrust24THRUST_300001_SM_1000_NS8cuda_cub4core6detail13_kernel_agentINS1_8__reduce11ReduceAgentINS0_12zip_iteratorIN4cuda3std3__45tupleIJNS0_10device_ptrIdEENS0_17counting_iteratorIlNS0_11use_defaultESF_SF_EEEEEEEPNSB_IJdlEEESJ_lNS1_9__extrema9arg_max_fIdl10comparatorEEEEJSI_SK_lN3cub18CUB_300001_SM_100013GridEvenShareIlEENSR_9GridQueueIyEESO_EEEvDpT0__param_0+8];
	ld.param.u64 	%rd195, [_ZN6thrust24THRUST_300001_SM_1000_NS8cuda_cub4core6detail13_kernel_agentINS1_8__reduce11ReduceAgentINS0_12zip_iteratorIN4cuda3std3__45tupleIJNS0_10device_ptrIdEENS0_17counting_iteratorIlNS0_11use_defaultESF_SF_EEEEEEEPNSB_IJdlEEESJ_lNS1_9__extrema9arg_max_fIdl10comparatorEEEEJSI_SK_lN3cub18CUB_300001_SM_100013GridEvenShareIlEENSR_9GridQueueIyEESO_EEEvDpT0__param_0];
	ld.param.u64 	%rd199, [_ZN6thrust24THRUST_300001_SM_1000_NS8cuda_cub4core6detail13_kernel_agentINS1_8__reduce11ReduceAgentINS0_12zip_iteratorIN4cuda3std3__45tupleIJNS0_10device_ptrIdEENS0_17counting_iteratorIlNS0_11use_defaultESF_SF_EEEEEEEPNSB_IJdlEEESJ_lNS1_9__extrema9arg_max_fIdl10comparatorEEEEJSI_SK_lN3cub18CUB_300001_SM_100013GridEvenShareIlEENSR_9GridQueueIyEESO_EEEvDpT0__param_4];
	ld.param.u64 	%rd198, [_ZN6thrust24THRUST_300001_SM_1000_NS8cuda_cub4core6detail13_kernel_agentINS1_8__reduce11ReduceAgentINS0_12zip_iteratorIN4cuda3std3__45tupleIJNS0_10device_ptrIdEENS0_17counting_iteratorIlNS0_11use_defaultESF_SF_EEEEEEEPNSB_IJdlEEESJ_lNS1_9__extrema9arg_max_fIdl10comparatorEEEEJSI_SK_lN3cub18CUB_300001_SM_100013GridEvenShareIlEENSR_9GridQueueIyEESO_EEEvDpT0__param_2];
	cvta.to.global.u64 	%rd1, %rd199;
	cvta.to.global.u64 	%rd2, %rd195;
	mov.u32 	%r1, %ctaid.x;
	mul.lo.s32 	%r33, %r1, 1280;
	cvt.u64.u32 	%rd4, %r33;
	mov.u32 	%r34, %nctaid.x;
	mul.lo.s32 	%r35, %r34, 1280;
	cvt.u64.u32 	%rd5, %r35;
	add.s64 	%rd200, %rd4, 1280;
	setp.le.s64 	%p1, %rd200, %rd198;
	@%p1 bra 	$L__BB8_121;
	cvt.u32.u64 	%r159, %rd4;
	cvt.u32.u64 	%r2, %rd198;
	sub.s32 	%r3, %r2, %r159;
	mov.u32 	%r4, %tid.x;
	setp.ge.s32 	%p98, %r4, %r3;
	mov.f64 	%fd298, 0d0000000000000000;
	mov.b64 	%rd298, 0;
	mov.u32 	%r393, %r4;
	@%p98 bra 	$L__BB8_3;
	cvt.u64.u32 	%rd246, %r4;
	add.s64 	%rd247, %rd4, %rd246;
	shl.b64 	%rd248, %rd247, 3;
	add.s64 	%rd249, %rd2, %rd248;
	add.s64 	%rd298, %rd196, %rd247;
	ld.global.f64 	%fd298, [%rd249];
	add.s32 	%r393, %r4, 256;
$L__BB8_3:
	setp.ge.s32 	%p99, %r393, %r3;
	@%p99 bra 	$L__BB8_25;
	not.b32 	%r161, %r393;
	add.s32 	%r162, %r161, %r2;
	sub.s32 	%r7, %r162, %r159;
	and.b32  	%r163, %r7, 768;
	setp.eq.s32 	%p100, %r163, 768;
	@%p100 bra 	$L__BB8_10;
	cvt.u64.u32 	%rd251, %r393;
	add.s64 	%rd252, %rd251, %rd4;
	add.s64 	%rd289, %rd252, %rd196;
	shl.b64 	%rd253, %rd252, 3;
	add.s64 	%rd288, %rd2, %rd253;
	shr.u32 	%r164, %r7, 8;
	add.s32 	%r165, %r164, 1;
	and.b32  	%r166, %r165, 3;
	neg.s32 	%r391, %r166;
$L__BB8_6:
	.pragma "nounroll";
	mov.u64 	%rd12, %rd298;
	mov.f64 	%fd3, %fd298;
	ld.global.f64 	%fd4, [%rd288];
	abs.f64 	%fd5, %fd3;
	abs.f64 	%fd6, %fd4;
	setp.lt.f64 	%p101, %fd5, %fd6;
	mov.u64 	%rd298, %rd289;
	mov.f64 	%fd298, %fd4;
	@%p101 bra 	$L__BB8_9;
	setp.lt.f64 	%p102, %fd6, %fd5;
	mov.u64 	%rd298, %rd12;
	mov.f64 	%fd298, %fd3;
	@%p102 bra 	$L__BB8_9;
	setp.lt.s64 	%p103, %rd12, %rd289;
	min.s64 	%rd298, %rd12, %rd289;
	selp.f64 	%fd298, %fd3, %fd4, %p103;
$L__BB8_9:
	add.s32 	%r393, %r393, 256;
	add.s64 	%rd289, %rd289, 256;
	add.s64 	%rd288, %rd288, 2048;
	add.s32 	%r391, %r391, 1;
	setp.ne.s32 	%p104, %r391, 0;
	@%p104 bra 	$L__BB8_6;
$L__BB8_10:
	setp.lt.u32 	%p105, %r7, 768;
	@%p105 bra 	$L__BB8_25;
	add.s32 	%r394, %r393, 512;
$L__BB8_12:
	mov.u32 	%r15, %r394;
	add.s32 	%r167, %r15, -512;
	cvt.s64.s32 	%rd254, %r167;
	add.s64 	%rd255, %rd254, %rd4;
	shl.b64 	%rd256, %rd255, 3;
	add.s64 	%rd20, %rd2, %rd256;
	add.s64 	%rd21, %rd255, %rd196;
	ld.global.f64 	%fd12, [%rd20];
	abs.f64 	%fd13, %fd298;
	abs.f64 	%fd14, %fd12;
	setp.lt.f64 	%p106, %fd13, %fd14;
	mov.u64 	%rd295, %rd21;
	mov.f64 	%fd295, %fd12;
	@%p106 bra 	$L__BB8_15;
	setp.lt.f64 	%p107, %fd14, %fd13;
	mov.u64 	%rd295, %rd298;
	mov.f64 	%fd295, %fd298;
	@%p107 bra 	$L__BB8_15;
	setp.lt.s64 	%p108, %rd298, %rd21;
	min.s64 	%rd295, %rd298, %rd21;
	selp.f64 	%fd295, %fd298, %fd12, %p108;
$L__BB8_15:
	add.s32 	%r168, %r15, -256;
	cvt.s64.s32 	%rd257, %r168;
	add.s64 	%rd258, %rd257, %rd4;
	add.s64 	%rd24, %rd258, %rd196;
	ld.global.f64 	%fd17, [%rd20+2048];
	abs.f64 	%fd18, %fd295;
	abs.f64 	%fd19, %fd17;
	setp.lt.f64 	%p109, %fd18, %fd19;
	mov.u64 	%rd296, %rd24;
	mov.f64 	%fd296, %fd17;
	@%p109 bra 	$L__BB8_18;
	setp.lt.f64 	%p110, %fd19, %fd18;
	mov.u64 	%rd296, %rd295;
	mov.f64 	%fd296, %fd295;
	@%p110 bra 	$L__BB8_18;
	setp.lt.s64 	%p111, %rd295, %rd24;
	min.s64 	%rd296, %rd295, %rd24;
	selp.f64 	%fd296, %fd295, %fd17, %p111;
$L__BB8_18:
	cvt.s64.s32 	%rd259, %r15;
	add.s64 	%rd260, %rd259, %rd4;
	add.s64 	%rd27, %rd260, %rd196;
	ld.global.f64 	%fd22, [%rd20+4096];
	abs.f64 	%fd23, %fd296;
	abs.f64 	%fd24, %fd22;
	setp.lt.f64 	%p112, %fd23, %fd24;
	mov.u64 	%rd297, %rd27;
	mov.f64 	%fd297, %fd22;
	@%p112 bra 	$L__BB8_21;
	setp.lt.f64 	%p113, %fd24, %fd23;
	mov.u64 	%rd297, %rd296;
	mov.f64 	%fd297, %fd296;
	@%p113 bra 	$L__BB8_21;
	setp.lt.s64 	%p114, %rd296, %rd27;
	min.s64 	%rd297, %rd296, %rd27;
	selp.f64 	%fd297, %fd296, %fd22, %p114;
$L__BB8_21:
	add.s32 	%r169, %r15, 256;
	cvt.s64.s32 	%rd261, %r169;
	add.s64 	%rd262, %rd261, %rd4;
	add.s64 	%rd30, %rd262, %rd196;
	ld.global.f64 	%fd27, [%rd20+6144];
	abs.f64 	%fd28, %fd297;
	abs.f64 	%fd29, %fd27;
	setp.lt.f64 	%p115, %fd28, %fd29;
	mov.u64 	%rd298, %rd30;
	mov.f64 	%fd298, %fd27;
	@%p115 bra 	$L__BB8_24;
	setp.lt.f64 	%p116, %fd29, %fd28;
	mov.u64 	%rd298, %rd297;
	mov.f64 	%fd298, %fd297;
	@%p116 bra 	$L__BB8_24;
	setp.lt.s64 	%p117, %rd297, %rd30;
	min.s64 	%rd298, %rd297, %rd30;
	selp.f64 	%fd298, %fd297, %fd27, %p117;
$L__BB8_24:
	add.s32 	%r394, %r15, 1024;
	add.s32 	%r170, %r15, 512;
	setp.lt.s32 	%p118, %r170, %r3;
	@%p118 bra 	$L__BB8_12;
$L__BB8_25:
	setp.lt.s32 	%p119, %r3, 256;
	@%p119 bra 	$L__BB8_70;
	// begin inline asm
	mov.u32 %r284, %laneid;
	// end inline asm
	mov.b64 	%rd273, %fd298;
	mov.b64 	{%r286, %r291}, %rd273;
	mov.b32 	%r302, 1;
	mov.b32 	%r303, 31;
	mov.b32 	%r304, -1;
	// begin inline asm
	shfl.sync.down.b32 %r285, %r286, %r302, %r303, %r304;
	// end inline asm
	// begin inline asm
	shfl.sync.down.b32 %r290, %r291, %r302, %r303, %r304;
	// end inline asm
	mov.b64 	%rd274, {%r285, %r290};
	mov.b64 	%fd33, %rd274;
	mov.b64 	{%r296, %r301}, %rd298;
	// begin inline asm
	shfl.sync.down.b32 %r295, %r296, %r302, %r303, %r304;
	// end inline asm
	// begin inline asm
	shfl.sync.down.b32 %r300, %r301, %r302, %r303, %r304;
	// end inline asm
	mov.b64 	%rd34, {%r295, %r300};
	setp.gt.s32 	%p171, %r284, 30;
	mov.u64 	%rd300, %rd298;
	mov.f64 	%fd300, %fd298;
	@%p171 bra 	$L__BB8_30;
	abs.f64 	%fd34, %fd298;
	abs.f64 	%fd35, %fd33;
	setp.lt.f64 	%p172, %fd34, %fd35;
	mov.u64 	%rd300, %rd34;
	mov.f64 	%fd300, %fd33;
	@%p172 bra 	$L__BB8_30;
	setp.lt.f64 	%p173, %fd35, %fd34;
	mov.u64 	%rd300, %rd298;
	mov.f64 	%fd300, %fd298;
	@%p173 bra 	$L__BB8_30;
	setp.lt.s64 	%p174, %rd298, %rd34;
	min.s64 	%rd300, %rd298, %rd34;
	selp.f64 	%fd300, %fd298, %fd33, %p174;
$L__BB8_30:
	mov.b64 	%rd275, %fd300;
	mov.b64 	{%r306, %r311}, %rd275;
	mov.b32 	%r322, 2;
	mov.b32 	%r323, 31;
	mov.b32 	%r324, -1;
	// begin inline asm
	shfl.sync.down.b32 %r305, %r306, %r322, %r323, %r324;
	// end inline asm
	// begin inline asm
	shfl.sync.down.b32 %r310, %r311, %r322, %r323, %r324;
	// end inline asm
	mov.b64 	%rd276, {%r305, %r310};
	mov.b64 	%fd38, %rd276;
	mov.b64 	{%r316, %r321}, %rd300;
	// begin inline asm
	shfl.sync.down.b32 %r315, %r316, %r322, %r323, %r324;
	// end inline asm
	// begin inline asm
	shfl.sync.down.b32 %r320, %r321, %r322, %r323, %r324;
	// end inline asm
	mov.b64 	%rd37, {%r315, %r320};
	setp.gt.s32 	%p175, %r284, 29;
	mov.u64 	%rd301, %rd300;
	mov.f64 	%fd301, %fd300;
	@%p175 bra 	$L__BB8_34;
	abs.f64 	%fd39, %fd300;
	abs.f64 	%fd40, %fd38;
	setp.lt.f64 	%p176, %fd39, %fd40;
	mov.u64 	%rd301, %rd37;
	mov.f64 	%fd301, %fd38;
	@%p176 bra 	$L__BB8_34;
	setp.lt.f64 	%p177, %fd40, %fd39;
	mov.u64 	%rd301, %rd300;
	mov.f64 	%fd301, %fd300;
	@%p177 bra 	$L__BB8_34;
	setp.lt.s64 	%p178, %rd300, %rd37;
	min.s64 	%rd301, %rd300, %rd37;
	selp.f64 	%fd301, %fd300, %fd38, %p178;
$L__BB8_34:
	mov.b64 	%rd277, %fd301;
	mov.b64 	{%r326, %r331}, %rd277;
	mov.b32 	%r342, 4;
	mov.b32 	%r343, 31;
	mov.b32 	%r344, -1;
	// begin inline asm
	shfl.sync.down.b32 %r325, %r326, %r342, %r343, %r344;
	// end inline asm
	// begin inline asm
	shfl.sync.down.b32 %r330, %r331, %r342, %r343, %r344;
	// end inline asm
	mov.b64 	%rd278, {%r325, %r330};
	mov.b64 	%fd43, %rd278;
	mov.b64 	{%r336, %r341}, %rd301;
	// begin inline asm
	shfl.sync.down.b32 %r335, %r336, %r342, %r343, %r344;
	// end inline asm
	// begin inline asm
	shfl.sync.down.b32 %r340, %r341, %r342, %r343, %r344;
	// end inline asm
	mov.b64 	%rd40, {%r335, %r340};
	setp.gt.s32 	%p179, %r284, 27;
	mov.u64 	%rd302, %rd301;
	mov.f64 	%fd302, %fd301;
	@%p179 bra 	$L__BB8_38;
	abs.f64 	%fd44, %fd301;
	abs.f64 	%fd45, %fd43;
	setp.lt.f64 	%p180, %fd44, %fd45;
	mov.u64 	%rd302, %rd40;
	mov.f64 	%fd302, %fd43;
	@%p180 bra 	$L__BB8_38;
	setp.lt.f64 	%p181, %fd45, %fd44;
	mov.u64 	%rd302, %rd301;
	mov.f64 	%fd302, %fd301;
	@%p181 bra 	$L__BB8_38;
	setp.lt.s64 	%p182, %rd301, %rd40;
	min.s64 	%rd302, %rd301, %rd40;
	selp.f64 	%fd302, %fd301, %fd43, %p182;
$L__BB8_38:
	mov.b64 	%rd279, %fd302;
	mov.b64 	{%r346, %r351}, %rd279;
	mov.b32 	%r362, 8;
	mov.b32 	%r363, 31;
	mov.b32 	%r364, -1;
	// begin inline asm
	shfl.sync.down.b32 %r345, %r346, %r362, %r363, %r364;
	// end inline asm
	// begin inline asm
	shfl.sync.down.b32 %r350, %r351, %r362, %r363, %r364;
	// end inline asm
	mov.b64 	%rd280, {%r345, %r350};
	mov.b64 	%fd48, %rd280;
	mov.b64 	{%r356, %r361}, %rd302;
	// begin inline asm
	shfl.sync.down.b32 %r355, %r356, %r362, %r363, %r364;
	// end inline asm
	// begin inline asm
	shfl.sync.down.b32 %r360, %r361, %r362, %r363, %r364;
	// end inline asm
	mov.b64 	%rd43, {%r355, %r360};
	setp.gt.s32 	%p183, %r284, 23;
	mov.u64 	%rd303, %rd302;
	mov.f64 	%fd303, %fd302;
	@%p183 bra 	$L__BB8_42;
	abs.f64 	%fd49, %fd302;
	abs.f64 	%fd50, %fd48;
	setp.lt.f64 	%p184, %fd49, %fd50;
	mov.u64 	%rd303, %rd43;
	mov.f64 	%fd303, %fd48;
	@%p184 bra 	$L__BB8_42;
	setp.lt.f64 	%p185, %fd50, %fd49;
	mov.u64 	%rd303, %rd302;
	mov.f64 	%fd303, %fd302;
	@%p185 bra 	$L__BB8_42;
	setp.lt.s64 	%p186, %rd302, %rd43;
	min.s64 	%rd303, %rd302, %rd43;
	selp.f64 	%fd303, %fd302, %fd48, %p186;
$L__BB8_42:
	mov.b64 	%rd281, %fd303;
	mov.b64 	{%r366, %r371}, %rd281;
	mov.b32 	%r382, 16;
	mov.b32 	%r383, 31;
	mov.b32 	%r384, -1;
	// begin inline asm
	shfl.sync.down.b32 %r365, %r366, %r382, %r383, %r384;
	// end inline asm
	// begin inline asm
	shfl.sync.down.b32 %r370, %r371, %r382, %r383, %r384;
	// end inline asm
	mov.b64 	%rd282, {%r365, %r370};
	mov.b64 	%fd53, %rd282;
	mov.b64 	{%r376, %r381}, %rd303;
	// begin inline asm
	shfl.sync.down.b32 %r375, %r376, %r382, %r383, %r384;
	// end inline asm
	// begin inline asm
	shfl.sync.down.b32 %r380, %r381, %r382, %r383, %r384;
	// end inline asm
	mov.b64 	%rd46, {%r375, %r380};
	setp.gt.s32 	%p187, %r284, 15;
	mov.u64 	%rd355, %rd303;
	mov.f64 	%fd351, %fd303;
	@%p187 bra 	$L__BB8_46;
	abs.f64 	%fd54, %fd303;
	abs.f64 	%fd55, %fd53;
	setp.lt.f64 	%p188, %fd54, %fd55;
	mov.u64 	%rd355, %rd46;
	mov.f64 	%fd351, %fd53;
	@%p188 bra 	$L__BB8_46;
	setp.lt.f64 	%p189, %fd55, %fd54;
	mov.u64 	%rd355, %rd303;
	mov.f64 	%fd351, %fd303;
	@%p189 bra 	$L__BB8_46;
	setp.lt.s64 	%p190, %rd303, %rd46;
	min.s64 	%rd355, %rd303, %rd46;
	selp.f64 	%fd351, %fd303, %fd53, %p190;
$L__BB8_46:
	setp.ne.s32 	%p191, %r284, 0;
	@%p191 bra 	$L__BB8_48;
	shr.u32 	%r385, %r4, 1;
	and.b32  	%r386, %r385, 496;
	mov.u32 	%r387, _ZN6thrust24THRUST_300001_SM_1000_NS8cuda_cub4core6detail5shmemE;
	add.s32 	%r388, %r387, %r386;
	st.shared.f64 	[%r388+8], %fd351;
	st.shared.u64 	[%r388+16], %rd355;
$L__BB8_48:
	bar.sync 	0;
	setp.ne.s32 	%p192, %r4, 0;
	@%p192 bra 	$L__BB8_208;
	ld.shared.f64 	%fd58, [_ZN6thrust24THRUST_300001_SM_1000_NS8cuda_cub4core6detail5shmemE+24];
	ld.shared.u64 	%rd49, [_ZN6thrust24THRUST_300001_SM_1000_NS8cuda_cub4core6detail5shmemE+32];
	abs.f64 	%fd59, %fd351;
	abs.f64 	%fd60, %fd58;
	setp.lt.f64 	%p193, %fd59, %fd60;
	mov.u64 	%rd305, %rd49;
	mov.f64 	%fd305, %fd58;
	@%p193 bra 	$L__BB8_52;
	setp.lt.f64 	%p194, %fd60, %fd59;
	mov.u64 	%rd305, %rd355;
	mov.f64 	%fd305, %fd351;
	@%p194 bra 	$L__BB8_52;
	setp.lt.s64 	%p195, %rd355, %rd49;
	min.s64 	%rd305, %rd355, %rd49;
	selp.f64 	%fd305, %fd351, %fd58, %p195;
$L__BB8_52:
	ld.shared.f64 	%fd63, [_ZN6thrust24THRUST_300001_SM_1000_NS8cuda_cub4core6detail5shmemE+40];
	ld.shared.u64 	%rd52, [_ZN6thrust24THRUST_300001_SM_1000_NS8cuda_cub4core6detail5shmemE+48];
	abs.f64 	%fd64, %fd305;
	abs.f64 	%fd65, %fd63;
	setp.lt.f64 	%p196, %fd64, %fd65;
	mov.u64 	%rd306, %rd52;
	mov.f64 	%fd306, %fd63;
	@%p196 bra 	$L__BB8_55;
	setp.lt.f64 	%p197, %fd65, %fd64;
	mov.u64 	%rd306, %rd305;
	mov.f64 	%fd306, %fd305;
	@%p197 bra 	$L__BB8_55;
	setp.lt.s64 	%p198, %rd305, %rd52;
	min.s64 	%rd306, %rd305, %rd52;
	selp.f64 	%fd306, %fd305, %fd63, %p198;
$L__BB8_55:
	ld.shared.f64 	%fd68, [_ZN6thrust24THRUST_300001_SM_1000_NS8cuda_cub4core6detail5shmemE+56];
	ld.shared.u64 	%rd55, [_ZN6thrust24THRUST_300001_SM_1000_NS8cuda_cub4core6detail5shmemE+64];
	abs.f64 	%fd69, %fd306;
	abs.f64 	%fd70, %fd68;
	setp.lt.f64 	%p199, %fd69, %fd70;
	mov.u64 	%rd307, %rd55;
	mov.f64 	%fd307, %fd68;
	@%p199 bra 	$L__BB8_58;
	setp.lt.f64 	%p200, %fd70, %fd69;
	mov.u64 	%rd307, %rd306;
	mov.f64 	%fd307, %fd306;
	@%p200 bra 	$L__BB8_58;
	setp.lt.s64 	%p201, %rd306, %rd55;
	min.s64 	%rd307, %rd306, %rd55;
	selp.f64 	%fd307, %fd306, %fd68, %p201;
$L__BB8_58:
	ld.shared.f64 	%fd73, [_ZN6thrust24THRUST_300001_SM_1000_NS8cuda_cub4core6detail5shmemE+72];
	ld.shared.u64 	%rd58, [_ZN6thrust24THRUST_300001_SM_1000_NS8cuda_cub4core6detail5shmemE+80];
	abs.f64 	%fd74, %fd307;
	abs.f64 	%fd75, %fd73;
	setp.lt.f64 	%p202, %fd74, %fd75;
	mov.u64 	%rd308, %rd58;
	mov.f64 	%fd308, %fd73;
	@%p202 bra 	$L__BB8_61;
	setp.lt.f64 	%p203, %fd75, %fd74;
	mov.u64 	%rd308, %rd307;
	mov.f64 	%fd308, %fd307;
	@%p203 bra 	$L__BB8_61;
	setp.lt.s64 	%p204, %rd307, %rd58;
	min.s64 	%rd308, %rd307, %rd58;
	selp.f64 	%fd308, %fd307, %fd73, %p204;
$L__BB8_61:
	ld.shared.f64 	%fd78, [_ZN6thrust24THRUST_300001_SM_1000_NS8cuda_cub4core6detail5shmemE+88];
	ld.shared.u64 	%rd61, [_ZN6thrust24THRUST_300001_SM_1000_NS8cuda_cub4core6detail5shmemE+96];
	abs.f64 	%fd79, %fd308;
	abs.f64 	%fd80, %fd78;
	setp.lt.f64 	%p205, %fd79, %fd80;
	mov.u64 	%rd309, %rd61;
	mov.f64 	%fd309, %fd78;
	@%p205 bra 	$L__BB8_64;
	setp.lt.f64 	%p206, %fd80, %fd79;
	mov.u64 	%rd309, %rd308;
	mov.f64 	%fd309, %fd308;
	@%p206 bra 	$L__BB8_64;
	setp.lt.s64 	%p207, %rd308, %rd61;
	min.s64 	%rd309, %rd308, %rd61;
	selp.f64 	%fd309, %fd308, %fd78, %p207;
$L__BB8_64:
	ld.shared.f64 	%fd83, [_ZN6thrust24THRUST_300001_SM_1000_NS8cuda_cub4core6detail5shmemE+104];
	ld.shared.u64 	%rd64, [_ZN6thrust24THRUST_300001_SM_1000_NS8cuda_cub4core6detail5shmemE+112];
	abs.f64 	%fd84, %fd309;
	abs.f64 	%fd85, %fd83;
	setp.lt.f64 	%p208, %fd84, %fd85;
	mov.u64 	%rd310, %rd64;
	mov.f64 	%fd310, %fd83;
	@%p208 bra 	$L__BB8_67;
	setp.lt.f64 	%p209, %fd85, %fd84;
	mov.u64 	%rd310, %rd309;
	mov.f64 	%fd310, %fd309;
	@%p209 bra 	$L__BB8_67;
	setp.lt.s64 	%p210, %rd309, %rd64;
	min.s64 	%rd310, %rd309, %rd64;
	selp.f64 	%fd310, %fd309, %fd83, %p210;
$L__BB8_67:
	ld.shared.f64 	%fd88, [_ZN6thrust24THRUST_300001_SM_1000_NS8cuda_cub4core6detail5shmemE+120];
	ld.shared.u64 	%rd67, [_ZN6thrust24THRUST_300001_SM_1000_NS8cuda_cub4core6detail5shmemE+128];
	abs.f64 	%fd89, %fd310;
	abs.f64 	%fd90, %fd88;
	setp.lt.f64 	%p211, %fd89, %fd90;
	mov.u64 	%rd355, %rd67;
	mov.f64 	%fd351, %fd88;
	@%p211 bra 	$L__BB8_208;
	setp.lt.f64 	%p212, %fd90, %fd89;
	mov.u64 	%rd355, %rd310;
	mov.f64 	%fd351, %fd310;
	@%p212 bra 	$L__BB8_208;
	setp.lt.s64 	%p213, %rd310, %rd67;
	min.s64 	%rd355, %rd310, %rd67;
	selp.f64 	%fd351, %fd310, %fd88, %p213;
	bra.uni 	$L__BB8_208;
$L__BB8_70:
	// begin inline asm
	mov.u32 %r171, %laneid;
	// end inline asm
	and.b32  	%r192, %r4, 992;
	add.s32 	%r193, %r192, 32;
	setp.gt.s32 	%p120, %r193, %r3;
	not.b32 	%r194, %r192;
	add.s32 	%r195, %r3, %r194;
	selp.b32 	%r190, %r195, 31, %p120;
	mov.b64 	%rd263, %fd298;
	mov.b64 	{%r173, %r178}, %rd263;
	mov.b32 	%r189, 1;
	mov.b32 	%r191, -1;
	// begin inline asm
	shfl.sync.down.b32 %r172, %r173, %r189, %r190, %r191;
	// end inline asm
	// begin inline asm
	shfl.sync.down.b32 %r177, %r178, %r189, %r190, %r191;
	// end inline asm
	mov.b64 	%rd264, {%r172, %r177};
	mov.b64 	%fd92, %rd264;
	mov.b64 	{%r183, %r188}, %rd298;
	// begin inline asm
	shfl.sync.down.b32 %r182, %r183, %r189, %r190, %r191;
	// end inline asm
	// begin inline asm
	shfl.sync.down.b32 %r187, %r188, %r189, %r190, %r191;
	// end inline asm
	mov.b64 	%rd69, {%r182, %r187};
	setp.ge.s32 	%p121, %r171, %r190;
	mov.u64 	%rd311, %rd298;
	mov.f64 	%fd311, %fd298;
	@%p121 bra 	$L__BB8_74;
	abs.f64 	%fd93, %fd298;
	abs.f64 	%fd94, %fd92;
	setp.lt.f64 	%p122, %fd93, %fd94;
	mov.u64 	%rd311, %rd69;
	mov.f64 	%fd311, %fd92;
	@%p122 bra 	$L__BB8_74;
	setp.lt.f64 	%p123, %fd94, %fd93;
	mov.u64 	%rd311, %rd298;
	mov.f64 	%fd311, %fd298;
	@%p123 bra 	$L__BB8_74;
	setp.lt.s64 	%p124, %rd298, %rd69;
	min.s64 	%rd311, %rd298, %rd69;
	selp.f64 	%fd311, %fd298, %fd92, %p124;
$L__BB8_74:
	mov.b64 	%rd265, %fd311;
	mov.b64 	{%r197, %r202}, %rd265;
	mov.b32 	%r213, 2;
	mov.b32 	%r215, -1;
	// begin inline asm
	shfl.sync.down.b32 %r196, %r197, %r213, %r190, %r215;
	// end inline asm
	// begin inline asm
	shfl.sync.down.b32 %r201, %r202, %r213, %r190, %r215;
	// end inline asm
	mov.b64 	%rd266, {%r196, %r201};
	mov.b64 	%fd97, %rd266;
	mov.b64 	{%r207, %r212}, %rd311;
	// begin inline asm
	shfl.sync.down.b32 %r206, %r207, %r213, %r190, %r215;
	// end inline asm
	// begin inline asm
	shfl.sync.down.b32 %r211, %r212, %r213, %r190, %r215;
	// end inline asm
	mov.b64 	%rd72, {%r206, %r211};
	add.s32 	%r216, %r171, 2;
	setp.gt.s32 	%p125, %r216, %r190;
	mov.u64 	%rd312, %rd311;
	mov.f64 	%fd312, %fd311;
	@%p125 bra 	$L__BB8_78;
	abs.f64 	%fd98, %fd311;
	abs.f64 	%fd99, %fd97;
	setp.lt.f64 	%p126, %fd98, %fd99;
	mov.u64 	%rd312, %rd72;
	mov.f64 	%fd312, %fd97;
	@%p126 bra 	$L__BB8_78;
	setp.lt.f64 	%p127, %fd99, %fd98;
	mov.u64 	%rd312, %rd311;
	mov.f64 	%fd312, %fd311;
	@%p127 bra 	$L__BB8_78;
	setp.lt.s64 	%p128, %rd311, %rd72;
	min.s64 	%rd312, %rd311, %rd72;
	selp.f64 	%fd312, %fd311, %fd97, %p128;
$L__BB8_78:
	mov.b64 	%rd267, %fd312;
	mov.b64 	{%r218, %r223}, %rd267;
	mov.b32 	%r234, 4;
	mov.b32 	%r236, -1;
	// begin inline asm
	shfl.sync.down.b32 %r217, %r218, %r234, %r190, %r236;
	// end inline asm
	// begin inline asm
	shfl.sync.down.b32 %r222, %r223, %r234, %r190, %r236;
	// end inline asm
	mov.b64 	%rd268, {%r217, %r222};
	mov.b64 	%fd102, %rd268;
	mov.b64 	{%r228, %r233}, %rd312;
	// begin inline asm
	shfl.sync.down.b32 %r227, %r228, %r234, %r190, %r236;
	// end inline asm
	// begin inline asm
	shfl.sync.down.b32 %r232, %r233, %r234, %r190, %r236;
	// end inline asm
	mov.b64 	%rd75, {%r227, %r232};
	add.s32 	%r237, %r171, 4;
	setp.gt.s32 	%p129, %r237, %r190;
	mov.u64 	%rd313, %rd312;
	mov.f64 	%fd313, %fd312;
	@%p129 bra 	$L__BB8_82;
	abs.f64 	%fd103, %fd312;
	abs.f64 	%fd104, %fd102;
	setp.lt.f64 	%p130, %fd103, %fd104;
	mov.u64 	%rd313, %rd75;
	mov.f64 	%fd313, %fd102;
	@%p130 bra 	$L__BB8_82;
	setp.lt.f64 	%p131, %fd104, %fd103;
	mov.u64 	%rd313, %rd312;
	mov.f64 	%fd313, %fd312;
	@%p131 bra 	$L__BB8_82;
	setp.lt.s64 	%p132, %rd312, %rd75;
	min.s64 	%rd313, %rd312, %rd75;
	selp.f64 	%fd313, %fd312, %fd102, %p132;
$L__BB8_82:
	mov.b64 	%rd269, %fd313;
	mov.b64 	{%r239, %r244}, %rd269;
	mov.b32 	%r255, 8;
	mov.b32 	%r257, -1;
	// begin inline asm
	shfl.sync.down.b32 %r238, %r239, %r255, %r190, %r257;
	// end inline asm
	// begin inline asm
	shfl.sync.down.b32 %r243, %r244, %r255, %r190, %r257;
	// end inline asm
	mov.b64 	%rd270, {%r238, %r243};
	mov.b64 	%fd107, %rd270;
	mov.b64 	{%r249, %r254}, %rd313;
	// begin inline asm
	shfl.sync.down.b32 %r248, %r249, %r255, %r190, %r257;
	// end inline asm
	// begin inline asm
	shfl.sync.down.b32 %r253, %r254, %r255, %r190, %r257;
	// end inline asm
	mov.b64 	%rd78, {%r248, %r253};
	add.s32 	%r258, %r171, 8;
	setp.gt.s32 	%p133, %r258, %r190;
	mov.u64 	%rd314, %rd313;
	mov.f64 	%fd314, %fd313;
	@%p133 bra 	$L__BB8_86;
	abs.f64 	%fd108, %fd313;
	abs.f64 	%fd109, %fd107;
	setp.lt.f64 	%p134, %fd108, %fd109;
	mov.u64 	%rd314, %rd78;
	mov.f64 	%fd314, %fd107;
	@%p134 bra 	$L__BB8_86;
	setp.lt.f64 	%p135, %fd109, %fd108;
	mov.u64 	%rd314, %rd313;
	mov.f64 	%fd314, %fd313;
	@%p135 bra 	$L__BB8_86;
	setp.lt.s64 	%p136, %rd313, %rd78;
	min.s64 	%rd314, %rd313, %rd78;
	selp.f64 	%fd314, %fd313, %fd107, %p136;
$L__BB8_86:
	mov.b64 	%rd271, %fd314;
	mov.b64 	{%r260, %r265}, %rd271;
	mov.b32 	%r276, 16;
	mov.b32 	%r278, -1;
	// begin inline asm
	shfl.sync.down.b32 %r259, %r260, %r276, %r190, %r278;
	// end inline asm
	// begin inline asm
	shfl.sync.down.b32 %r264, %r265, %r276, %r190, %r278;
	// end inline asm
	mov.b64 	%rd272, {%r259, %r264};
	mov.b64 	%fd112, %rd272;
	mov.b64 	{%r270, %r275}, %rd314;
	// begin inline asm
	shfl.sync.down.b32 %r269, %r270, %r276, %r190, %r278;
	// end inline asm
	// begin inline asm
	shfl.sync.down.b32 %r274, %r275, %r276, %r190, %r278;
	// end inline asm
	mov.b64 	%rd81, {%r269, %r274};
	add.s32 	%r279, %r171, 16;
	setp.gt.s32 	%p137, %r279, %r190;
	mov.u64 	%rd355, %rd314;
	mov.f64 	%fd351, %fd314;
	@%p137 bra 	$L__BB8_90;
	abs.f64 	%fd113, %fd314;
	abs.f64 	%fd114, %fd112;
	setp.lt.f64 	%p138, %fd113, %fd114;
	mov.u64 	%rd355, %rd81;
	mov.f64 	%fd351, %fd112;
	@%p138 bra 	$L__BB8_90;
	setp.lt.f64 	%p139, %fd114, %fd113;
	mov.u64 	%rd355, %rd314;
	mov.f64 	%fd351, %fd314;
	@%p139 bra 	$L__BB8_90;
	setp.lt.s64 	%p140, %rd314, %rd81;
	min.s64 	%rd355, %rd314, %rd81;
	selp.f64 	%fd351, %fd314, %fd112, %p140;
$L__BB8_90:
	setp.ne.s32 	%p141, %r171, 0;
	@%p141 bra 	$L__BB8_92;
	shr.u32 	%r280, %r4, 1;
	and.b32  	%r281, %r280, 496;
	mov.u32 	%r282, _ZN6thrust24THRUST_300001_SM_1000_NS8cuda_cub4core6detail5shmemE;
	add.s32 	%r283, %r282, %r281;
	st.shared.f64 	[%r283+8], %fd351;
	st.shared.u64 	[%r283+16], %rd355;
$L__BB8_92:
	bar.sync 	0;
	setp.ne.s32 	%p142, %r4, 0;
	@%p142 bra 	$L__BB8_208;
	setp.lt.s32 	%p143, %r3, 33;
	mov.f64 	%fd316, %fd351;
	mov.u64 	%rd316, %rd355;
	@%p143 bra 	$L__BB8_97;
	ld.shared.f64 	%fd117, [_ZN6thrust24THRUST_300001_SM_1000_NS8cuda_cub4core6detail5shmemE+24];
	ld.shared.u64 	%rd84, [_ZN6thrust24THRUST_300001_SM_1000_NS8cuda_cub4core6detail5shmemE+32];
	abs.f64 	%fd118, %fd351;
	abs.f64 	%fd119, %fd117;
	setp.lt.f64 	%p144, %fd118, %fd119;
	mov.f64 	%fd316, %fd117;
	mov.u64 	%rd316, %rd84;
	@%p144 bra 	$L__BB8_97;
	setp.lt.f64 	%p145, %fd119, %fd118;
	mov.f64 	%fd316, %fd351;
	mov.u64 	%rd316, %rd355;
	@%p145 bra 	$L__BB8_97;
	setp.lt.s64 	%p146, %rd355, %rd84;
	selp.f64 	%fd316, %fd351, %fd117, %p146;
	min.s64 	%rd316, %rd355, %rd84;
$L__BB8_97:
	setp.lt.s32 	%p147, %r3, 65;
	mov.f64 	%fd317, %fd316;
	mov.u64 	%rd317, %rd316;
	@%p147 bra 	$L__BB8_101;
	ld.shared.f64 	%fd122, [_ZN6thrust24THRUST_300001_SM_1000_NS8cuda_cub4core6detail5shmemE+40];
	ld.shared.u64 	%rd87, [_ZN6thrust24THRUST_300001_SM_1000_NS8cuda_cub4core6detail5shmemE+48];
	abs.f64 	%fd123, %fd316;
	abs.f64 	%fd124, %fd122;
	setp.lt.f64 	%p148, %fd123, %fd124;
	mov.f64 	%fd317, %fd122;
	mov.u64 	%rd317, %rd87;
	@%p148 bra 	$L__BB8_101;
	setp.lt.f64 	%p149, %fd124, %fd123;
	mov.f64 	%fd317, %fd316;
	mov.u64 	%rd317, %rd316;
	@%p149 bra 	$L__BB8_101;
	setp.lt.s64 	%p150, %rd316, %rd87;
	selp.f64 	%fd317, %fd316, %fd122, %p150;
	min.s64 	%rd317, %rd316, %rd87;
$L__BB8_101:
	setp.lt.s32 	%p151, %r3, 97;
	mov.f64 	%fd318, %fd317;
	mov.u64 	%rd318, %rd317;
	@%p151 bra 	$L__BB8_105;
	ld.shared.f64 	%fd127, [_ZN6thrust24THRUST_300001_SM_1000_NS8cuda_cub4core6detail5shmemE+56];
	ld.shared.u64 	%rd90, [_ZN6thrust24THRUST_300001_SM_1000_NS8cuda_cub4core6detail5shmemE+64];
	abs.f64 	%fd128, %fd317;
	abs.f64 	%fd129, %fd127;
	setp.lt.f64 	%p152, %fd128, %fd129;
	mov.f64 	%fd318, %fd127;
	mov.u64 	%rd318, %rd90;
	@%p152 bra 	$L__BB8_105;
	setp.lt.f64 	%p153, %fd129, %fd128;
	mov.f64 	%fd318, %fd317;
	mov.u64 	%rd318, %rd317;
	@%p153 bra 	$L__BB8_105;
	setp.lt.s64 	%p154, %rd317, %rd90;
	selp.f64 	%fd318, %fd317, %fd127, %p154;
	min.s64 	%rd318, %rd317, %rd90;
$L__BB8_105:
	setp.lt.s32 	%p155, %r3, 129;
	mov.f64 	%fd319, %fd318;
	mov.u64 	%rd319, %rd318;
	@%p155 bra 	$L__BB8_109;
	ld.shared.f64 	%fd132, [_ZN6thrust24THRUST_300001_SM_1000_NS8cuda_cub4core6detail5shmemE+72];
	ld.shared.u64 	%rd93, [_ZN6thrust24THRUST_300001_SM_1000_NS8cuda_cub4core6detail5shmemE+80];
	abs.f64 	%fd133, %fd318;
	abs.f64 	%fd134, %fd132;
	setp.lt.f64 	%p156, %fd133, %fd134;
	mov.f64 	%fd319, %fd132;
	mov.u64 	%rd319, %rd93;
	@%p156 bra 	$L__BB8_109;
	setp.lt.f64 	%p157, %fd134, %fd133;
	mov.f64 	%fd319, %fd318;
	mov.u64 	%rd319, %rd318;
	@%p157 bra 	$L__BB8_109;
	setp.lt.s64 	%p158, %rd318, %rd93;
	selp.f64 	%fd319, %fd318, %fd132, %p158;
	min.s64 	%rd319, %rd318, %rd93;
$L__BB8_109:
	setp.lt.s32 	%p159, %r3, 161;
	mov.f64 	%fd320, %fd319;
	mov.u64 	%rd320, %rd319;
	@%p159 bra 	$L__BB8_113;
	ld.shared.f64 	%fd137, [_ZN6thrust24THRUST_300001_SM_1000_NS8cuda_cub4core6detail5shmemE+88];
	ld.shared.u64 	%rd96, [_ZN6thrust24THRUST_300001_SM_1000_NS8cuda_cub4core6detail5shmemE+96];
	abs.f64 	%fd138, %fd319;
	abs.f64 	%fd139, %fd137;
	setp.lt.f64 	%p160, %fd138, %fd139;
	mov.f64 	%fd320, %fd137;
	mov.u64 	%rd320, %rd96;
	@%p160 bra 	$L__BB8_113;
	setp.lt.f64 	%p161, %fd139, %fd138;
	mov.f64 	%fd320, %fd319;
	mov.u64 	%rd320, %rd319;
	@%p161 bra 	$L__BB8_113;
	setp.lt.s64 	%p162, %rd319, %rd96;
	selp.f64 	%fd320, %fd319, %fd137, %p162;
	min.s64 	%rd320, %rd319, %rd96;
$L__BB8_113:
	setp.lt.s32 	%p163, %r3, 193;
	mov.f64 	%fd321, %fd320;
	mov.u64 	%rd321, %rd320;
	@%p163 bra 	$L__BB8_117;
	ld.shared.f64 	%fd142, [_ZN6thrust24THRUST_300001_SM_1000_NS8cuda_cub4core6detail5shmemE+104];
	ld.shared.u64 	%rd99, [_ZN6thrust24THRUST_300001_SM_1000_NS8cuda_cub4core6detail5shmemE+112];
	abs.f64 	%fd143, %fd320;
	abs.f64 	%fd144, %fd142;
	setp.lt.f64 	%p164, %fd143, %fd144;
	mov.f64 	%fd321, %fd142;
	mov.u64 	%rd321, %rd99;
	@%p164 bra 	$L__BB8_117;
	setp.lt.f64 	%p165, %fd144, %fd143;
	mov.f64 	%fd321, %fd320;
	mov.u64 	%rd321, %rd320;
	@%p165 bra 	$L__BB8_117;
	setp.lt.s64 	%p166, %rd320, %rd99;
	selp.f64 	%fd321, %fd320, %fd142, %p166;
	min.s64 	%rd321, %rd320, %rd99;
$L__BB8_117:
	setp.lt.s32 	%p167, %r3, 225;
	mov.u64 	%rd355, %rd321;
	mov.f64 	%fd351, %fd321;
	@%p167 bra 	$L__BB8_208;
	ld.shared.f64 	%fd147, [_ZN6thrust24THRUST_300001_SM_1000_NS8cuda_cub4core6detail5shmemE+120];
	ld.shared.u64 	%rd102, [_ZN6thrust24THRUST_300001_SM_1000_NS8cuda_cub4core6detail5shmemE+128];
	abs.f64 	%fd148, %fd321;
	abs.f64 	%fd149, %fd147;
	setp.lt.f64 	%p168, %fd148, %fd149;
	mov.u64 	%rd355, %rd102;
	mov.f64 	%fd351, %fd147;
	@%p168 bra 	$L__BB8_208;
	setp.lt.f64 	%p169, %fd149, %fd148;
	mov.u64 	%rd355, %rd321;
	mov.f64 	%fd351, %fd321;
	@%p169 bra 	$L__BB8_208;
	setp.lt.s64 	%p170, %rd321, %rd102;
	selp.f64 	%fd351, %fd321, %fd147, %p170;
	min.s64 	%rd355, %rd321, %rd102;
	bra.uni 	$L__BB8_208;
$L__BB8_121:
	mov.u32 	%r20, %tid.x;
	add.s64 	%rd104, %rd196, %rd4;
	cvt.u64.u32 	%rd105, %r20;
	add.s64 	%rd201, %rd105, %rd4;
	cvta.to.global.u64 	%rd202, %rd195;
	shl.b64 	%rd203, %rd201, 3;
	add.s64 	%rd204, %rd202, %rd203;
	ld.global.f64 	%fd274, [%rd204];
	add.s32 	%r36, %r20, 256;
	cvt.u64.u32 	%rd205, %r36;
	ld.global.f64 	%fd275, [%rd204+2048];
	add.s32 	%r37, %r20, 512;
	cvt.u64.u32 	%rd206, %r37;
	ld.global.f64 	%fd276, [%rd204+4096];
	add.s32 	%r38, %r20, 768;
	cvt.u64.u32 	%rd207, %r38;
	ld.global.f64 	%fd277, [%rd204+6144];
	or.b32  	%r39, %r20, 1024;
	cvt.u64.u32 	%rd106, %r39;
	add.s64 	%rd343, %rd104, %rd106;
	ld.global.f64 	%fd339, [%rd204+8192];
	abs.f64 	%fd278, %fd274;
	abs.f64 	%fd279, %fd275;
	setp.geu.f64 	%p2, %fd278, %fd279;
	selp.f64 	%fd280, %fd274, %fd275, %p2;
	selp.b64 	%rd208, %rd105, %rd205, %p2;
	abs.f64 	%fd281, %fd280;
	abs.f64 	%fd282, %fd276;
	setp.geu.f64 	%p3, %fd281, %fd282;
	selp.f64 	%fd283, %fd280, %fd276, %p3;
	selp.b64 	%rd209, %rd208, %rd206, %p3;
	abs.f64 	%fd284, %fd283;
	abs.f64 	%fd285, %fd277;
	setp.geu.f64 	%p4, %fd284, %fd285;
	selp.f64 	%fd152, %fd283, %fd277, %p4;
	selp.b64 	%rd108, %rd209, %rd207, %p4;
	abs.f64 	%fd153, %fd152;
	abs.f64 	%fd154, %fd339;
	setp.lt.f64 	%p5, %fd153, %fd154;
	@%p5 bra 	$L__BB8_123;
	setp.lt.f64 	%p6, %fd154, %fd153;
	setp.lt.u64 	%p7, %rd108, %rd106;
	or.pred  	%p8, %p6, %p7;
	selp.f64 	%fd339, %fd152, %fd339, %p8;
	add.s64 	%rd212, %rd104, %rd108;
	selp.b64 	%rd343, %rd212, %rd343, %p8;
$L__BB8_123:
	setp.le.u64 	%p9, %rd198, %rd5;
	@%p9 bra 	$L__BB8_164;
	setp.ne.s32 	%p10, %r20, 0;
	@%p10 bra 	$L__BB8_126;
	atom.global.add.u64 	%rd213, [%rd1+8], 1280;
	add.s64 	%rd214, %rd213, %rd5;
	st.shared.u64 	[_ZN6thrust24THRUST_300001_SM_1000_NS8cuda_cub4core6detail5shmemE+152], %rd214;
$L__BB8_126:
	bar.sync 	0;
	ld.shared.u64 	%rd331, [_ZN6thrust24THRUST_300001_SM_1000_NS8cuda_cub4core6detail5shmemE+152];
	add.s64 	%rd215, %rd331, 1280;
	setp.gt.s64 	%p11, %rd215, %rd198;
	@%p11 bra 	$L__BB8_141;
	mov.f64 	%fd323, %fd339;
	mov.u64 	%rd324, %rd343;
$L__BB8_128:
	add.s64 	%rd216, %rd331, %rd105;
	cvta.to.global.u64 	%rd217, %rd195;
	shl.b64 	%rd218, %rd216, 3;
	add.s64 	%rd219, %rd217, %rd218;
	add.s64 	%rd325, %rd216, %rd196;
	ld.global.f64 	%fd324, [%rd219];
	add.s64 	%rd326, %rd325, 256;
	ld.global.f64 	%fd325, [%rd219+2048];
	add.s64 	%rd327, %rd325, 512;
	ld.global.f64 	%fd326, [%rd219+4096];
	add.s64 	%rd328, %rd325, 768;
	ld.global.f64 	%fd327, [%rd219+6144];
	add.s64 	%rd343, %rd325, 1024;
	ld.global.f64 	%fd339, [%rd219+8192];
	abs.f64 	%fd163, %fd323;
	abs.f64 	%fd164, %fd324;
	setp.lt.f64 	%p12, %fd163, %fd164;
	@%p12 bra 	$L__BB8_130;
	setp.lt.f64 	%p13, %fd164, %fd163;
	setp.lt.s64 	%p14, %rd324, %rd325;
	or.pred  	%p15, %p13, %p14;
	selp.f64 	%fd324, %fd323, %fd324, %p15;
	selp.b64 	%rd325, %rd324, %rd325, %p15;
$L__BB8_130:
	abs.f64 	%fd167, %fd324;
	abs.f64 	%fd168, %fd325;
	setp.lt.f64 	%p16, %fd167, %fd168;
	@%p16 bra 	$L__BB8_132;
	setp.lt.f64 	%p17, %fd168, %fd167;
	setp.lt.s64 	%p18, %rd325, %rd326;
	or.pred  	%p19, %p17, %p18;
	selp.f64 	%fd325, %fd324, %fd325, %p19;
	selp.b64 	%rd326, %rd325, %rd326, %p19;
$L__BB8_132:
	abs.f64 	%fd171, %fd325;
	abs.f64 	%fd172, %fd326;
	setp.lt.f64 	%p20, %fd171, %fd172;
	@%p20 bra 	$L__BB8_134;
	setp.lt.f64 	%p21, %fd172, %fd171;
	setp.lt.s64 	%p22, %rd326, %rd327;
	or.pred  	%p23, %p21, %p22;
	selp.f64 	%fd326, %fd325, %fd326, %p23;
	selp.b64 	%rd327, %rd326, %rd327, %p23;
$L__BB8_134:
	abs.f64 	%fd175, %fd326;
	abs.f64 	%fd176, %fd327;
	setp.lt.f64 	%p24, %fd175, %fd176;
	@%p24 bra 	$L__BB8_136;
	setp.lt.f64 	%p25, %fd176, %fd175;
	setp.lt.s64 	%p26, %rd327, %rd328;
	or.pred  	%p27, %p25, %p26;
	selp.f64 	%fd327, %fd326, %fd327, %p27;
	selp.b64 	%rd328, %rd327, %rd328, %p27;
$L__BB8_136:
	abs.f64 	%fd179, %fd327;
	abs.f64 	%fd180, %fd339;
	setp.lt.f64 	%p28, %fd179, %fd180;
	@%p28 bra 	$L__BB8_138;
	setp.lt.f64 	%p29, %fd180, %fd179;
	setp.lt.s64 	%p30, %rd328, %rd343;
	or.pred  	%p31, %p29, %p30;
	selp.f64 	%fd339, %fd327, %fd339, %p31;
	selp.b64 	%rd343, %rd328, %rd343, %p31;
$L__BB8_138:
	setp.ne.s32 	%p32, %r20, 0;
	bar.sync 	0;
	@%p32 bra 	$L__BB8_140;
	atom.global.add.u64 	%rd220, [%rd1+8], 1280;
	add.s64 	%rd221, %rd220, %rd5;
	st.shared.u64 	[_ZN6thrust24THRUST_300001_SM_1000_NS8cuda_cub4core6detail5shmemE+152], %rd221;
$L__BB8_140:
	bar.sync 	0;
	ld.shared.u64 	%rd331, [_ZN6thrust24THRUST_300001_SM_1000_NS8cuda_cub4core6detail5shmemE+152];
	add.s64 	%rd222, %rd331, 1280;
	setp.le.s64 	%p33, %rd222, %rd198;
	mov.f64 	%fd323, %fd339;
	mov.u64 	%rd324, %rd343;
	@%p33 bra 	$L__BB8_128;
$L__BB8_141:
	setp.le.s64 	%p34, %rd198, %rd331;
	@%p34 bra 	$L__BB8_164;
	cvt.u32.u64 	%r40, %rd331;
	cvt.u32.u64 	%r41, %rd198;
	sub.s32 	%r21, %r41, %r40;
	setp.ge.s32 	%p35, %r20, %r21;
	@%p35 bra 	$L__BB8_164;
	cvta.to.global.u64 	%rd132, %rd195;
	not.b32 	%r43, %r20;
	add.s32 	%r44, %r43, %r41;
	sub.s32 	%r22, %r44, %r40;
	and.b32  	%r46, %r22, 768;
	setp.eq.s32 	%p36, %r46, 768;
	mov.u32 	%r397, %r20;
	@%p36 bra 	$L__BB8_149;
	add.s64 	%rd224, %rd331, %rd105;
	add.s64 	%rd333, %rd224, %rd196;
	shl.b64 	%rd225, %rd224, 3;
	add.s64 	%rd332, %rd132, %rd225;
	shr.u32 	%r47, %r22, 8;
	add.s32 	%r48, %r47, 1;
	and.b32  	%r49, %r48, 3;
	neg.s32 	%r395, %r49;
	mov.u32 	%r397, %r20;
$L__BB8_145:
	.pragma "nounroll";
	mov.u64 	%rd137, %rd343;
	mov.f64 	%fd184, %fd339;
	ld.global.f64 	%fd185, [%rd332];
	abs.f64 	%fd186, %fd184;
	abs.f64 	%fd187, %fd185;
	setp.lt.f64 	%p37, %fd186, %fd187;
	mov.f64 	%fd339, %fd185;
	mov.u64 	%rd343, %rd333;
	@%p37 bra 	$L__BB8_148;
	setp.lt.f64 	%p38, %fd187, %fd186;
	mov.f64 	%fd339, %fd184;
	mov.u64 	%rd343, %rd137;
	@%p38 bra 	$L__BB8_148;
	setp.lt.s64 	%p39, %rd137, %rd333;
	selp.f64 	%fd339, %fd184, %fd185, %p39;
	min.s64 	%rd343, %rd137, %rd333;
$L__BB8_148:
	add.s32 	%r397, %r397, 256;
	add.s64 	%rd333, %rd333, 256;
	add.s64 	%rd332, %rd332, 2048;
	add.s32 	%r395, %r395, 1;
	setp.ne.s32 	%p40, %r395, 0;
	@%p40 bra 	$L__BB8_145;
$L__BB8_149:
	setp.lt.u32 	%p41, %r22, 768;
	@%p41 bra 	$L__BB8_164;
	add.s32 	%r398, %r397, 512;
$L__BB8_151:
	mov.u32 	%r30, %r398;
	add.s32 	%r50, %r30, -512;
	cvt.u64.u32 	%rd226, %r50;
	add.s64 	%rd227, %rd331, %rd226;
	shl.b64 	%rd228, %rd227, 3;
	add.s64 	%rd145, %rd132, %rd228;
	add.s64 	%rd146, %rd227, %rd196;
	ld.global.f64 	%fd193, [%rd145];
	abs.f64 	%fd194, %fd339;
	abs.f64 	%fd195, %fd193;
	setp.lt.f64 	%p42, %fd194, %fd195;
	mov.f64 	%fd335, %fd193;
	mov.u64 	%rd339, %rd146;
	@%p42 bra 	$L__BB8_154;
	setp.lt.f64 	%p43, %fd195, %fd194;
	mov.f64 	%fd335, %fd339;
	mov.u64 	%rd339, %rd343;
	@%p43 bra 	$L__BB8_154;
	setp.lt.s64 	%p44, %rd343, %rd146;
	selp.f64 	%fd335, %fd339, %fd193, %p44;
	min.s64 	%rd339, %rd343, %rd146;
$L__BB8_154:
	add.s32 	%r51, %r30, -256;
	cvt.u64.u32 	%rd229, %r51;
	add.s64 	%rd230, %rd331, %rd229;
	add.s64 	%rd149, %rd230, %rd196;
	ld.global.f64 	%fd198, [%rd145+2048];
	abs.f64 	%fd199, %fd335;
	abs.f64 	%fd200, %fd198;
	setp.lt.f64 	%p45, %fd199, %fd200;
	mov.f64 	%fd336, %fd198;
	mov.u64 	%rd340, %rd149;
	@%p45 bra 	$L__BB8_157;
	setp.lt.f64 	%p46, %fd200, %fd199;
	mov.f64 	%fd336, %fd335;
	mov.u64 	%rd340, %rd339;
	@%p46 bra 	$L__BB8_157;
	setp.lt.s64 	%p47, %rd339, %rd149;
	selp.f64 	%fd336, %fd335, %fd198, %p47;
	min.s64 	%rd340, %rd339, %rd149;
$L__BB8_157:
	cvt.u64.u32 	%rd231, %r30;
	add.s64 	%rd232, %rd331, %rd231;
	add.s64 	%rd152, %rd232, %rd196;
	ld.global.f64 	%fd203, [%rd145+4096];
	abs.f64 	%fd204, %fd336;
	abs.f64 	%fd205, %fd203;
	setp.lt.f64 	%p48, %fd204, %fd205;
	mov.f64 	%fd337, %fd203;
	mov.u64 	%rd341, %rd152;
	@%p48 bra 	$L__BB8_160;
	setp.lt.f64 	%p49, %fd205, %fd204;
	mov.f64 	%fd337, %fd336;
	mov.u64 	%rd341, %rd340;
	@%p49 bra 	$L__BB8_160;
	setp.lt.s64 	%p50, %rd340, %rd152;
	selp.f64 	%fd337, %fd336, %fd203, %p50;
	min.s64 	%rd341, %rd340, %rd152;
$L__BB8_160:
	add.s32 	%r52, %r30, 256;
	cvt.u64.u32 	%rd233, %r52;
	add.s64 	%rd234, %rd331, %rd233;
	add.s64 	%rd155, %rd234, %rd196;
	ld.global.f64 	%fd208, [%rd145+6144];
	abs.f64 	%fd209, %fd337;
	abs.f64 	%fd210, %fd208;
	setp.lt.f64 	%p51, %fd209, %fd210;
	mov.f64 	%fd339, %fd208;
	mov.u64 	%rd343, %rd155;
	@%p51 bra 	$L__BB8_163;
	setp.lt.f64 	%p52, %fd210, %fd209;
	mov.f64 	%fd339, %fd337;
	mov.u64 	%rd343, %rd341;
	@%p52 bra 	$L__BB8_163;
	setp.lt.s64 	%p53, %rd341, %rd155;
	selp.f64 	%fd339, %fd337, %fd208, %p53;
	min.s64 	%rd343, %rd341, %rd155;
$L__BB8_163:
	add.s32 	%r398, %r30, 1024;
	add.s32 	%r53, %r30, 512;
	setp.lt.s32 	%p54, %r53, %r21;
	@%p54 bra 	$L__BB8_151;
$L__BB8_164:
	// begin inline asm
	mov.u32 %r54, %laneid;
	// end inline asm
	mov.b64 	%rd235, %fd339;
	mov.b64 	{%r56, %r61}, %rd235;
	mov.b32 	%r72, 1;
	mov.b32 	%r73, 31;
	mov.b32 	%r74, -1;
	// begin inline asm
	shfl.sync.down.b32 %r55, %r56, %r72, %r73, %r74;
	// end inline asm
	// begin inline asm
	shfl.sync.down.b32 %r60, %r61, %r72, %r73, %r74;
	// end inline asm
	mov.b64 	%rd236, {%r55, %r60};
	mov.b64 	%fd214, %rd236;
	mov.b64 	{%r66, %r71}, %rd343;
	// begin inline asm
	shfl.sync.down.b32 %r65, %r66, %r72, %r73, %r74;
	// end inline asm
	// begin inline asm
	shfl.sync.down.b32 %r70, %r71, %r72, %r73, %r74;
	// end inline asm
	mov.b64 	%rd159, {%r65, %r70};
	setp.gt.s32 	%p55, %r54, 30;
	mov.f64 	%fd340, %fd339;
	mov.u64 	%rd344, %rd343;
	@%p55 bra 	$L__BB8_168;
	abs.f64 	%fd215, %fd339;
	abs.f64 	%fd216, %fd214;
	setp.lt.f64 	%p56, %fd215, %fd216;
	mov.f64 	%fd340, %fd214;
	mov.u64 	%rd344, %rd159;
	@%p56 bra 	$L__BB8_168;
	setp.lt.f64 	%p57, %fd216, %fd215;
	mov.f64 	%fd340, %fd339;
	mov.u64 	%rd344, %rd343;
	@%p57 bra 	$L__BB8_168;
	setp.lt.s64 	%p58, %rd343, %rd159;
	selp.f64 	%fd340, %fd339, %fd214, %p58;
	min.s64 	%rd344, %rd343, %rd159;
$L__BB8_168:
	mov.b64 	%rd237, %fd340;
	mov.b64 	{%r76, %r81}, %rd237;
	mov.b32 	%r92, 2;
	mov.b32 	%r93, 31;
	mov.b32 	%r94, -1;
	// begin inline asm
	shfl.sync.down.b32 %r75, %r76, %r92, %r93, %r94;
	// end inline asm
	// begin inline asm
	shfl.sync.down.b32 %r80, %r81, %r92, %r93, %r94;
	// end inline asm
	mov.b64 	%rd238, {%r75, %r80};
	mov.b64 	%fd219, %rd238;
	mov.b64 	{%r86, %r91}, %rd344;
	// begin inline asm
	shfl.sync.down.b32 %r85, %r86, %r92, %r93, %r94;
	// end inline asm
	// begin inline asm
	shfl.sync.down.b32 %r90, %r91, %r92, %r93, %r94;
	// end inline asm
	mov.b64 	%rd162, {%r85, %r90};
	setp.gt.s32 	%p59, %r54, 29;
	mov.f64 	%fd341, %fd340;
	mov.u64 	%rd345, %rd344;
	@%p59 bra 	$L__BB8_172;
	abs.f64 	%fd220, %fd340;
	abs.f64 	%fd221, %fd219;
	setp.lt.f64 	%p60, %fd220, %fd221;
	mov.f64 	%fd341, %fd219;
	mov.u64 	%rd345, %rd162;
	@%p60 bra 	$L__BB8_172;
	setp.lt.f64 	%p61, %fd221, %fd220;
	mov.f64 	%fd341, %fd340;
	mov.u64 	%rd345, %rd344;
	@%p61 bra 	$L__BB8_172;
	setp.lt.s64 	%p62, %rd344, %rd162;
	selp.f64 	%fd341, %fd340, %fd219, %p62;
	min.s64 	%rd345, %rd344, %rd162;
$L__BB8_172:
	mov.b64 	%rd239, %fd341;
	mov.b64 	{%r96, %r101}, %rd239;
	mov.b32 	%r112, 4;
	mov.b32 	%r113, 31;
	mov.b32 	%r114, -1;
	// begin inline asm
	shfl.sync.down.b32 %r95, %r96, %r112, %r113, %r114;
	// end inline asm
	// begin inline asm
	shfl.sync.down.b32 %r100, %r101, %r112, %r113, %r114;
	// end inline asm
	mov.b64 	%rd240, {%r95, %r100};
	mov.b64 	%fd224, %rd240;
	mov.b64 	{%r106, %r111}, %rd345;
	// begin inline asm
	shfl.sync.down.b32 %r105, %r106, %r112, %r113, %r114;
	// end inline asm
	// begin inline asm
	shfl.sync.down.b32 %r110, %r111, %r112, %r113, %r114;
	// end inline asm
	mov.b64 	%rd165, {%r105, %r110};
	setp.gt.s32 	%p63, %r54, 27;
	mov.f64 	%fd342, %fd341;
	mov.u64 	%rd346, %rd345;
	@%p63 bra 	$L__BB8_176;
	abs.f64 	%fd225, %fd341;
	abs.f64 	%fd226, %fd224;
	setp.lt.f64 	%p64, %fd225, %fd226;
	mov.f64 	%fd342, %fd224;
	mov.u64 	%rd346, %rd165;
	@%p64 bra 	$L__BB8_176;
	setp.lt.f64 	%p65, %fd226, %fd225;
	mov.f64 	%fd342, %fd341;
	mov.u64 	%rd346, %rd345;
	@%p65 bra 	$L__BB8_176;
	setp.lt.s64 	%p66, %rd345, %rd165;
	selp.f64 	%fd342, %fd341, %fd224, %p66;
	min.s64 	%rd346, %rd345, %rd165;
$L__BB8_176:
	mov.b64 	%rd241, %fd342;
	mov.b64 	{%r116, %r121}, %rd241;
	mov.b32 	%r132, 8;
	mov.b32 	%r133, 31;
	mov.b32 	%r134, -1;
	// begin inline asm
	shfl.sync.down.b32 %r115, %r116, %r132, %r133, %r134;
	// end inline asm
	// begin inline asm
	shfl.sync.down.b32 %r120, %r121, %r132, %r133, %r134;
	// end inline asm
	mov.b64 	%rd242, {%r115, %r120};
	mov.b64 	%fd229, %rd242;
	mov.b64 	{%r126, %r131}, %rd346;
	// begin inline asm
	shfl.sync.down.b32 %r125, %r126, %r132, %r133, %r134;
	// end inline asm
	// begin inline asm
	shfl.sync.down.b32 %r130, %r131, %r132, %r133, %r134;
	// end inline asm
	mov.b64 	%rd168, {%r125, %r130};
	setp.gt.s32 	%p67, %r54, 23;
	mov.f64 	%fd343, %fd342;
	mov.u64 	%rd347, %rd346;
	@%p67 bra 	$L__BB8_180;
	abs.f64 	%fd230, %fd342;
	abs.f64 	%fd231, %fd229;
	setp.lt.f64 	%p68, %fd230, %fd231;
	mov.f64 	%fd343, %fd229;
	mov.u64 	%rd347, %rd168;
	@%p68 bra 	$L__BB8_180;
	setp.lt.f64 	%p69, %fd231, %fd230;
	mov.f64 	%fd343, %fd342;
	mov.u64 	%rd347, %rd346;
	@%p69 bra 	$L__BB8_180;
	setp.lt.s64 	%p70, %rd346, %rd168;
	selp.f64 	%fd343, %fd342, %fd229, %p70;
	min.s64 	%rd347, %rd346, %rd168;
$L__BB8_180:
	mov.b64 	%rd243, %fd343;
	mov.b64 	{%r136, %r141}, %rd243;
	mov.b32 	%r152, 16;
	mov.b32 	%r153, 31;
	mov.b32 	%r154, -1;
	// begin inline asm
	shfl.sync.down.b32 %r135, %r136, %r152, %r153, %r154;
	// end inline asm
	// begin inline asm
	shfl.sync.down.b32 %r140, %r141, %r152, %r153, %r154;
	// end inline asm
	mov.b64 	%rd244, {%r135, %r140};
	mov.b64 	%fd234, %rd244;
	mov.b64 	{%r146, %r151}, %rd347;
	// begin inline asm
	shfl.sync.down.b32 %r145, %r146, %r152, %r153, %r154;
	// end inline asm
	// begin inline asm
	shfl.sync.down.b32 %r150, %r151, %r152, %r153, %r154;
	// end inline asm
	mov.b64 	%rd171, {%r145, %r150};
	setp.gt.s32 	%p71, %r54, 15;
	mov.f64 	%fd351, %fd343;
	mov.u64 	%rd355, %rd347;
	@%p71 bra 	$L__BB8_184;
	abs.f64 	%fd235, %fd343;
	abs.f64 	%fd236, %fd234;
	setp.lt.f64 	%p72, %fd235, %fd236;
	mov.f64 	%fd351, %fd234;
	mov.u64 	%rd355, %rd171;
	@%p72 bra 	$L__BB8_184;
	setp.lt.f64 	%p73, %fd236, %fd235;
	mov.f64 	%fd351, %fd343;
	mov.u64 	%rd355, %rd347;
	@%p73 bra 	$L__BB8_184;
	setp.lt.s64 	%p74, %rd347, %rd171;
	selp.f64 	%fd351, %fd343, %fd234, %p74;
	min.s64 	%rd355, %rd347, %rd171;
$L__BB8_184:
	setp.ne.s32 	%p75, %r54, 0;
	@%p75 bra 	$L__BB8_186;
	shr.u32 	%r155, %r20, 1;
	and.b32  	%r156, %r155, 496;
	mov.u32 	%r157, _ZN6thrust24THRUST_300001_SM_1000_NS8cuda_cub4core6detail5shmemE;
	add.s32 	%r158, %r157, %r156;
	st.shared.f64 	[%r158+8], %fd351;
	st.shared.u64 	[%r158+16], %rd355;
$L__BB8_186:
	bar.sync 	0;
	setp.ne.s32 	%p76, %r20, 0;
	@%p76 bra 	$L__BB8_208;
	ld.shared.f64 	%fd239, [_ZN6thrust24THRUST_300001_SM_1000_NS8cuda_cub4core6detail5shmemE+24];
	ld.shared.u64 	%rd174, [_ZN6thrust24THRUST_300001_SM_1000_NS8cuda_cub4core6detail5shmemE+32];
	abs.f64 	%fd240, %fd351;
	abs.f64 	%fd241, %fd239;
	setp.lt.f64 	%p77, %fd240, %fd241;
	mov.f64 	%fd345, %fd239;
	mov.u64 	%rd349, %rd174;
	@%p77 bra 	$L__BB8_190;
	setp.lt.f64 	%p78, %fd241, %fd240;
	mov.f64 	%fd345, %fd351;
	mov.u64 	%rd349, %rd355;
	@%p78 bra 	$L__BB8_190;
	setp.lt.s64 	%p79, %rd355, %rd174;
	selp.f64 	%fd345, %fd351, %fd239, %p79;
	min.s64 	%rd349, %rd355, %rd174;
$L__BB8_190:
	ld.shared.f64 	%fd244, [_ZN6thrust24THRUST_300001_SM_1000_NS8cuda_cub4core6detail5shmemE+40];
	ld.shared.u64 	%rd177, [_ZN6thrust24THRUST_300001_SM_1000_NS8cuda_cub4core6detail5shmemE+48];
	abs.f64 	%fd245, %fd345;
	abs.f64 	%fd246, %fd244;
	setp.lt.f64 	%p80, %fd245, %fd246;
	mov.f64 	%fd346, %fd244;
	mov.u64 	%rd350, %rd177;
	@%p80 bra 	$L__BB8_193;
	setp.lt.f64 	%p81, %fd246, %fd245;
	mov.f64 	%fd346, %fd345;
	mov.u64 	%rd350, %rd349;
	@%p81 bra 	$L__BB8_193;
	setp.lt.s64 	%p82, %rd349, %rd177;
	selp.f64 	%fd346, %fd345, %fd244, %p82;
	min.s64 	%rd350, %rd349, %rd177;
$L__BB8_193:
	ld.shared.f64 	%fd249, [_ZN6thrust24THRUST_300001_SM_1000_NS8cuda_cub4core6detail5shmemE+56];
	ld.shared.u64 	%rd180, [_ZN6thrust24THRUST_300001_SM_1000_NS8cuda_cub4core6detail5shmemE+64];
	abs.f64 	%fd250, %fd346;
	abs.f64 	%fd251, %fd249;
	setp.lt.f64 	%p83, %fd250, %fd251;
	mov.f64 	%fd347, %fd249;
	mov.u64 	%rd351, %rd180;
	@%p83 bra 	$L__BB8_196;
	setp.lt.f64 	%p84, %fd251, %fd250;
	mov.f64 	%fd347, %fd346;
	mov.u64 	%rd351, %rd350;
	@%p84 bra 	$L__BB8_196;
	setp.lt.s64 	%p85, %rd350, %rd180;
	selp.f64 	%fd347, %fd346, %fd249, %p85;
	min.s64 	%rd351, %rd350, %rd180;
$L__BB8_196:
	ld.shared.f64 	%fd254, [_ZN6thrust24THRUST_300001_SM_1000_NS8cuda_cub4core6detail5shmemE+72];
	ld.shared.u64 	%rd183, [_ZN6thrust24THRUST_300001_SM_1000_NS8cuda_cub4core6detail5shmemE+80];
	abs.f64 	%fd255, %fd347;
	abs.f64 	%fd256, %fd254;
	setp.lt.f64 	%p86, %fd255, %fd256;
	mov.f64 	%fd348, %fd254;
	mov.u64 	%rd352, %rd183;
	@%p86 bra 	$L__BB8_199;
	setp.lt.f64 	%p87, %fd256, %fd255;
	mov.f64 	%fd348, %fd347;
	mov.u64 	%rd352, %rd351;
	@%p87 bra 	$L__BB8_199;
	setp.lt.s64 	%p88, %rd351, %rd183;
	selp.f64 	%fd348, %fd347, %fd254, %p88;
	min.s64 	%rd352, %rd351, %rd183;
$L__BB8_199:
	ld.shared.f64 	%fd259, [_ZN6thrust24THRUST_300001_SM_1000_NS8cuda_cub4core6detail5shmemE+88];
	ld.shared.u64 	%rd186, [_ZN6thrust24THRUST_300001_SM_1000_NS8cuda_cub4core6detail5shmemE+96];
	abs.f64 	%fd260, %fd348;
	abs.f64 	%fd261, %fd259;
	setp.lt.f64 	%p89, %fd260, %fd261;
	mov.f64 	%fd349, %fd259;
	mov.u64 	%rd353, %rd186;
	@%p89 bra 	$L__BB8_202;
	setp.lt.f64 	%p90, %fd261, %fd260;
	mov.f64 	%fd349, %fd348;
	mov.u64 	%rd353, %rd352;
	@%p90 bra 	$L__BB8_202;
	setp.lt.s64 	%p91, %rd352, %rd186;
	selp.f64 	%fd349, %fd348, %fd259, %p91;
	min.s64 	%rd353, %rd352, %rd186;
$L__BB8_202:
	ld.shared.f64 	%fd264, [_ZN6thrust24THRUST_300001_SM_1000_NS8cuda_cub4core6detail5shmemE+104];
	ld.shared.u64 	%rd189, [_ZN6thrust24THRUST_300001_SM_1000_NS8cuda_cub4core6detail5shmemE+112];
	abs.f64 	%fd265, %fd349;
	abs.f64 	%fd266, %fd264;
	setp.lt.f64 	%p92, %fd265, %fd266;
	mov.f64 	%fd350, %fd264;
	mov.u64 	%rd354, %rd189;
	@%p92 bra 	$L__BB8_205;
	setp.lt.f64 	%p93, %fd266, %fd265;
	mov.f64 	%fd350, %fd349;
	mov.u64 	%rd354, %rd353;
	@%p93 bra 	$L__BB8_205;
	setp.lt.s64 	%p94, %rd353, %rd189;
	selp.f64 	%fd350, %fd349, %fd264, %p94;
	min.s64 	%rd354, %rd353, %rd189;
$L__BB8_205:
	ld.shared.f64 	%fd269, [_ZN6thrust24THRUST_300001_SM_1000_NS8cuda_cub4core6detail5shmemE+120];
	ld.shared.u64 	%rd192, [_ZN6thrust24THRUST_300001_SM_1000_NS8cuda_cub4core6detail5shmemE+128];
	abs.f64 	%fd270, %fd350;
	abs.f64 	%fd271, %fd269;
	setp.lt.f64 	%p95, %fd270, %fd271;
	mov.u64 	%rd355, %rd192;
	mov.f64 	%fd351, %fd269;
	@%p95 bra 	$L__BB8_208;
	setp.lt.f64 	%p96, %fd271, %fd270;
	mov.u64 	%rd355, %rd354;
	mov.f64 	%fd351, %fd350;
	@%p96 bra 	$L__BB8_208;
	setp.lt.s64 	%p97, %rd354, %rd192;
	selp.f64 	%fd351, %fd350, %fd269, %p97;
	min.s64 	%rd355, %rd354, %rd192;
$L__BB8_208:
	mov.u32 	%r389, %tid.x;
	setp.ne.s32 	%p214, %r389, 0;
	@%p214 bra 	$L__BB8_210;
	ld.param.u64 	%rd286, [_ZN6thrust24THRUST_300001_SM_1000_NS8cuda_cub4core6detail13_kernel_agentINS1_8__reduce11ReduceAgentINS0_12zip_iteratorIN4cuda3std3__45tupleIJNS0_10device_ptrIdEENS0_17counting_iteratorIlNS0_11use_defaultESF_SF_EEEEEEEPNSB_IJdlEEESJ_lNS1_9__extrema9arg_max_fIdl10comparatorEEEEJSI_SK_lN3cub18CUB_300001_SM_100013GridEvenShareIlEENSR_9GridQueueIyEESO_EEEvDpT0__param_1];
	cvta.to.global.u64 	%rd283, %rd286;
	mul.wide.u32 	%rd284, %r1, 16;
	add.s64 	%rd285, %rd283, %rd284;
	st.global.f64 	[%rd285], %fd351;
	st.global.u64 	[%rd285+8], %rd355;
$L__BB8_210:
	ret;

}
	// .globl	_ZN6thrust24THRUST_300001_SM_1000_NS8cuda_cub4core6detail13_kernel_agentINS1_8__reduce10DrainAgentIlEEJN3cub18CUB_300001_SM_10009GridQueueIyEElEEEvDpT0_
.visible .entry _ZN6thrust24THRUST_300001_SM_1000_NS8cuda_cub4core6detail13_kernel_agentINS1_8__reduce10DrainAgentIlEEJN3cub18CUB_300001_SM_10009GridQueueIyEElEEEvDpT0_(
	.param .align 8 .b8 _ZN6thrust24THRUST_300001_SM_1000_NS8cuda_cub4core6detail13_kernel_agentINS1_8__reduce10DrainAgentIlEEJN3cub18CUB_300001_SM_10009GridQueueIyEElEEEvDpT0__param_0[8],
	.param .u64 _ZN6thrust24THRUST_300001_SM_1000_NS8cuda_cub4core6detail13_kernel_agentINS1_8__reduce10DrainAgentIlEEJN3cub18CUB_300001_SM_10009GridQueueIyEElEEEvDpT0__param_1
)
.maxntid 1
{
	.reg .b64 	%rd<5>;

	ld.param.u64 	%rd1, [_ZN6thrust24THRUST_300001_SM_1000_NS8cuda_cub4core6detail13_kernel_agentINS1_8__reduce10DrainAgentIlEEJN3cub18CUB_300001_SM_10009GridQueueIyEElEEEvDpT0__param_0];
	ld.param.u64 	%rd2, [_ZN6thrust24THRUST_300001_SM_1000_NS8cuda_cub4core6detail13_kernel_agentINS1_8__reduce10DrainAgentIlEEJN3cub18CUB_300001_SM_10009GridQueueIyEElEEEvDpT0__param_1];
	cvta.to.global.u64 	%rd3, %rd1;
	st.global.u64 	[%rd3], %rd2;
	mov.b64 	%rd4, 0;
	st.global.u64 	[%rd3+8], %rd4;
	ret;

}
	// .globl	_ZN6thrust24THRUST_300001_SM_1000_NS8cuda_cub4core6detail13_kernel_agentINS1_8__reduce11ReduceAgentIPN4cuda3std3__45tupleIJdlEEESC_SB_lNS1_9__extrema9arg_max_fIdl10comparatorEEEEJSC_SC_iSG_EEEvDpT0_
.visible .entry _ZN6thrust24THRUST_300001_SM_1000_NS8cuda_cub4core6detail13_kernel_agentINS1_8__reduce11ReduceAgentIPN4cuda3std3__45tupleIJdlEEESC_SB_lNS1_9__extrema9arg_max_fIdl10comparatorEEEEJSC_SC_iSG_EEEvDpT0_(
	.param .u64 .ptr .align 1 _ZN6thrust24THRUST_300001_SM_1000_NS8cuda_cub4core6detail13_kernel_agentINS1_8__reduce11ReduceAgentIPN4cuda3std3__45tupleIJdlEEESC_SB_lNS1_9__extrema9arg_max_fIdl10comparatorEEEEJSC_SC_iSG_EEEvDpT0__param_0,
	.param .u64 .ptr .align 1 _ZN6thrust24THRUST_300001_SM_1000_NS8cuda_cub4core6detail13_kernel_agentINS1_8__reduce11ReduceAgentIPN4cuda3std3__45tupleIJdlEEESC_SB_lNS1_9__extrema9arg_max_fIdl10comparatorEEEEJSC_SC_iSG_EEEvDpT0__param_1,
	.param .u32 _ZN6thrust24THRUST_300001_SM_1000_NS8cuda_cub4core6detail13_kernel_agentINS1_8__reduce11ReduceAgentIPN4cuda3std3__45tupleIJdlEEESC_SB_lNS1_9__extrema9arg_max_fIdl10comparatorEEEEJSC_SC_iSG_EEEvDpT0__param_2,
	.param .align 1 .b8 _ZN6thrust24THRUST_300001_SM_1000_NS8cuda_cub4core6detail13_kernel_agentINS1_8__reduce11ReduceAgentIPN4cuda3std3__45tupleIJdlEEESC_SB_lNS1_9__extrema9arg_max_fIdl10comparatorEEEEJSC_SC_iSG_EEEvDpT0__param_3[1]
)
.maxntid 256
{
	.reg .pred 	%p<264>;
	.reg .b32 	%r<374>;
	.reg .b64 	%rd<509>;
	.reg .b64 	%fd<423>;

	ld.param.u64 	%rd236, [_ZN6thrust24THRUST_300001_SM_1000_NS8cuda_cub4core6detail13_kernel_agentINS1_8__reduce11ReduceAgentIPN4cuda3std3__45tupleIJdlEEESC_SB_lNS1_9__extrema9arg_max_fIdl10comparatorEEEEJSC_SC_iSG_EEEvDpT0__param_0];
	ld.param.u32 	%r29, [_ZN6thrust24THRUST_300001_SM_1000_NS8cuda_cub4core6detail13_kernel_agentINS1_8__reduce11ReduceAgentIPN4cuda3std3__45tupleIJdlEEESC_SB_lNS1_9__extrema9arg_max_fIdl10comparatorEEEEJSC_SC_iSG_EEEvDpT0__param_2];
	cvt.s64.s32 	%rd1, %r29;
	setp.eq.s32 	%p1, %r29, 0;
	@%p1 bra 	$L__BB10_234;
	setp.gt.s32 	%p2, %r29, 1279;
	@%p2 bra 	$L__BB10_121;
	mov.u32 	%r1, %tid.x;
	setp.ge.s32 	%p147, %r1, %r29;
	mov.f64 	%fd354, 0d0000000000000000;
	mov.b64 	%rd432, 0;
	mov.u32 	%r368, %r1;
	@%p147 bra 	$L__BB10_4;
	mul.wide.u32 	%rd376, %r1, 16;
	add.s64 	%rd373, %rd236, %rd376;
	// begin inline asm
	ld.global.nc.u64 %rd372, [%rd373];
	// end inline asm
	add.s64 	%rd375, %rd373, 8;
	// begin inline asm
	ld.global.nc.u64 %rd432, [%rd375];
	// end inline asm
	mov.b64 	%fd354, %rd372;
	add.s32 	%r368, %r1, 256;
$L__BB10_4:
	setp.ge.s32 	%p148, %r368, %r29;
	@%p148 bra 	$L__BB10_25;
	not.b32 	%r141, %r368;
	add.s32 	%r4, %r29, %r141;
	and.b32  	%r142, %r4, 768;
	setp.eq.s32 	%p149, %r142, 768;
	@%p149 bra 	$L__BB10_11;
	mul.wide.u32 	%rd378, %r368, 16;
	add.s64 	%rd423, %rd236, %rd378;
	shr.u32 	%r143, %r4, 8;
	add.s32 	%r144, %r143, 1;
	and.b32  	%r145, %r144, 3;
	neg.s32 	%r366, %r145;
$L__BB10_7:
	.pragma "nounroll";
	mov.u64 	%rd6, %rd432;
	mov.f64 	%fd3, %fd354;
	// begin inline asm
	ld.global.nc.u64 %rd379, [%rd423];
	// end inline asm
	add.s64 	%rd382, %rd423, 8;
	// begin inline asm
	ld.global.nc.u64 %rd381, [%rd382];
	// end inline asm
	mov.b64 	%fd4, %rd379;
	abs.f64 	%fd5, %fd3;
	abs.f64 	%fd6, %fd4;
	setp.lt.f64 	%p150, %fd5, %fd6;
	mov.u64 	%rd432, %rd381;
	mov.f64 	%fd354, %fd4;
	@%p150 bra 	$L__BB10_10;
	setp.lt.f64 	%p151, %fd6, %fd5;
	mov.u64 	%rd432, %rd6;
	mov.f64 	%fd354, %fd3;
	@%p151 bra 	$L__BB10_10;
	setp.lt.s64 	%p152, %rd6, %rd381;
	min.s64 	%rd432, %rd6, %rd381;
	selp.f64 	%fd354, %fd3, %fd4, %p152;
$L__BB10_10:
	add.s32 	%r368, %r368, 256;
	add.s64 	%rd423, %rd423, 4096;
	add.s32 	%r366, %r366, 1;
	setp.ne.s32 	%p153, %r366, 0;
	@%p153 bra 	$L__BB10_7;
$L__BB10_11:
	setp.lt.u32 	%p154, %r4, 768;
	@%p154 bra 	$L__BB10_25;
$L__BB10_12:
	mul.wide.s32 	%rd387, %r368, 16;
	add.s64 	%rd384, %rd236, %rd387;
	// begin inline asm
	ld.global.nc.u64 %rd383, [%rd384];
	// end inline asm
	add.s64 	%rd386, %rd384, 8;
	// begin inline asm
	ld.global.nc.u64 %rd385, [%rd386];
	// end inline asm
	mov.b64 	%fd12, %rd383;
	abs.f64 	%fd13, %fd354;
	abs.f64 	%fd14, %fd12;
	setp.lt.f64 	%p155, %fd13, %fd14;
	mov.u64 	%rd429, %rd385;
	mov.f64 	%fd351, %fd12;
	@%p155 bra 	$L__BB10_15;
	setp.lt.f64 	%p156, %fd14, %fd13;
	mov.u64 	%rd429, %rd432;
	mov.f64 	%fd351, %fd354;
	@%p156 bra 	$L__BB10_15;
	setp.lt.s64 	%p157, %rd432, %rd385;
	min.s64 	%rd429, %rd432, %rd385;
	selp.f64 	%fd351, %fd354, %fd12, %p157;
$L__BB10_15:
	add.s64 	%rd389, %rd384, 4096;
	// begin inline asm
	ld.global.nc.u64 %rd388, [%rd389];
	// end inline asm
	add.s64 	%rd391, %rd384, 4104;
	// begin inline asm
	ld.global.nc.u64 %rd390, [%rd391];
	// end inline asm
	mov.b64 	%fd17, %rd388;
	abs.f64 	%fd18, %fd351;
	abs.f64 	%fd19, %fd17;
	setp.lt.f64 	%p158, %fd18, %fd19;
	mov.u64 	%rd430, %rd390;
	mov.f64 	%fd352, %fd17;
	@%p158 bra 	$L__BB10_18;
	setp.lt.f64 	%p159, %fd19, %fd18;
	mov.u64 	%rd430, %rd429;
	mov.f64 	%fd352, %fd351;
	@%p159 bra 	$L__BB10_18;
	setp.lt.s64 	%p160, %rd429, %rd390;
	min.s64 	%rd430, %rd429, %rd390;
	selp.f64 	%fd352, %fd351, %fd17, %p160;
$L__BB10_18:
	add.s64 	%rd393, %rd384, 8192;
	// begin inline asm
	ld.global.nc.u64 %rd392, [%rd393];
	// end inline asm
	add.s64 	%rd395, %rd384, 8200;
	// begin inline asm
	ld.global.nc.u64 %rd394, [%rd395];
	// end inline asm
	mov.b64 	%fd22, %rd392;
	abs.f64 	%fd23, %fd352;
	abs.f64 	%fd24, %fd22;
	setp.lt.f64 	%p161, %fd23, %fd24;
	mov.u64 	%rd431, %rd394;
	mov.f64 	%fd353, %fd22;
	@%p161 bra 	$L__BB10_21;
	setp.lt.f64 	%p162, %fd24, %fd23;
	mov.u64 	%rd431, %rd430;
	mov.f64 	%fd353, %fd352;
	@%p162 bra 	$L__BB10_21;
	setp.lt.s64 	%p163, %rd430, %rd394;
	min.s64 	%rd431, %rd430, %rd394;
	selp.f64 	%fd353, %fd352, %fd22, %p163;
$L__BB10_21:
	add.s64 	%rd397, %rd384, 12288;
	// begin inline asm
	ld.global.nc.u64 %rd396, [%rd397];
	// end inline asm
	add.s64 	%rd399, %rd384, 12296;
	// begin inline asm
	ld.global.nc.u64 %rd398, [%rd399];
	// end inline asm
	mov.b64 	%fd27, %rd396;
	abs.f64 	%fd28, %fd353;
	abs.f64 	%fd29, %fd27;
	setp.lt.f64 	%p164, %fd28, %fd29;
	mov.u64 	%rd432, %rd398;
	mov.f64 	%fd354, %fd27;
	@%p164 bra 	$L__BB10_24;
	setp.lt.f64 	%p165, %fd29, %fd28;
	mov.u64 	%rd432, %rd431;
	mov.f64 	%fd354, %fd353;
	@%p165 bra 	$L__BB10_24;
	setp.lt.s64 	%p166, %rd431, %rd398;
	min.s64 	%rd432, %rd431, %rd398;
	selp.f64 	%fd354, %fd353, %fd27, %p166;
$L__BB10_24:
	add.s32 	%r368, %r368, 1024;
	setp.lt.s32 	%p167, %r368, %r29;
	@%p167 bra 	$L__BB10_12;
$L__BB10_25:
	setp.lt.s32 	%p168, %r29, 256;
	@%p168 bra 	$L__BB10_70;
	// begin inline asm
	mov.u32 %r259, %laneid;
	// end inline asm
	mov.b64 	%rd410, %fd354;
	mov.b64 	{%r261, %r266}, %rd410;
	mov.b32 	%r277, 1;
	mov.b32 	%r278, 31;
	mov.b32 	%r279, -1;
	// begin inline asm
	shfl.sync.down.b32 %r260, %r261, %r277, %r278, %r279;
	// end inline asm
	// begin inline asm
	shfl.sync.down.b32 %r265, %r266, %r277, %r278, %r279;
	// end inline asm
	mov.b64 	%rd411, {%r260, %r265};
	mov.b64 	%fd33, %rd411;
	mov.b64 	{%r271, %r276}, %rd432;
	// begin inline asm
	shfl.sync.down.b32 %r270, %r271, %r277, %r278, %r279;
	// end inline asm
	// begin inline asm
	shfl.sync.down.b32 %r275, %r276, %r277, %r278, %r279;
	// end inline asm
	mov.b64 	%rd28, {%r270, %r275};
	setp.gt.s32 	%p220, %r259, 30;
	mov.u64 	%rd434, %rd432;
	mov.f64 	%fd356, %fd354;
	@%p220 bra 	$L__BB10_30;
	abs.f64 	%fd34, %fd354;
	abs.f64 	%fd35, %fd33;
	setp.lt.f64 	%p221, %fd34, %fd35;
	mov.u64 	%rd434, %rd28;
	mov.f64 	%fd356, %fd33;
	@%p221 bra 	$L__BB10_30;
	setp.lt.f64 	%p222, %fd35, %fd34;
	mov.u64 	%rd434, %rd432;
	mov.f64 	%fd356, %fd354;
	@%p222 bra 	$L__BB10_30;
	setp.lt.s64 	%p223, %rd432, %rd28;
	min.s64 	%rd434, %rd432, %rd28;
	selp.f64 	%fd356, %fd354, %fd33, %p223;
$L__BB10_30:
	mov.b64 	%rd412, %fd356;
	mov.b64 	{%r281, %r286}, %rd412;
	mov.b32 	%r297, 2;
	mov.b32 	%r298, 31;
	mov.b32 	%r299, -1;
	// begin inline asm
	shfl.sync.down.b32 %r280, %r281, %r297, %r298, %r299;
	// end inline asm
	// begin inline asm
	shfl.sync.down.b32 %r285, %r286, %r297, %r298, %r299;
	// end inline asm
	mov.b64 	%rd413, {%r280, %r285};
	mov.b64 	%fd38, %rd413;
	mov.b64 	{%r291, %r296}, %rd434;
	// begin inline asm
	shfl.sync.down.b32 %r290, %r291, %r297, %r298, %r299;
	// end inline asm
	// begin inline asm
	shfl.sync.down.b32 %r295, %r296, %r297, %r298, %r299;
	// end inline asm
	mov.b64 	%rd31, {%r290, %r295};
	setp.gt.s32 	%p224, %r259, 29;
	mov.u64 	%rd435, %rd434;
	mov.f64 	%fd357, %fd356;
	@%p224 bra 	$L__BB10_34;
	abs.f64 	%fd39, %fd356;
	abs.f64 	%fd40, %fd38;
	setp.lt.f64 	%p225, %fd39, %fd40;
	mov.u64 	%rd435, %rd31;
	mov.f64 	%fd357, %fd38;
	@%p225 bra 	$L__BB10_34;
	setp.lt.f64 	%p226, %fd40, %fd39;
	mov.u64 	%rd435, %rd434;
	mov.f64 	%fd357, %fd356;
	@%p226 bra 	$L__BB10_34;
	setp.lt.s64 	%p227, %rd434, %rd31;
	min.s64 	%rd435, %rd434, %rd31;
	selp.f64 	%fd357, %fd356, %fd38, %p227;
$L__BB10_34:
	mov.b64 	%rd414, %fd357;
	mov.b64 	{%r301, %r306}, %rd414;
	mov.b32 	%r317, 4;
	mov.b32 	%r318, 31;
	mov.b32 	%r319, -1;
	// begin inline asm
	shfl.sync.down.b32 %r300, %r301, %r317, %r318, %r319;
	// end inline asm
	// begin inline asm
	shfl.sync.down.b32 %r305, %r306, %r317, %r318, %r319;
	// end inline asm
	mov.b64 	%rd415, {%r300, %r305};
	mov.b64 	%fd43, %rd415;
	mov.b64 	{%r311, %r316}, %rd435;
	// begin inline asm
	shfl.sync.down.b32 %r310, %r311, %r317, %r318, %r319;
	// end inline asm
	// begin inline asm
	shfl.sync.down.b32 %r315, %r316, %r317, %r318, %r319;
	// end inline asm
	mov.b64 	%rd34, {%r310, %r315};
	setp.gt.s32 	%p228, %r259, 27;
	mov.u64 	%rd436, %rd435;
	mov.f64 	%fd358, %fd357;
	@%p228 bra 	$L__BB10_38;
	abs.f64 	%fd44, %fd357;
	abs.f64 	%fd45, %fd43;
	setp.lt.f64 	%p229, %fd44, %fd45;
	mov.u64 	%rd436, %rd34;
	mov.f64 	%fd358, %fd43;
	@%p229 bra 	$L__BB10_38;
	setp.lt.f64 	%p230, %fd45, %fd44;
	mov.u64 	%rd436, %rd435;
	mov.f64 	%fd358, %fd357;
	@%p230 bra 	$L__BB10_38;
	setp.lt.s64 	%p231, %rd435, %rd34;
	min.s64 	%rd436, %rd435, %rd34;
	selp.f64 	%fd358, %fd357, %fd43, %p231;
$L__BB10_38:
	mov.b64 	%rd416, %fd358;
	mov.b64 	{%r321, %r326}, %rd416;
	mov.b32 	%r337, 8;
	mov.b32 	%r338, 31;
	mov.b32 	%r339, -1;
	// begin inline asm
	shfl.sync.down.b32 %r320, %r321, %r337, %r338, %r339;
	// end inline asm
	// begin inline asm
	shfl.sync.down.b32 %r325, %r326, %r337, %r338, %r339;
	// end inline asm
	mov.b64 	%rd417, {%r320, %r325};
	mov.b64 	%fd48, %rd417;
	mov.b64 	{%r331, %r336}, %rd436;
	// begin inline asm
	shfl.sync.down.b32 %r330, %r331, %r337, %r338, %r339;
	// end inline asm
	// begin inline asm
	shfl.sync.down.b32 %r335, %r336, %r337, %r338, %r339;
	// end inline asm
	mov.b64 	%rd37, {%r330, %r335};
	setp.gt.s32 	%p232, %r259, 23;
	mov.u64 	%rd437, %rd436;
	mov.f64 	%fd359, %fd358;
	@%p232 bra 	$L__BB10_42;
	abs.f64 	%fd49, %fd358;
	abs.f64 	%fd50, %fd48;
	setp.lt.f64 	%p233, %fd49, %fd50;
	mov.u64 	%rd437, %rd37;
	mov.f64 	%fd359, %fd48;
	@%p233 bra 	$L__BB10_42;
	setp.lt.f64 	%p234, %fd50, %fd49;
	mov.u64 	%rd437, %rd436;
	mov.f64 	%fd359, %fd358;
	@%p234 bra 	$L__BB10_42;
	setp.lt.s64 	%p235, %rd436, %rd37;
	min.s64 	%rd437, %rd436, %rd37;
	selp.f64 	%fd359, %fd358, %fd48, %p235;
$L__BB10_42:
	mov.b64 	%rd418, %fd359;
	mov.b64 	{%r341, %r346}, %rd418;
	mov.b32 	%r357, 16;
	mov.b32 	%r358, 31;
	mov.b32 	%r359, -1;
	// begin inline asm
	shfl.sync.down.b32 %r340, %r341, %r357, %r358, %r359;
	// end inline asm
	// begin inline asm
	shfl.sync.down.b32 %r345, %r346, %r357, %r358, %r359;
	// end inline asm
	mov.b64 	%rd419, {%r340, %r345};
	mov.b64 	%fd53, %rd419;
	mov.b64 	{%r351, %r356}, %rd437;
	// begin inline asm
	shfl.sync.down.b32 %r350, %r351, %r357, %r358, %r359;
	// end inline asm
	// begin inline asm
	shfl.sync.down.b32 %r355, %r356, %r357, %r358, %r359;
	// end inline asm
	mov.b64 	%rd40, {%r350, %r355};
	setp.gt.s32 	%p236, %r259, 15;
	mov.u64 	%rd508, %rd437;
	mov.f64 	%fd422, %fd359;
	@%p236 bra 	$L__BB10_46;
	abs.f64 	%fd54, %fd359;
	abs.f64 	%fd55, %fd53;
	setp.lt.f64 	%p237, %fd54, %fd55;
	mov.u64 	%rd508, %rd40;
	mov.f64 	%fd422, %fd53;
	@%p237 bra 	$L__BB10_46;
	setp.lt.f64 	%p238, %fd55, %fd54;
	mov.u64 	%rd508, %rd437;
	mov.f64 	%fd422, %fd359;
	@%p238 bra 	$L__BB10_46;
	setp.lt.s64 	%p239, %rd437, %rd40;
	min.s64 	%rd508, %rd437, %rd40;
	selp.f64 	%fd422, %fd359, %fd53, %p239;
$L__BB10_46:
	setp.ne.s32 	%p240, %r259, 0;
	@%p240 bra 	$L__BB10_48;
	shr.u32 	%r360, %r1, 1;
	and.b32  	%r361, %r360, 496;
	mov.u32 	%r362, _ZN6thrust24THRUST_300001_SM_1000_NS8cuda_cub4core6detail5shmemE;
	add.s32 	%r363, %r362, %r361;
	st.shared.f64 	[%r363+8], %fd422;
	st.shared.u64 	[%r363+16], %rd508;
$L__BB10_48:
	bar.sync 	0;
	setp.ne.s32 	%p241, %r1, 0;
	@%p241 bra 	$L__BB10_232;
	ld.shared.f64 	%fd58, [_ZN6thrust24THRUST_300001_SM_1000_NS8cuda_cub4core6detail5shmemE+24];
	ld.shared.u64 	%rd43, [_ZN6thrust24THRUST_300001_SM_1000_NS8cuda_cub4core6detail5shmemE+32];
	abs.f64 	%fd59, %fd422;
	abs.f64 	%fd60, %fd58;
	setp.lt.f64 	%p242, %fd59, %fd60;
	mov.u64 	%rd439, %rd43;
	mov.f64 	%fd361, %fd58;
	@%p242 bra 	$L__BB10_52;
	setp.lt.f64 	%p243, %fd60, %fd59;
	mov.u64 	%rd439, %rd508;
	mov.f64 	%fd361, %fd422;
	@%p243 bra 	$L__BB10_52;
	setp.lt.s64 	%p244, %rd508, %rd43;
	min.s64 	%rd439, %rd508, %rd43;
	selp.f64 	%fd361, %fd422, %fd58, %p244;
$L__BB10_52:
	ld.shared.f64 	%fd63, [_ZN6thrust24THRUST_300001_SM_1000_NS8cuda_cub4core6detail5shmemE+40];
	ld.shared.u64 	%rd46, [_ZN6thrust24THRUST_300001_SM_1000_NS8cuda_cub4core6detail5shmemE+48];
	abs.f64 	%fd64, %fd361;
	abs.f64 	%fd65, %fd63;
	setp.lt.f64 	%p245, %fd64, %fd65;
	mov.u64 	%rd440, %rd46;
	mov.f64 	%fd362, %fd63;
	@%p245 bra 	$L__BB10_55;
	setp.lt.f64 	%p246, %fd65, %fd64;
	mov.u64 	%rd440, %rd439;
	mov.f64 	%fd362, %fd361;
	@%p246 bra 	$L__BB10_55;
	setp.lt.s64 	%p247, %rd439, %rd46;
	min.s64 	%rd440, %rd439, %rd46;
	selp.f64 	%fd362, %fd361, %fd63, %p247;
$L__BB10_55:
	ld.shared.f64 	%fd68, [_ZN6thrust24THRUST_300001_SM_1000_NS8cuda_cub4core6detail5shmemE+56];
	ld.shared.u64 	%rd49, [_ZN6thrust24THRUST_300001_SM_1000_NS8cuda_cub4core6detail5shmemE+64];
	abs.f64 	%fd69, %fd362;
	abs.f64 	%fd70, %fd68;
	setp.lt.f64 	%p248, %fd69, %fd70;
	mov.u64 	%rd441, %rd49;
	mov.f64 	%fd363, %fd68;
	@%p248 bra 	$L__BB10_58;
	setp.lt.f64 	%p249, %fd70, %fd69;
	mov.u64 	%rd441, %rd440;
	mov.f64 	%fd363, %fd362;
	@%p249 bra 	$L__BB10_58;
	setp.lt.s64 	%p250, %rd440, %rd49;
	min.s64 	%rd441, %rd440, %rd49;
	selp.f64 	%fd363, %fd362, %fd68, %p250;
$L__BB10_58:
	ld.shared.f64 	%fd73, [_ZN6thrust24THRUST_300001_SM_1000_NS8cuda_cub4core6detail5shmemE+72];
	ld.shared.u64 	%rd52, [_ZN6thrust24THRUST_300001_SM_1000_NS8cuda_cub4core6detail5shmemE+80];
	abs.f64 	%fd74, %fd363;
	abs.f64 	%fd75, %fd73;
	setp.lt.f64 	%p251, %fd74, %fd75;
	mov.u64 	%rd442, %rd52;
	mov.f64 	%fd364, %fd73;
	@%p251 bra 	$L__BB10_61;
	setp.lt.f64 	%p252, %fd75, %fd74;
	mov.u64 	%rd442, %rd441;
	mov.f64 	%fd364, %fd363;
	@%p252 bra 	$L__BB10_61;
	setp.lt.s64 	%p253, %rd441, %rd52;
	min.s64 	%rd442, %rd441, %rd52;
	selp.f64 	%fd364, %fd363, %fd73, %p253;
$L__BB10_61:
	ld.shared.f64 	%fd78, [_ZN6thrust24THRUST_300001_SM_1000_NS8cuda_cub4core6detail5shmemE+88];
	ld.shared.u64 	%rd55, [_ZN6thrust24THRUST_300001_SM_1000_NS8cuda_cub4core6detail5shmemE+96];
	abs.f64 	%fd79, %fd364;
	abs.f64 	%fd80, %fd78;
	setp.lt.f64 	%p254, %fd79, %fd80;
	mov.u64 	%rd443, %rd55;
	mov.f64 	%fd365, %fd78;
	@%p254 bra 	$L__BB10_64;
	setp.lt.f64 	%p255, %fd80, %fd79;
	mov.u64 	%rd443, %rd442;
	mov.f64 	%fd365, %fd364;
	@%p255 bra 	$L__BB10_64;
	setp.lt.s64 	%p256, %rd442, %rd55;
	min.s64 	%rd443, %rd442, %rd55;
	selp.f64 	%fd365, %fd364, %fd78, %p256;
$L__BB10_64:
	ld.shared.f64 	%fd83, [_ZN6thrust24THRUST_300001_SM_1000_NS8cuda_cub4core6detail5shmemE+104];
	ld.shared.u64 	%rd58, [_ZN6thrust24THRUST_300001_SM_1000_NS8cuda_cub4core6detail5shmemE+112];
	abs.f64 	%fd84, %fd365;
	abs.f64 	%fd85, %fd83;
	setp.lt.f64 	%p257, %fd84, %fd85;
	mov.u64 	%rd444, %rd58;
	mov.f64 	%fd366, %fd83;
	@%p257 bra 	$L__BB10_67;
	setp.lt.f64 	%p258, %fd85, %fd84;
	mov.u64 	%rd444, %rd443;
	mov.f64 	%fd366, %fd365;
	@%p258 bra 	$L__BB10_67;
	setp.lt.s64 	%p259, %rd443, %rd58;
	min.s64 	%rd444, %rd443, %rd58;
	selp.f64 	%fd366, %fd365, %fd83, %p259;
$L__BB10_67:
	ld.shared.f64 	%fd88, [_ZN6thrust24THRUST_300001_SM_1000_NS8cuda_cub4core6detail5shmemE+120];
	ld.shared.u64 	%rd61, [_ZN6thrust24THRUST_300001_SM_1000_NS8cuda_cub4core6detail5shmemE+128];
	abs.f64 	%fd89, %fd366;
	abs.f64 	%fd90, %fd88;
	setp.lt.f64 	%p260, %fd89, %fd90;
	mov.u64 	%rd508, %rd61;
	mov.f64 	%fd422, %fd88;
	@%p260 bra 	$L__BB10_232;
	setp.lt.f64 	%p261, %fd90, %fd89;
	mov.u64 	%rd508, %rd444;
	mov.f64 	%fd422, %fd366;
	@%p261 bra 	$L__BB10_232;
	setp.lt.s64 	%p262, %rd444, %rd61;
	min.s64 	%rd508, %rd444, %rd61;
	selp.f64 	%fd422, %fd366, %fd88, %p262;
	bra.uni 	$L__BB10_232;
$L__BB10_70:
	// begin inline asm
	mov.u32 %r146, %laneid;
	// end inline asm
	and.b32  	%r167, %r1, 992;
	add.s32 	%r168, %r167, 32;
	setp.gt.s32 	%p169, %r168, %r29;
	not.b32 	%r169, %r167;
	add.s32 	%r170, %r29, %r169;
	selp.b32 	%r165, %r170, 31, %p169;
	mov.b64 	%rd400, %fd354;
	mov.b64 	{%r148, %r153}, %rd400;
	mov.b32 	%r164, 1;
	mov.b32 	%r166, -1;
	// begin inline asm
	shfl.sync.down.b32 %r147, %r148, %r164, %r165, %r166;
	// end inline asm
	// begin inline asm
	shfl.sync.down.b32 %r152, %r153, %r164, %r165, %r166;
	// end inline asm
	mov.b64 	%rd401, {%r147, %r152};
	mov.b64 	%fd92, %rd401;
	mov.b64 	{%r158, %r163}, %rd432;
	// begin inline asm
	shfl.sync.down.b32 %r157, %r158, %r164, %r165, %r166;
	// end inline asm
	// begin inline asm
	shfl.sync.down.b32 %r162, %r163, %r164, %r165, %r166;
	// end inline asm
	mov.b64 	%rd63, {%r157, %r162};
	setp.ge.s32 	%p170, %r146, %r165;
	mov.u64 	%rd445, %rd432;
	mov.f64 	%fd367, %fd354;
	@%p170 bra 	$L__BB10_74;
	abs.f64 	%fd93, %fd354;
	abs.f64 	%fd94, %fd92;
	setp.lt.f64 	%p171, %fd93, %fd94;
	mov.u64 	%rd445, %rd63;
	mov.f64 	%fd367, %fd92;
	@%p171 bra 	$L__BB10_74;
	setp.lt.f64 	%p172, %fd94, %fd93;
	mov.u64 	%rd445, %rd432;
	mov.f64 	%fd367, %fd354;
	@%p172 bra 	$L__BB10_74;
	setp.lt.s64 	%p173, %rd432, %rd63;
	min.s64 	%rd445, %rd432, %rd63;
	selp.f64 	%fd367, %fd354, %fd92, %p173;
$L__BB10_74:
	mov.b64 	%rd402, %fd367;
	mov.b64 	{%r172, %r177}, %rd402;
	mov.b32 	%r188, 2;
	mov.b32 	%r190, -1;
	// begin inline asm
	shfl.sync.down.b32 %r171, %r172, %r188, %r165, %r190;
	// end inline asm
	// begin inline asm
	shfl.sync.down.b32 %r176, %r177, %r188, %r165, %r190;
	// end inline asm
	mov.b64 	%rd403, {%r171, %r176};
	mov.b64 	%fd97, %rd403;
	mov.b64 	{%r182, %r187}, %rd445;
	// begin inline asm
	shfl.sync.down.b32 %r181, %r182, %r188, %r165, %r190;
	// end inline asm
	// begin inline asm
	shfl.sync.down.b32 %r186, %r187, %r188, %r165, %r190;
	// end inline asm
	mov.b64 	%rd66, {%r181, %r186};
	add.s32 	%r191, %r146, 2;
	setp.gt.s32 	%p174, %r191, %r165;
	mov.u64 	%rd446, %rd445;
	mov.f64 	%fd368, %fd367;
	@%p174 bra 	$L__BB10_78;
	abs.f64 	%fd98, %fd367;
	abs.f64 	%fd99, %fd97;
	setp.lt.f64 	%p175, %fd98, %fd99;
	mov.u64 	%rd446, %rd66;
	mov.f64 	%fd368, %fd97;
	@%p175 bra 	$L__BB10_78;
	setp.lt.f64 	%p176, %fd99, %fd98;
	mov.u64 	%rd446, %rd445;
	mov.f64 	%fd368, %fd367;
	@%p176 bra 	$L__BB10_78;
	setp.lt.s64 	%p177, %rd445, %rd66;
	min.s64 	%rd446, %rd445, %rd66;
	selp.f64 	%fd368, %fd367, %fd97, %p177;
$L__BB10_78:
	mov.b64 	%rd404, %fd368;
	mov.b64 	{%r193, %r198}, %rd404;
	mov.b32 	%r209, 4;
	mov.b32 	%r211, -1;
	// begin inline asm
	shfl.sync.down.b32 %r192, %r193, %r209, %r165, %r211;
	// end inline asm
	// begin inline asm
	shfl.sync.down.b32 %r197, %r198, %r209, %r165, %r211;
	// end inline asm
	mov.b64 	%rd405, {%r192, %r197};
	mov.b64 	%fd102, %rd405;
	mov.b64 	{%r203, %r208}, %rd446;
	// begin inline asm
	shfl.sync.down.b32 %r202, %r203, %r209, %r165, %r211;
	// end inline asm
	// begin inline asm
	shfl.sync.down.b32 %r207, %r208, %r209, %r165, %r211;
	// end inline asm
	mov.b64 	%rd69, {%r202, %r207};
	add.s32 	%r212, %r146, 4;
	setp.gt.s32 	%p178, %r212, %r165;
	mov.u64 	%rd447, %rd446;
	mov.f64 	%fd369, %fd368;
	@%p178 bra 	$L__BB10_82;
	abs.f64 	%fd103, %fd368;
	abs.f64 	%fd104, %fd102;
	setp.lt.f64 	%p179, %fd103, %fd104;
	mov.u64 	%rd447, %rd69;
	mov.f64 	%fd369, %fd102;
	@%p179 bra 	$L__BB10_82;
	setp.lt.f64 	%p180, %fd104, %fd103;
	mov.u64 	%rd447, %rd446;
	mov.f64 	%fd369, %fd368;
	@%p180 bra 	$L__BB10_82;
	setp.lt.s64 	%p181, %rd446, %rd69;
	min.s64 	%rd447, %rd446, %rd69;
	selp.f64 	%fd369, %fd368, %fd102, %p181;
$L__BB10_82:
	mov.b64 	%rd406, %fd369;
	mov.b64 	{%r214, %r219}, %rd406;
	mov.b32 	%r230, 8;
	mov.b32 	%r232, -1;
	// begin inline asm
	shfl.sync.down.b32 %r213, %r214, %r230, %r165, %r232;
	// end inline asm
	// begin inline asm
	shfl.sync.down.b32 %r218, %r219, %r230, %r165, %r232;
	// end inline asm
	mov.b64 	%rd407, {%r213, %r218};
	mov.b64 	%fd107, %rd407;
	mov.b64 	{%r224, %r229}, %rd447;
	// begin inline asm
	shfl.sync.down.b32 %r223, %r224, %r230, %r165, %r232;
	// end inline asm
	// begin inline asm
	shfl.sync.down.b32 %r228, %r229, %r230, %r165, %r232;
	// end inline asm
	mov.b64 	%rd72, {%r223, %r228};
	add.s32 	%r233, %r146, 8;
	setp.gt.s32 	%p182, %r233, %r165;
	mov.u64 	%rd448, %rd447;
	mov.f64 	%fd370, %fd369;
	@%p182 bra 	$L__BB10_86;
	abs.f64 	%fd108, %fd369;
	abs.f64 	%fd109, %fd107;
	setp.lt.f64 	%p183, %fd108, %fd109;
	mov.u64 	%rd448, %rd72;
	mov.f64 	%fd370, %fd107;
	@%p183 bra 	$L__BB10_86;
	setp.lt.f64 	%p184, %fd109, %fd108;
	mov.u64 	%rd448, %rd447;
	mov.f64 	%fd370, %fd369;
	@%p184 bra 	$L__BB10_86;
	setp.lt.s64 	%p185, %rd447, %rd72;
	min.s64 	%rd448, %rd447, %rd72;
	selp.f64 	%fd370, %fd369, %fd107, %p185;
$L__BB10_86:
	mov.b64 	%rd408, %fd370;
	mov.b64 	{%r235, %r240}, %rd408;
	mov.b32 	%r251, 16;
	mov.b32 	%r253, -1;
	// begin inline asm
	shfl.sync.down.b32 %r234, %r235, %r251, %r165, %r253;
	// end inline asm
	// begin inline asm
	shfl.sync.down.b32 %r239, %r240, %r251, %r165, %r253;
	// end inline asm
	mov.b64 	%rd409, {%r234, %r239};
	mov.b64 	%fd112, %rd409;
	mov.b64 	{%r245, %r250}, %rd448;
	// begin inline asm
	shfl.sync.down.b32 %r244, %r245, %r251, %r165, %r253;
	// end inline asm
	// begin inline asm
	shfl.sync.down.b32 %r249, %r250, %r251, %r165, %r253;
	// end inline asm
	mov.b64 	%rd75, {%r244, %r249};
	add.s32 	%r254, %r146, 16;
	setp.gt.s32 	%p186, %r254, %r165;
	mov.u64 	%rd508, %rd448;
	mov.f64 	%fd422, %fd370;
	@%p186 bra 	$L__BB10_90;
	abs.f64 	%fd113, %fd370;
	abs.f64 	%fd114, %fd112;
	setp.lt.f64 	%p187, %fd113, %fd114;
	mov.u64 	%rd508, %rd75;
	mov.f64 	%fd422, %fd112;
	@%p187 bra 	$L__BB10_90;
	setp.lt.f64 	%p188, %fd114, %fd113;
	mov.u64 	%rd508, %rd448;
	mov.f64 	%fd422, %fd370;
	@%p188 bra 	$L__BB10_90;
	setp.lt.s64 	%p189, %rd448, %rd75;
	min.s64 	%rd508, %rd448, %rd75;
	selp.f64 	%fd422, %fd370, %fd112, %p189;
$L__BB10_90:
	setp.ne.s32 	%p190, %r146, 0;
	@%p190 bra 	$L__BB10_92;
	shr.u32 	%r255, %r1, 1;
	and.b32  	%r256, %r255, 496;
	mov.u32 	%r257, _ZN6thrust24THRUST_300001_SM_1000_NS8cuda_cub4core6detail5shmemE;
	add.s32 	%r258, %r257, %r256;
	st.shared.f64 	[%r258+8], %fd422;
	st.shared.u64 	[%r258+16], %rd508;
$L__BB10_92:
	bar.sync 	0;
	setp.ne.s32 	%p191, %r1, 0;
	@%p191 bra 	$L__BB10_232;
	setp.lt.s32 	%p192, %r29, 33;
	mov.f64 	%fd372, %fd422;
	mov.u64 	%rd450, %rd508;
	@%p192 bra 	$L__BB10_97;
	ld.shared.f64 	%fd117, [_ZN6thrust24THRUST_300001_SM_1000_NS8cuda_cub4core6detail5shmemE+24];
	ld.shared.u64 	%rd78, [_ZN6thrust24THRUST_300001_SM_1000_NS8cuda_cub4core6detail5shmemE+32];
	abs.f64 	%fd118, %fd422;
	abs.f64 	%fd119, %fd117;
	setp.lt.f64 	%p193, %fd118, %fd119;
	mov.f64 	%fd372, %fd117;
	mov.u64 	%rd450, %rd78;
	@%p193 bra 	$L__BB10_97;
	setp.lt.f64 	%p194, %fd119, %fd118;
	mov.f64 	%fd372, %fd422;
	mov.u64 	%rd450, %rd508;
	@%p194 bra 	$L__BB10_97;
	setp.lt.s64 	%p195, %rd508, %rd78;
	min.s64 	%rd450, %rd508, %rd78;
	selp.f64 	%fd372, %fd422, %fd117, %p195;
$L__BB10_97:
	setp.lt.s32 	%p196, %r29, 65;
	mov.f64 	%fd373, %fd372;
	mov.u64 	%rd451, %rd450;
	@%p196 bra 	$L__BB10_101;
	ld.shared.f64 	%fd122, [_ZN6thrust24THRUST_300001_SM_1000_NS8cuda_cub4core6detail5shmemE+40];
	ld.shared.u64 	%rd81, [_ZN6thrust24THRUST_300001_SM_1000_NS8cuda_cub4core6detail5shmemE+48];
	abs.f64 	%fd123, %fd372;
	abs.f64 	%fd124, %fd122;
	setp.lt.f64 	%p197, %fd123, %fd124;
	mov.f64 	%fd373, %fd122;
	mov.u64 	%rd451, %rd81;
	@%p197 bra 	$L__BB10_101;
	setp.lt.f64 	%p198, %fd124, %fd123;
	mov.f64 	%fd373, %fd372;
	mov.u64 	%rd451, %rd450;
	@%p198 bra 	$L__BB10_101;
	setp.lt.s64 	%p199, %rd450, %rd81;
	min.s64 	%rd451, %rd450, %rd81;
	selp.f64 	%fd373, %fd372, %fd122, %p199;
$L__BB10_101:
	setp.lt.s32 	%p200, %r29, 97;
	mov.f64 	%fd374, %fd373;
	mov.u64 	%rd452, %rd451;
	@%p200 bra 	$L__BB10_105;
	ld.shared.f64 	%fd127, [_ZN6thrust24THRUST_300001_SM_1000_NS8cuda_cub4core6detail5shmemE+56];
	ld.shared.u64 	%rd84, [_ZN6thrust24THRUST_300001_SM_1000_NS8cuda_cub4core6detail5shmemE+64];
	abs.f64 	%fd128, %fd373;
	abs.f64 	%fd129, %fd127;
	setp.lt.f64 	%p201, %fd128, %fd129;
	mov.f64 	%fd374, %fd127;
	mov.u64 	%rd452, %rd84;
	@%p201 bra 	$L__BB10_105;
	setp.lt.f64 	%p202, %fd129, %fd128;
	mov.f64 	%fd374, %fd373;
	mov.u64 	%rd452, %rd451;
	@%p202 bra 	$L__BB10_105;
	setp.lt.s64 	%p203, %rd451, %rd84;
	min.s64 	%rd452, %rd451, %rd84;
	selp.f64 	%fd374, %fd373, %fd127, %p203;
$L__BB10_105:
	setp.lt.s32 	%p204, %r29, 129;
	mov.f64 	%fd375, %fd374;
	mov.u64 	%rd453, %rd452;
	@%p204 bra 	$L__BB10_109;
	ld.shared.f64 	%fd132, [_ZN6thrust24THRUST_300001_SM_1000_NS8cuda_cub4core6detail5shmemE+72];
	ld.shared.u64 	%rd87, [_ZN6thrust24THRUST_300001_SM_1000_NS8cuda_cub4core6detail5shmemE+80];
	abs.f64 	%fd133, %fd374;
	abs.f64 	%fd134, %fd132;
	setp.lt.f64 	%p205, %fd133, %fd134;
	mov.f64 	%fd375, %fd132;
	mov.u64 	%rd453, %rd87;
	@%p205 bra 	$L__BB10_109;
	setp.lt.f64 	%p206, %fd134, %fd133;
	mov.f64 	%fd375, %fd374;
	mov.u64 	%rd453, %rd452;
	@%p206 bra 	$L__BB10_109;
	setp.lt.s64 	%p207, %rd452, %rd87;
	min.s64 	%rd453, %rd452, %rd87;
	selp.f64 	%fd375, %fd374, %fd132, %p207;
$L__BB10_109:
	setp.lt.s32 	%p208, %r29, 161;
	mov.f64 	%fd376, %fd375;
	mov.u64 	%rd454, %rd453;
	@%p208 bra 	$L__BB10_113;
	ld.shared.f64 	%fd137, [_ZN6thrust24THRUST_300001_SM_1000_NS8cuda_cub4core6detail5shmemE+88];
	ld.shared.u64 	%rd90, [_ZN6thrust24THRUST_300001_SM_1000_NS8cuda_cub4core6detail5shmemE+96];
	abs.f64 	%fd138, %fd375;
	abs.f64 	%fd139, %fd137;
	setp.lt.f64 	%p209, %fd138, %fd139;
	mov.f64 	%fd376, %fd137;
	mov.u64 	%rd454, %rd90;
	@%p209 bra 	$L__BB10_113;
	setp.lt.f64 	%p210, %fd139, %fd138;
	mov.f64 	%fd376, %fd375;
	mov.u64 	%rd454, %rd453;
	@%p210 bra 	$L__BB10_113;
	setp.lt.s64 	%p211, %rd453, %rd90;
	min.s64 	%rd454, %rd453, %rd90;
	selp.f64 	%fd376, %fd375, %fd137, %p211;
$L__BB10_113:
	setp.lt.s32 	%p212, %r29, 193;
	mov.f64 	%fd377, %fd376;
	mov.u64 	%rd455, %rd454;
	@%p212 bra 	$L__BB10_117;
	ld.shared.f64 	%fd142, [_ZN6thrust24THRUST_300001_SM_1000_NS8cuda_cub4core6detail5shmemE+104];
	ld.shared.u64 	%rd93, [_ZN6thrust24THRUST_300001_SM_1000_NS8cuda_cub4core6detail5shmemE+112];
	abs.f64 	%fd143, %fd376;
	abs.f64 	%fd144, %fd142;
	setp.lt.f64 	%p213, %fd143, %fd144;
	mov.f64 	%fd377, %fd142;
	mov.u64 	%rd455, %rd93;
	@%p213 bra 	$L__BB10_117;
	setp.lt.f64 	%p214, %fd144, %fd143;
	mov.f64 	%fd377, %fd376;
	mov.u64 	%rd455, %rd454;
	@%p214 bra 	$L__BB10_117;
	setp.lt.s64 	%p215, %rd454, %rd93;
	min.s64 	%rd455, %rd454, %rd93;
	selp.f64 	%fd377, %fd376, %fd142, %p215;
$L__BB10_117:
	setp.lt.s32 	%p216, %r29, 225;
	mov.u64 	%rd508, %rd455;
	mov.f64 	%fd422, %fd377;
	@%p216 bra 	$L__BB10_232;
	ld.shared.f64 	%fd147, [_ZN6thrust24THRUST_300001_SM_1000_NS8cuda_cub4core6detail5shmemE+120];
	ld.shared.u64 	%rd96, [_ZN6thrust24THRUST_300001_SM_1000_NS8cuda_cub4core6detail5shmemE+128];
	abs.f64 	%fd148, %fd377;
	abs.f64 	%fd149, %fd147;
	setp.lt.f64 	%p217, %fd148, %fd149;
	mov.u64 	%rd508, %rd96;
	mov.f64 	%fd422, %fd147;
	@%p217 bra 	$L__BB10_232;
	setp.lt.f64 	%p218, %fd149, %fd148;
	mov.u64 	%rd508, %rd455;
	mov.f64 	%fd422, %fd377;
	@%p218 bra 	$L__BB10_232;
	setp.lt.s64 	%p219, %rd455, %rd96;
	min.s64 	%rd508, %rd455, %rd96;
	selp.f64 	%fd422, %fd377, %fd147, %p219;
	bra.uni 	$L__BB10_232;
$L__BB10_121:
	mov.u32 	%r16, %tid.x;
	cvt.u64.u32 	%rd98, %r16;
	mul.wide.u32 	%rd258, %r16, 16;
	add.s64 	%rd239, %rd236, %rd258;
	// begin inline asm
	ld.global.nc.u64 %rd238, [%rd239];
	// end inline asm
	add.s64 	%rd241, %rd239, 8;
	// begin inline asm
	ld.global.nc.u64 %rd240, [%rd241];
	// end inline asm
	mov.b64 	%fd151, %rd238;
	add.s64 	%rd243, %rd239, 4096;
	// begin inline asm
	ld.global.nc.u64 %rd242, [%rd243];
	// end inline asm
	add.s64 	%rd245, %rd239, 4104;
	// begin inline asm
	ld.global.nc.u64 %rd456, [%rd245];
	// end inline asm
	mov.b64 	%fd378, %rd242;
	add.s64 	%rd247, %rd239, 8192;
	// begin inline asm
	ld.global.nc.u64 %rd246, [%rd247];
	// end inline asm
	add.s64 	%rd249, %rd239, 8200;
	// begin inline asm
	ld.global.nc.u64 %rd457, [%rd249];
	// end inline asm
	mov.b64 	%fd379, %rd246;
	add.s64 	%rd251, %rd239, 12288;
	// begin inline asm
	ld.global.nc.u64 %rd250, [%rd251];
	// end inline asm
	add.s64 	%rd253, %rd239, 12296;
	// begin inline asm
	ld.global.nc.u64 %rd458, [%rd253];
	// end inline asm
	mov.b64 	%fd380, %rd250;
	add.s64 	%rd255, %rd239, 16384;
	// begin inline asm
	ld.global.nc.u64 %rd254, [%rd255];
	// end inline asm
	add.s64 	%rd257, %rd239, 16392;
	// begin inline asm
	ld.global.nc.u64 %rd495, [%rd257];
	// end inline asm
	mov.b64 	%fd409, %rd254;
	abs.f64 	%fd156, %fd151;
	abs.f64 	%fd157, %fd378;
	setp.lt.f64 	%p3, %fd156, %fd157;
	@%p3 bra 	$L__BB10_123;
	setp.lt.f64 	%p4, %fd157, %fd156;
	setp.lt.s64 	%p5, %rd240, %rd456;
	or.pred  	%p6, %p4, %p5;
	selp.b64 	%rd456, %rd240, %rd456, %p6;
	selp.f64 	%fd378, %fd151, %fd378, %p6;
$L__BB10_123:
	abs.f64 	%fd160, %fd378;
	abs.f64 	%fd161, %fd379;
	setp.lt.f64 	%p7, %fd160, %fd161;
	@%p7 bra 	$L__BB10_125;
	setp.lt.f64 	%p8, %fd161, %fd160;
	setp.lt.s64 	%p9, %rd456, %rd457;
	or.pred  	%p10, %p8, %p9;
	selp.b64 	%rd457, %rd456, %rd457, %p10;
	selp.f64 	%fd379, %fd378, %fd379, %p10;
$L__BB10_125:
	abs.f64 	%fd164, %fd379;
	abs.f64 	%fd165, %fd380;
	setp.lt.f64 	%p11, %fd164, %fd165;
	@%p11 bra 	$L__BB10_127;
	setp.lt.f64 	%p12, %fd165, %fd164;
	setp.lt.s64 	%p13, %rd457, %rd458;
	or.pred  	%p14, %p12, %p13;
	selp.b64 	%rd458, %rd457, %rd458, %p14;
	selp.f64 	%fd380, %fd379, %fd380, %p14;
$L__BB10_127:
	abs.f64 	%fd168, %fd380;
	abs.f64 	%fd169, %fd409;
	setp.lt.f64 	%p15, %fd168, %fd169;
	@%p15 bra 	$L__BB10_129;
	setp.lt.f64 	%p16, %fd169, %fd168;
	setp.lt.s64 	%p17, %rd458, %rd495;
	or.pred  	%p18, %p16, %p17;
	selp.b64 	%rd495, %rd458, %rd495, %p18;
	selp.f64 	%fd409, %fd380, %fd409, %p18;
$L__BB10_129:
	setp.lt.u32 	%p19, %r29, 2560;
	mov.b64 	%rd474, 1280;
	@%p19 bra 	$L__BB10_165;
	add.s64 	%rd262, %rd1, -2560;
	mul.hi.u64 	%rd263, %rd262, -3689348814741910323;
	shr.u64 	%rd112, %rd263, 10;
	setp.lt.u64 	%p20, %rd262, 1280;
	mov.b64 	%rd474, 1280;
	@%p20 bra 	$L__BB10_153;
	add.s64 	%rd265, %rd112, 1;
	and.b64  	%rd460, %rd265, 36028797018963966;
	shl.b64 	%rd266, %rd98, 4;
	add.s64 	%rd267, %rd266, %rd236;
	add.s64 	%rd461, %rd267, 57352;
	mov.b64 	%rd474, 1280;
$L__BB10_132:
	add.s64 	%rd269, %rd461, -36872;
	// begin inline asm
	ld.global.nc.u64 %rd268, [%rd269];
	// end inline asm
	add.s64 	%rd271, %rd461, -36864;
	// begin inline asm
	ld.global.nc.u64 %rd464, [%rd271];
	// end inline asm
	mov.b64 	%fd383, %rd268;
	add.s64 	%rd273, %rd461, -32776;
	// begin inline asm
	ld.global.nc.u64 %rd272, [%rd273];
	// end inline asm
	add.s64 	%rd275, %rd461, -32768;
	// begin inline asm
	ld.global.nc.u64 %rd465, [%rd275];
	// end inline asm
	mov.b64 	%fd384, %rd272;
	add.s64 	%rd277, %rd461, -28680;
	// begin inline asm
	ld.global.nc.u64 %rd276, [%rd277];
	// end inline asm
	add.s64 	%rd279, %rd461, -28672;
	// begin inline asm
	ld.global.nc.u64 %rd466, [%rd279];
	// end inline asm
	mov.b64 	%fd385, %rd276;
	add.s64 	%rd281, %rd461, -24584;
	// begin inline asm
	ld.global.nc.u64 %rd280, [%rd281];
	// end inline asm
	add.s64 	%rd283, %rd461, -24576;
	// begin inline asm
	ld.global.nc.u64 %rd467, [%rd283];
	// end inline asm
	mov.b64 	%fd386, %rd280;
	add.s64 	%rd285, %rd461, -20488;
	// begin inline asm
	ld.global.nc.u64 %rd284, [%rd285];
	// end inline asm
	add.s64 	%rd287, %rd461, -20480;
	// begin inline asm
	ld.global.nc.u64 %rd468, [%rd287];
	// end inline asm
	mov.b64 	%fd387, %rd284;
	abs.f64 	%fd178, %fd409;
	abs.f64 	%fd179, %fd383;
	setp.lt.f64 	%p21, %fd178, %fd179;
	@%p21 bra 	$L__BB10_134;
	setp.lt.f64 	%p22, %fd179, %fd178;
	setp.lt.s64 	%p23, %rd495, %rd464;
	or.pred  	%p24, %p22, %p23;
	selp.b64 	%rd464, %rd495, %rd464, %p24;
	selp.f64 	%fd383, %fd409, %fd383, %p24;
$L__BB10_134:
	abs.f64 	%fd182, %fd383;
	abs.f64 	%fd183, %fd384;
	setp.lt.f64 	%p25, %fd182, %fd183;
	@%p25 bra 	$L__BB10_136;
	setp.lt.f64 	%p26, %fd183, %fd182;
	setp.lt.s64 	%p27, %rd464, %rd465;
	or.pred  	%p28, %p26, %p27;
	selp.b64 	%rd465, %rd464, %rd465, %p28;
	selp.f64 	%fd384, %fd383, %fd384, %p28;
$L__BB10_136:
	abs.f64 	%fd186, %fd384;
	abs.f64 	%fd187, %fd385;
	setp.lt.f64 	%p29, %fd186, %fd187;
	@%p29 bra 	$L__BB10_138;
	setp.lt.f64 	%p30, %fd187, %fd186;
	setp.lt.s64 	%p31, %rd465, %rd466;
	or.pred  	%p32, %p30, %p31;
	selp.b64 	%rd466, %rd465, %rd466, %p32;
	selp.f64 	%fd385, %fd384, %fd385, %p32;
$L__BB10_138:
	abs.f64 	%fd190, %fd385;
	abs.f64 	%fd191, %fd386;
	setp.lt.f64 	%p33, %fd190, %fd191;
	@%p33 bra 	$L__BB10_140;
	setp.lt.f64 	%p34, %fd191, %fd190;
	setp.lt.s64 	%p35, %rd466, %rd467;
	or.pred  	%p36, %p34, %p35;
	selp.b64 	%rd467, %rd466, %rd467, %p36;
	selp.f64 	%fd386, %fd385, %fd386, %p36;
$L__BB10_140:
	abs.f64 	%fd194, %fd386;
	abs.f64 	%fd195, %fd387;
	setp.lt.f64 	%p37, %fd194, %fd195;
	@%p37 bra 	$L__BB10_142;
	setp.lt.f64 	%p38, %fd195, %fd194;
	setp.lt.s64 	%p39, %rd467, %rd468;
	or.pred  	%p40, %p38, %p39;
	selp.b64 	%rd468, %rd467, %rd468, %p40;
	selp.f64 	%fd387, %fd386, %fd387, %p40;
$L__BB10_142:
	add.s64 	%rd289, %rd461, -16392;
	// begin inline asm
	ld.global.nc.u64 %rd288, [%rd289];
	// end inline asm
	add.s64 	%rd291, %rd461, -16384;
	// begin inline asm
	ld.global.nc.u64 %rd469, [%rd291];
	// end inline asm
	mov.b64 	%fd388, %rd288;
	add.s64 	%rd293, %rd461, -12296;
	// begin inline asm
	ld.global.nc.u64 %rd292, [%rd293];
	// end inline asm
	add.s64 	%rd295, %rd461, -12288;
	// begin inline asm
	ld.global.nc.u64 %rd470, [%rd295];
	// end inline asm
	mov.b64 	%fd389, %rd292;
	add.s64 	%rd297, %rd461, -8200;
	// begin inline asm
	ld.global.nc.u64 %rd296, [%rd297];
	// end inline asm
	add.s64 	%rd299, %rd461, -8192;
	// begin inline asm
	ld.global.nc.u64 %rd471, [%rd299];
	// end inline asm
	mov.b64 	%fd390, %rd296;
	add.s64 	%rd301, %rd461, -4104;
	// begin inline asm
	ld.global.nc.u64 %rd300, [%rd301];
	// end inline asm
	add.s64 	%rd303, %rd461, -4096;
	// begin inline asm
	ld.global.nc.u64 %rd472, [%rd303];
	// end inline asm
	mov.b64 	%fd391, %rd300;
	add.s64 	%rd305, %rd461, -8;
	// begin inline asm
	ld.global.nc.u64 %rd304, [%rd305];
	// end inline asm
	// begin inline asm
	ld.global.nc.u64 %rd495, [%rd461];
	// end inline asm
	mov.b64 	%fd409, %rd304;
	abs.f64 	%fd203, %fd387;
	abs.f64 	%fd204, %fd388;
	setp.lt.f64 	%p41, %fd203, %fd204;
	@%p41 bra 	$L__BB10_144;
	setp.lt.f64 	%p42, %fd204, %fd203;
	setp.lt.s64 	%p43, %rd468, %rd469;
	or.pred  	%p44, %p42, %p43;
	selp.b64 	%rd469, %rd468, %rd469, %p44;
	selp.f64 	%fd388, %fd387, %fd388, %p44;
$L__BB10_144:
	abs.f64 	%fd207, %fd388;
	abs.f64 	%fd208, %fd389;
	setp.lt.f64 	%p45, %fd207, %fd208;
	@%p45 bra 	$L__BB10_146;
	setp.lt.f64 	%p46, %fd208, %fd207;
	setp.lt.s64 	%p47, %rd469, %rd470;
	or.pred  	%p48, %p46, %p47;
	selp.b64 	%rd470, %rd469, %rd470, %p48;
	selp.f64 	%fd389, %fd388, %fd389, %p48;
$L__BB10_146:
	abs.f64 	%fd211, %fd389;
	abs.f64 	%fd212, %fd390;
	setp.lt.f64 	%p49, %fd211, %fd212;
	@%p49 bra 	$L__BB10_148;
	setp.lt.f64 	%p50, %fd212, %fd211;
	setp.lt.s64 	%p51, %rd470, %rd471;
	or.pred  	%p52, %p50, %p51;
	selp.b64 	%rd471, %rd470, %rd471, %p52;
	selp.f64 	%fd390, %fd389, %fd390, %p52;
$L__BB10_148:
	abs.f64 	%fd215, %fd390;
	abs.f64 	%fd216, %fd391;
	setp.lt.f64 	%p53, %fd215, %fd216;
	@%p53 bra 	$L__BB10_150;
	setp.lt.f64 	%p54, %fd216, %fd215;
	setp.lt.s64 	%p55, %rd471, %rd472;
	or.pred  	%p56, %p54, %p55;
	selp.b64 	%rd472, %rd471, %rd472, %p56;
	selp.f64 	%fd391, %fd390, %fd391, %p56;
$L__BB10_150:
	abs.f64 	%fd219, %fd391;
	abs.f64 	%fd220, %fd409;
	setp.lt.f64 	%p57, %fd219, %fd220;
	@%p57 bra 	$L__BB10_152;
	setp.lt.f64 	%p58, %fd220, %fd219;
	setp.lt.s64 	%p59, %rd472, %rd495;
	or.pred  	%p60, %p58, %p59;
	selp.b64 	%rd495, %rd472, %rd495, %p60;
	selp.f64 	%fd409, %fd391, %fd409, %p60;
$L__BB10_152:
	add.s64 	%rd474, %rd474, 2560;
	add.s64 	%rd461, %rd461, 40960;
	add.s64 	%rd460, %rd460, -2;
	setp.ne.s64 	%p61, %rd460, 0;
	@%p61 bra 	$L__BB10_132;
$L__BB10_153:
	and.b64  	%rd308, %rd112, 1;
	setp.eq.b64 	%p62, %rd308, 1;
	@%p62 bra 	$L__BB10_165;
	shl.b64 	%rd329, %rd474, 4;
	mul.wide.u32 	%rd330, %r16, 16;
	add.s64 	%rd331, %rd236, %rd330;
	add.s64 	%rd310, %rd331, %rd329;
	// begin inline asm
	ld.global.nc.u64 %rd309, [%rd310];
	// end inline asm
	add.s64 	%rd312, %rd310, 8;
	// begin inline asm
	ld.global.nc.u64 %rd478, [%rd312];
	// end inline asm
	mov.b64 	%fd395, %rd309;
	add.s64 	%rd314, %rd310, 4096;
	// begin inline asm
	ld.global.nc.u64 %rd313, [%rd314];
	// end inline asm
	add.s64 	%rd316, %rd310, 4104;
	// begin inline asm
	ld.global.nc.u64 %rd479, [%rd316];
	// end inline asm
	mov.b64 	%fd396, %rd313;
	add.s64 	%rd318, %rd310, 8192;
	// begin inline asm
	ld.global.nc.u64 %rd317, [%rd318];
	// end inline asm
	add.s64 	%rd320, %rd310, 8200;
	// begin inline asm
	ld.global.nc.u64 %rd480, [%rd320];
	// end inline asm
	mov.b64 	%fd397, %rd317;
	add.s64 	%rd322, %rd310, 12288;
	// begin inline asm
	ld.global.nc.u64 %rd321, [%rd322];
	// end inline asm
	add.s64 	%rd324, %rd310, 12296;
	// begin inline asm
	ld.global.nc.u64 %rd481, [%rd324];
	// end inline asm
	mov.b64 	%fd398, %rd321;
	add.s64 	%rd326, %rd310, 16384;
	// begin inline asm
	ld.global.nc.u64 %rd325, [%rd326];
	// end inline asm
	add.s64 	%rd328, %rd310, 16392;
	// begin inline asm
	ld.global.nc.u64 %rd482, [%rd328];
	// end inline asm
	mov.b64 	%fd399, %rd325;
	abs.f64 	%fd230, %fd409;
	abs.f64 	%fd231, %fd395;
	setp.lt.f64 	%p63, %fd230, %fd231;
	@%p63 bra 	$L__BB10_156;
	setp.lt.f64 	%p64, %fd231, %fd230;
	setp.lt.s64 	%p65, %rd495, %rd478;
	or.pred  	%p66, %p64, %p65;
	selp.b64 	%rd478, %rd495, %rd478, %p66;
	selp.f64 	%fd395, %fd409, %fd395, %p66;
$L__BB10_156:
	abs.f64 	%fd234, %fd395;
	abs.f64 	%fd235, %fd396;
	setp.lt.f64 	%p67, %fd234, %fd235;
	@%p67 bra 	$L__BB10_158;
	setp.lt.f64 	%p68, %fd235, %fd234;
	setp.lt.s64 	%p69, %rd478, %rd479;
	or.pred  	%p70, %p68, %p69;
	selp.b64 	%rd479, %rd478, %rd479, %p70;
	selp.f64 	%fd396, %fd395, %fd396, %p70;
$L__BB10_158:
	abs.f64 	%fd238, %fd396;
	abs.f64 	%fd239, %fd397;
	setp.lt.f64 	%p71, %fd238, %fd239;
	@%p71 bra 	$L__BB10_160;
	setp.lt.f64 	%p72, %fd239, %fd238;
	setp.lt.s64 	%p73, %rd479, %rd480;
	or.pred  	%p74, %p72, %p73;
	selp.b64 	%rd480, %rd479, %rd480, %p74;
	selp.f64 	%fd397, %fd396, %fd397, %p74;
$L__BB10_160:
	abs.f64 	%fd242, %fd397;
	abs.f64 	%fd243, %fd398;
	setp.lt.f64 	%p75, %fd242, %fd243;
	@%p75 bra 	$L__BB10_162;
	setp.lt.f64 	%p76, %fd243, %fd242;
	setp.lt.s64 	%p77, %rd480, %rd481;
	or.pred  	%p78, %p76, %p77;
	selp.b64 	%rd481, %rd480, %rd481, %p78;
	selp.f64 	%fd398, %fd397, %fd398, %p78;
$L__BB10_162:
	abs.f64 	%fd246, %fd398;
	abs.f64 	%fd247, %fd399;
	setp.lt.f64 	%p79, %fd246, %fd247;
	@%p79 bra 	$L__BB10_164;
	setp.lt.f64 	%p80, %fd247, %fd246;
	setp.lt.s64 	%p81, %rd481, %rd482;
	or.pred  	%p82, %p80, %p81;
	selp.b64 	%rd482, %rd481, %rd482, %p82;
	selp.f64 	%fd399, %fd398, %fd399, %p82;
$L__BB10_164:
	add.s64 	%rd474, %rd474, 1280;
	mov.u64 	%rd495, %rd482;
	mov.f64 	%fd409, %fd399;
$L__BB10_165:
	cvt.s64.s32 	%rd332, %r29;
	setp.ge.s64 	%p83, %rd474, %rd332;
	@%p83 bra 	$L__BB10_188;
	cvt.u32.u64 	%r17, %rd474;
	sub.s32 	%r18, %r29, %r17;
	setp.ge.s32 	%p84, %r16, %r18;
	@%p84 bra 	$L__BB10_188;
	not.b32 	%r30, %r16;
	add.s32 	%r31, %r29, %r30;
	sub.s32 	%r19, %r31, %r17;
	and.b32  	%r32, %r19, 768;
	setp.eq.s32 	%p85, %r32, 768;
	mov.u32 	%r372, %r16;
	@%p85 bra 	$L__BB10_173;
	cvt.u64.u32 	%rd334, %r16;
	add.s64 	%rd335, %rd474, %rd334;
	shl.b64 	%rd336, %rd335, 4;
	add.s64 	%rd485, %rd236, %rd336;
	shr.u32 	%r33, %r19, 8;
	add.s32 	%r34, %r33, 1;
	and.b32  	%r35, %r34, 3;
	neg.s32 	%r370, %r35;
	mov.u32 	%r372, %r16;
$L__BB10_169:
	.pragma "nounroll";
	mov.u64 	%rd176, %rd495;
	mov.f64 	%fd251, %fd409;
	// begin inline asm
	ld.global.nc.u64 %rd337, [%rd485];
	// end inline asm
	add.s64 	%rd340, %rd485, 8;
	// begin inline asm
	ld.global.nc.u64 %rd339, [%rd340];
	// end inline asm
	mov.b64 	%fd252, %rd337;
	abs.f64 	%fd253, %fd251;
	abs.f64 	%fd254, %fd252;
	setp.lt.f64 	%p86, %fd253, %fd254;
	mov.f64 	%fd409, %fd252;
	mov.u64 	%rd495, %rd339;
	@%p86 bra 	$L__BB10_172;
	setp.lt.f64 	%p87, %fd254, %fd253;
	mov.f64 	%fd409, %fd251;
	mov.u64 	%rd495, %rd176;
	@%p87 bra 	$L__BB10_172;
	setp.lt.s64 	%p88, %rd176, %rd339;
	selp.f64 	%fd409, %fd251, %fd252, %p88;
	min.s64 	%rd495, %rd176, %rd339;
$L__BB10_172:
	add.s32 	%r372, %r372, 256;
	add.s64 	%rd485, %rd485, 4096;
	add.s32 	%r370, %r370, 1;
	setp.ne.s32 	%p89, %r370, 0;
	@%p89 bra 	$L__BB10_169;
$L__BB10_173:
	setp.lt.u32 	%p90, %r19, 768;
	@%p90 bra 	$L__BB10_188;
	cvt.u64.u32 	%rd341, %r372;
	add.s64 	%rd342, %rd474, %rd341;
	shl.b64 	%rd343, %rd342, 4;
	add.s64 	%rd344, %rd343, %rd236;
	add.s64 	%rd490, %rd344, 12296;
$L__BB10_175:
	add.s64 	%rd346, %rd490, -12296;
	// begin inline asm
	ld.global.nc.u64 %rd345, [%rd346];
	// end inline asm
	add.s64 	%rd348, %rd490, -12288;
	// begin inline asm
	ld.global.nc.u64 %rd347, [%rd348];
	// end inline asm
	mov.b64 	%fd260, %rd345;
	abs.f64 	%fd261, %fd409;
	abs.f64 	%fd262, %fd260;
	setp.lt.f64 	%p91, %fd261, %fd262;
	mov.f64 	%fd406, %fd260;
	mov.u64 	%rd492, %rd347;
	@%p91 bra 	$L__BB10_178;
	setp.lt.f64 	%p92, %fd262, %fd261;
	mov.f64 	%fd406, %fd409;
	mov.u64 	%rd492, %rd495;
	@%p92 bra 	$L__BB10_178;
	setp.lt.s64 	%p93, %rd495, %rd347;
	selp.f64 	%fd406, %fd409, %fd260, %p93;
	min.s64 	%rd492, %rd495, %rd347;
$L__BB10_178:
	add.s64 	%rd350, %rd490, -8200;
	// begin inline asm
	ld.global.nc.u64 %rd349, [%rd350];
	// end inline asm
	add.s64 	%rd352, %rd490, -8192;
	// begin inline asm
	ld.global.nc.u64 %rd351, [%rd352];
	// end inline asm
	mov.b64 	%fd265, %rd349;
	abs.f64 	%fd266, %fd406;
	abs.f64 	%fd267, %fd265;
	setp.lt.f64 	%p94, %fd266, %fd267;
	mov.f64 	%fd407, %fd265;
	mov.u64 	%rd493, %rd351;
	@%p94 bra 	$L__BB10_181;
	setp.lt.f64 	%p95, %fd267, %fd266;
	mov.f64 	%fd407, %fd406;
	mov.u64 	%rd493, %rd492;
	@%p95 bra 	$L__BB10_181;
	setp.lt.s64 	%p96, %rd492, %rd351;
	selp.f64 	%fd407, %fd406, %fd265, %p96;
	min.s64 	%rd493, %rd492, %rd351;
$L__BB10_181:
	add.s64 	%rd354, %rd490, -4104;
	// begin inline asm
	ld.global.nc.u64 %rd353, [%rd354];
	// end inline asm
	add.s64 	%rd356, %rd490, -4096;
	// begin inline asm
	ld.global.nc.u64 %rd355, [%rd356];
	// end inline asm
	mov.b64 	%fd270, %rd353;
	abs.f64 	%fd271, %fd407;
	abs.f64 	%fd272, %fd270;
	setp.lt.f64 	%p97, %fd271, %fd272;
	mov.f64 	%fd408, %fd270;
	mov.u64 	%rd494, %rd355;
	@%p97 bra 	$L__BB10_184;
	setp.lt.f64 	%p98, %fd272, %fd271;
	mov.f64 	%fd408, %fd407;
	mov.u64 	%rd494, %rd493;
	@%p98 bra 	$L__BB10_184;
	setp.lt.s64 	%p99, %rd493, %rd355;
	selp.f64 	%fd408, %fd407, %fd270, %p99;
	min.s64 	%rd494, %rd493, %rd355;
$L__BB10_184:
	add.s64 	%rd358, %rd490, -8;
	// begin inline asm
	ld.global.nc.u64 %rd357, [%rd358];
	// end inline asm
	// begin inline asm
	ld.global.nc.u64 %rd359, [%rd490];
	// end inline asm
	mov.b64 	%fd275, %rd357;
	abs.f64 	%fd276, %fd408;
	abs.f64 	%fd277, %fd275;
	setp.lt.f64 	%p100, %fd276, %fd277;
	mov.f64 	%fd409, %fd275;
	mov.u64 	%rd495, %rd359;
	@%p100 bra 	$L__BB10_187;
	setp.lt.f64 	%p101, %fd277, %fd276;
	mov.f64 	%fd409, %fd408;
	mov.u64 	%rd495, %rd494;
	@%p101 bra 	$L__BB10_187;
	setp.lt.s64 	%p102, %rd494, %rd359;
	selp.f64 	%fd409, %fd408, %fd275, %p102;
	min.s64 	%rd495, %rd494, %rd359;
$L__BB10_187:
	add.s32 	%r372, %r372, 1024;
	add.s64 	%rd490, %rd490, 16384;
	setp.lt.s32 	%p103, %r372, %r18;
	@%p103 bra 	$L__BB10_175;
$L__BB10_188:
	// begin inline asm
	mov.u32 %r36, %laneid;
	// end inline asm
	mov.b64 	%rd361, %fd409;
	mov.b64 	{%r38, %r43}, %rd361;
	mov.b32 	%r54, 1;
	mov.b32 	%r55, 31;
	mov.b32 	%r56, -1;
	// begin inline asm
	shfl.sync.down.b32 %r37, %r38, %r54, %r55, %r56;
	// end inline asm
	// begin inline asm
	shfl.sync.down.b32 %r42, %r43, %r54, %r55, %r56;
	// end inline asm
	mov.b64 	%rd362, {%r37, %r42};
	mov.b64 	%fd281, %rd362;
	mov.b64 	{%r48, %r53}, %rd495;
	// begin inline asm
	shfl.sync.down.b32 %r47, %r48, %r54, %r55, %r56;
	// end inline asm
	// begin inline asm
	shfl.sync.down.b32 %r52, %r53, %r54, %r55, %r56;
	// end inline asm
	mov.b64 	%rd200, {%r47, %r52};
	setp.gt.s32 	%p104, %r36, 30;
	mov.f64 	%fd411, %fd409;
	mov.u64 	%rd497, %rd495;
	@%p104 bra 	$L__BB10_192;
	abs.f64 	%fd282, %fd409;
	abs.f64 	%fd283, %fd281;
	setp.lt.f64 	%p105, %fd282, %fd283;
	mov.f64 	%fd411, %fd281;
	mov.u64 	%rd497, %rd200;
	@%p105 bra 	$L__BB10_192;
	setp.lt.f64 	%p106, %fd283, %fd282;
	mov.f64 	%fd411, %fd409;
	mov.u64 	%rd497, %rd495;
	@%p106 bra 	$L__BB10_192;
	setp.lt.s64 	%p107, %rd495, %rd200;
	selp.f64 	%fd411, %fd409, %fd281, %p107;
	min.s64 	%rd497, %rd495, %rd200;
$L__BB10_192:
	mov.b64 	%rd363, %fd411;
	mov.b64 	{%r58, %r63}, %rd363;
	mov.b32 	%r74, 2;
	mov.b32 	%r75, 31;
	mov.b32 	%r76, -1;
	// begin inline asm
	shfl.sync.down.b32 %r57, %r58, %r74, %r75, %r76;
	// end inline asm
	// begin inline asm
	shfl.sync.down.b32 %r62, %r63, %r74, %r75, %r76;
	// end inline asm
	mov.b64 	%rd364, {%r57, %r62};
	mov.b64 	%fd286, %rd364;
	mov.b64 	{%r68, %r73}, %rd497;
	// begin inline asm
	shfl.sync.down.b32 %r67, %r68, %r74, %r75, %r76;
	// end inline asm
	// begin inline asm
	shfl.sync.down.b32 %r72, %r73, %r74, %r75, %r76;
	// end inline asm
	mov.b64 	%rd203, {%r67, %r72};
	setp.gt.s32 	%p108, %r36, 29;
	mov.f64 	%fd412, %fd411;
	mov.u64 	%rd498, %rd497;
	@%p108 bra 	$L__BB10_196;
	abs.f64 	%fd287, %fd411;
	abs.f64 	%fd288, %fd286;
	setp.lt.f64 	%p109, %fd287, %fd288;
	mov.f64 	%fd412, %fd286;
	mov.u64 	%rd498, %rd203;
	@%p109 bra 	$L__BB10_196;
	setp.lt.f64 	%p110, %fd288, %fd287;
	mov.f64 	%fd412, %fd411;
	mov.u64 	%rd498, %rd497;
	@%p110 bra 	$L__BB10_196;
	setp.lt.s64 	%p111, %rd497, %rd203;
	selp.f64 	%fd412, %fd411, %fd286, %p111;
	min.s64 	%rd498, %rd497, %rd203;
$L__BB10_196:
	mov.b64 	%rd365, %fd412;
	mov.b64 	{%r78, %r83}, %rd365;
	mov.b32 	%r94, 4;
	mov.b32 	%r95, 31;
	mov.b32 	%r96, -1;
	// begin inline asm
	shfl.sync.down.b32 %r77, %r78, %r94, %r95, %r96;
	// end inline asm
	// begin inline asm
	shfl.sync.down.b32 %r82, %r83, %r94, %r95, %r96;
	// end inline asm
	mov.b64 	%rd366, {%r77, %r82};
	mov.b64 	%fd291, %rd366;
	mov.b64 	{%r88, %r93}, %rd498;
	// begin inline asm
	shfl.sync.down.b32 %r87, %r88, %r94, %r95, %r96;
	// end inline asm
	// begin inline asm
	shfl.sync.down.b32 %r92, %r93, %r94, %r95, %r96;
	// end inline asm
	mov.b64 	%rd206, {%r87, %r92};
	setp.gt.s32 	%p112, %r36, 27;
	mov.f64 	%fd413, %fd412;
	mov.u64 	%rd499, %rd498;
	@%p112 bra 	$L__BB10_200;
	abs.f64 	%fd292, %fd412;
	abs.f64 	%fd293, %fd291;
	setp.lt.f64 	%p113, %fd292, %fd293;
	mov.f64 	%fd413, %fd291;
	mov.u64 	%rd499, %rd206;
	@%p113 bra 	$L__BB10_200;
	setp.lt.f64 	%p114, %fd293, %fd292;
	mov.f64 	%fd413, %fd412;
	mov.u64 	%rd499, %rd498;
	@%p114 bra 	$L__BB10_200;
	setp.lt.s64 	%p115, %rd498, %rd206;
	selp.f64 	%fd413, %fd412, %fd291, %p115;
	min.s64 	%rd499, %rd498, %rd206;
$L__BB10_200:
	mov.b64 	%rd367, %fd413;
	mov.b64 	{%r98, %r103}, %rd367;
	mov.b32 	%r114, 8;
	mov.b32 	%r115, 31;
	mov.b32 	%r116, -1;
	// begin inline asm
	shfl.sync.down.b32 %r97, %r98, %r114, %r115, %r116;
	// end inline asm
	// begin inline asm
	shfl.sync.down.b32 %r102, %r103, %r114, %r115, %r116;
	// end inline asm
	mov.b64 	%rd368, {%r97, %r102};
	mov.b64 	%fd296, %rd368;
	mov.b64 	{%r108, %r113}, %rd499;
	// begin inline asm
	shfl.sync.down.b32 %r107, %r108, %r114, %r115, %r116;
	// end inline asm
	// begin inline asm
	shfl.sync.down.b32 %r112, %r113, %r114, %r115, %r116;
	// end inline asm
	mov.b64 	%rd209, {%r107, %r112};
	setp.gt.s32 	%p116, %r36, 23;
	mov.f64 	%fd414, %fd413;
	mov.u64 	%rd500, %rd499;
	@%p116 bra 	$L__BB10_204;
	abs.f64 	%fd297, %fd413;
	abs.f64 	%fd298, %fd296;
	setp.lt.f64 	%p117, %fd297, %fd298;
	mov.f64 	%fd414, %fd296;
	mov.u64 	%rd500, %rd209;
	@%p117 bra 	$L__BB10_204;
	setp.lt.f64 	%p118, %fd298, %fd297;
	mov.f64 	%fd414, %fd413;
	mov.u64 	%rd500, %rd499;
	@%p118 bra 	$L__BB10_204;
	setp.lt.s64 	%p119, %rd499, %rd209;
	selp.f64 	%fd414, %fd413, %fd296, %p119;
	min.s64 	%rd500, %rd499, %rd209;
$L__BB10_204:
	mov.b64 	%rd369, %fd414;
	mov.b64 	{%r118, %r123}, %rd369;
	mov.b32 	%r134, 16;
	mov.b32 	%r135, 31;
	mov.b32 	%r136, -1;
	// begin inline asm
	shfl.sync.down.b32 %r117, %r118, %r134, %r135, %r136;
	// end inline asm
	// begin inline asm
	shfl.sync.down.b32 %r122, %r123, %r134, %r135, %r136;
	// end inline asm
	mov.b64 	%rd370, {%r117, %r122};
	mov.b64 	%fd301, %rd370;
	mov.b64 	{%r128, %r133}, %rd500;
	// begin inline asm
	shfl.sync.down.b32 %r127, %r128, %r134, %r135, %r136;
	// end inline asm
	// begin inline asm
	shfl.sync.down.b32 %r132, %r133, %r134, %r135, %r136;
	// end inline asm
	mov.b64 	%rd212, {%r127, %r132};
	setp.gt.s32 	%p120, %r36, 15;
	mov.f64 	%fd422, %fd414;
	mov.u64 	%rd508, %rd500;
	@%p120 bra 	$L__BB10_208;
	abs.f64 	%fd302, %fd414;
	abs.f64 	%fd303, %fd301;
	setp.lt.f64 	%p121, %fd302, %fd303;
	mov.f64 	%fd422, %fd301;
	mov.u64 	%rd508, %rd212;
	@%p121 bra 	$L__BB10_208;
	setp.lt.f64 	%p122, %fd303, %fd302;
	mov.f64 	%fd422, %fd414;
	mov.u64 	%rd508, %rd500;
	@%p122 bra 	$L__BB10_208;
	setp.lt.s64 	%p123, %rd500, %rd212;
	selp.f64 	%fd422, %fd414, %fd301, %p123;
	min.s64 	%rd508, %rd500, %rd212;
$L__BB10_208:
	setp.ne.s32 	%p124, %r36, 0;
	@%p124 bra 	$L__BB10_210;
	shr.u32 	%r137, %r16, 1;
	and.b32  	%r138, %r137, 496;
	mov.u32 	%r139, _ZN6thrust24THRUST_300001_SM_1000_NS8cuda_cub4core6detail5shmemE;
	add.s32 	%r140, %r139, %r138;
	st.shared.f64 	[%r140+8], %fd422;
	st.shared.u64 	[%r140+16], %rd508;
$L__BB10_210:
	bar.sync 	0;
	setp.ne.s32 	%p125, %r16, 0;
	@%p125 bra 	$L__BB10_232;
	ld.shared.f64 	%fd306, [_ZN6thrust24THRUST_300001_SM_1000_NS8cuda_cub4core6detail5shmemE+24];
	ld.shared.u64 	%rd215, [_ZN6thrust24THRUST_300001_SM_1000_NS8cuda_cub4core6detail5shmemE+32];
	abs.f64 	%fd307, %fd422;
	abs.f64 	%fd308, %fd306;
	setp.lt.f64 	%p126, %fd307, %fd308;
	mov.f64 	%fd416, %fd306;
	mov.u64 	%rd502, %rd215;
	@%p126 bra 	$L__BB10_214;
	setp.lt.f64 	%p127, %fd308, %fd307;
	mov.f64 	%fd416, %fd422;
	mov.u64 	%rd502, %rd508;
	@%p127 bra 	$L__BB10_214;
	setp.lt.s64 	%p128, %rd508, %rd215;
	selp.f64 	%fd416, %fd422, %fd306, %p128;
	min.s64 	%rd502, %rd508, %rd215;
$L__BB10_214:
	ld.shared.f64 	%fd311, [_ZN6thrust24THRUST_300001_SM_1000_NS8cuda_cub4core6detail5shmemE+40];
	ld.shared.u64 	%rd218, [_ZN6thrust24THRUST_300001_SM_1000_NS8cuda_cub4core6detail5shmemE+48];
	abs.f64 	%fd312, %fd416;
	abs.f64 	%fd313, %fd311;
	setp.lt.f64 	%p129, %fd312, %fd313;
	mov.f64 	%fd417, %fd311;
	mov.u64 	%rd503, %rd218;
	@%p129 bra 	$L__BB10_217;
	setp.lt.f64 	%p130, %fd313, %fd312;
	mov.f64 	%fd417, %fd416;
	mov.u64 	%rd503, %rd502;
	@%p130 bra 	$L__BB10_217;
	setp.lt.s64 	%p131, %rd502, %rd218;
	selp.f64 	%fd417, %fd416, %fd311, %p131;
	min.s64 	%rd503, %rd502, %rd218;
$L__BB10_217:
	ld.shared.f64 	%fd316, [_ZN6thrust24THRUST_300001_SM_1000_NS8cuda_cub4core6detail5shmemE+56];
	ld.shared.u64 	%rd221, [_ZN6thrust24THRUST_300001_SM_1000_NS8cuda_cub4core6detail5shmemE+64];
	abs.f64 	%fd317, %fd417;
	abs.f64 	%fd318, %fd316;
	setp.lt.f64 	%p132, %fd317, %fd318;
	mov.f64 	%fd418, %fd316;
	mov.u64 	%rd504, %rd221;
	@%p132 bra 	$L__BB10_220;
	setp.lt.f64 	%p133, %fd318, %fd317;
	mov.f64 	%fd418, %fd417;
	mov.u64 	%rd504, %rd503;
	@%p133 bra 	$L__BB10_220;
	setp.lt.s64 	%p134, %rd503, %rd221;
	selp.f64 	%fd418, %fd417, %fd316, %p134;
	min.s64 	%rd504, %rd503, %rd221;
$L__BB10_220:
	ld.shared.f64 	%fd321, [_ZN6thrust24THRUST_300001_SM_1000_NS8cuda_cub4core6detail5shmemE+72];
	ld.shared.u64 	%rd224, [_ZN6thrust24THRUST_300001_SM_1000_NS8cuda_cub4core6detail5shmemE+80];
	abs.f64 	%fd322, %fd418;
	abs.f64 	%fd323, %fd321;
	setp.lt.f64 	%p135, %fd322, %fd323;
	mov.f64 	%fd419, %fd321;
	mov.u64 	%rd505, %rd224;
	@%p135 bra 	$L__BB10_223;
	setp.lt.f64 	%p136, %fd323, %fd322;
	mov.f64 	%fd419, %fd418;
	mov.u64 	%rd505, %rd504;
	@%p136 bra 	$L__BB10_223;
	setp.lt.s64 	%p137, %rd504, %rd224;
	selp.f64 	%fd419, %fd418, %fd321, %p137;
	min.s64 	%rd505, %rd504, %rd224;
$L__BB10_223:
	ld.shared.f64 	%fd326, [_ZN6thrust24THRUST_300001_SM_1000_NS8cuda_cub4core6detail5shmemE+88];
	ld.shared.u64 	%rd227, [_ZN6thrust24THRUST_300001_SM_1000_NS8cuda_cub4core6detail5shmemE+96];
	abs.f64 	%fd327, %fd419;
	abs.f64 	%fd328, %fd326;
	setp.lt.f64 	%p138, %fd327, %fd328;
	mov.f64 	%fd420, %fd326;
	mov.u64 	%rd506, %rd227;
	@%p138 bra 	$L__BB10_226;
	setp.lt.f64 	%p139, %fd328, %fd327;
	mov.f64 	%fd420, %fd419;
	mov.u64 	%rd506, %rd505;
	@%p139 bra 	$L__BB10_226;
	setp.lt.s64 	%p140, %rd505, %rd227;
	selp.f64 	%fd420, %fd419, %fd326, %p140;
	min.s64 	%rd506, %rd505, %rd227;
$L__BB10_226:
	ld.shared.f64 	%fd331, [_ZN6thrust24THRUST_300001_SM_1000_NS8cuda_cub4core6detail5shmemE+104];
	ld.shared.u64 	%rd230, [_ZN6thrust24THRUST_300001_SM_1000_NS8cuda_cub4core6detail5shmemE+112];
	abs.f64 	%fd332, %fd420;
	abs.f64 	%fd333, %fd331;
	setp.lt.f64 	%p141, %fd332, %fd333;
	mov.f64 	%fd421, %fd331;
	mov.u64 	%rd507, %rd230;
	@%p141 bra 	$L__BB10_229;
	setp.lt.f64 	%p142, %fd333, %fd332;
	mov.f64 	%fd421, %fd420;
	mov.u64 	%rd507, %rd506;
	@%p142 bra 	$L__BB10_229;
	setp.lt.s64 	%p143, %rd506, %rd230;
	selp.f64 	%fd421, %fd420, %fd331, %p143;
	min.s64 	%rd507, %rd506, %rd230;
$L__BB10_229:
	ld.shared.f64 	%fd336, [_ZN6thrust24THRUST_300001_SM_1000_NS8cuda_cub4core6detail5shmemE+120];
	ld.shared.u64 	%rd233, [_ZN6thrust24THRUST_300001_SM_1000_NS8cuda_cub4core6detail5shmemE+128];
	abs.f64 	%fd337, %fd421;
	abs.f64 	%fd338, %fd336;
	setp.lt.f64 	%p144, %fd337, %fd338;
	mov.u64 	%rd508, %rd233;
	mov.f64 	%fd422, %fd336;
	@%p144 bra 	$L__BB10_232;
	setp.lt.f64 	%p145, %fd338, %fd337;
	mov.u64 	%rd508, %rd507;
	mov.f64 	%fd422, %fd421;
	@%p145 bra 	$L__BB10_232;
	setp.lt.s64 	%p146, %rd507, %rd233;
	selp.f64 	%fd422, %fd421, %fd336, %p146;
	min.s64 	%rd508, %rd507, %rd233;
$L__BB10_232:
	mov.u32 	%r364, %tid.x;
	setp.ne.s32 	%p263, %r364, 0;
	@%p263 bra 	$L__BB10_234;
	ld.param.u64 	%rd421, [_ZN6thrust24THRUST_300001_SM_1000_NS8cuda_cub4core6detail13_kernel_agentINS1_8__reduce11ReduceAgentIPN4cuda3std3__45tupleIJdlEEESC_SB_lNS1_9__extrema9arg_max_fIdl10comparatorEEEEJSC_SC_iSG_EEEvDpT0__param_1];
	cvta.to.global.u64 	%rd420, %rd421;
	st.global.f64 	[%rd420], %fd422;
	st.global.u64 	[%rd420+8], %rd508;
$L__BB10_234:
	ret;

}
	// .globl	_ZN3cub18CUB_300001_SM_10006detail11EmptyKernelIvEEvv
.visible .entry _ZN3cub18CUB_300001_SM_10006detail11EmptyKernelIvEEvv()
{


	ret;

}


// ===== COMPILED SASS (sm_100) =====

	.target	sm_100

	.elftype	@"ET_EXEC"


//--------------------- .note.nv.tkinfo           --------------------------
	.section	.note.nv.tkinfo,"",@"SHT_NOTE"
	.sectionflags	@"SHF_NOTE_NV_TKINFO"
	.tkinfo
        /*0018*/ 	.word	0x00000002
        /*0030*/ 	.string	""
        /*0030*/ 	.string	"ptxas"
        /*0030*/ 	.string	"Cuda compilation tools, release 13.0, V13.0.88"
        /*0030*/ 	.string	"Build cuda_13.0.r13.0/compiler.36424714_0"
        /*0030*/ 	.string	"-arch sm_100 -m 64 "



//--------------------- .note.nv.cuinfo           --------------------------
	.section	.note.nv.cuinfo,"",@"SHT_NOTE"
	.sectionflags	@"SHF_NOTE_NV_CUINFO"
        /*0018*/ 	.short	0x0002
        /*001a*/ 	.short	0x0064
        /*001c*/ 	.short	0x0082
	.zero		2


//--------------------- .nv.info                  --------------------------
	.section	.nv.info,"",@"SHT_CUDA_INFO"
	.align	4


	//----- nvinfo : EIATTR_REGCOUNT
	.align		4
        /*0000*/ 	.byte	0x04, 0x2f
        /*0002*/ 	.short	(.L_46 - .L_45)
	.align		4
.L_45:
        /*0004*/ 	.word	index@(_Z8swapRowsPdlll)
        /*0008*/ 	.word	0x00000012


	//----- nvinfo : EIATTR_FRAME_SIZE
	.align		4
.L_46:
        /*000c*/ 	.byte	0x04, 0x11
        /*000e*/ 	.short	(.L_48 - .L_47)
	.align		4
.L_47:
        /*0010*/ 	.word	index@(_Z8swapRowsPdlll)
        /*0014*/ 	.word	0x00000000


	//----- nvinfo : EIATTR_REGCOUNT
	.align		4
.L_48:
        /*0018*/ 	.byte	0x04, 0x2f
        /*001a*/ 	.short	(.L_50 - .L_49)
	.align		4
.L_49:
        /*001c*/ 	.word	index@(_Z6maxDivPdlll)
        /*0020*/ 	.word	0x00000012


	//----- nvinfo : EIATTR_FRAME_SIZE
	.align		4
.L_50:
        /*0024*/ 	.byte	0x04, 0x11
        /*0026*/ 	.short	(.L_52 - .L_51)
	.align		4
.L_51:
        /*0028*/ 	.word	index@($__internal_1_$__cuda_sm20_dblrcp_rn_slowpath_v3)
        /*002c*/ 	.word	0x00000000


	//----- nvinfo : EIATTR_FRAME_SIZE
	.align		4
.L_52:
        /*0030*/ 	.byte	0x04, 0x11
        /*0032*/ 	.short	(.L_54 - .L_53)
	.align		4
.L_53:
        /*0034*/ 	.word	index@(_Z6maxDivPdlll)
        /*0038*/ 	.word	0x00000000


	//----- nvinfo : EIATTR_REGCOUNT
	.align		4
.L_54:
        /*003c*/ 	.byte	0x04, 0x2f
        /*003e*/ 	.short	(.L_56 - .L_55)
	.align		4
.L_55:
        /*0040*/ 	.word	index@(_Z7forwardPdll)
        /*0044*/ 	.word	0x00000020


	//----- nvinfo : EIATTR_FRAME_SIZE
	.align		4
.L_56:
        /*0048*/ 	.byte	0x04, 0x11
        /*004a*/ 	.short	(.L_58 - .L_57)
	.align		4
.L_57:
        /*004c*/ 	.word	index@($__internal_0_$__cuda_sm20_div_rn_f64_full)
        /*0050*/ 	.word	0x00000000


	//----- nvinfo : EIATTR_FRAME_SIZE
	.align		4
.L_58:
        /*0054*/ 	.byte	0x04, 0x11
        /*0056*/ 	.short	(.L_60 - .L_59)
	.align		4
.L_59:
        /*0058*/ 	.word	index@(_Z7forwardPdll)
        /*005c*/ 	.word	0x00000000


	//----- nvinfo : EIATTR_REGCOUNT
	.align		4
.L_60:
        /*0060*/ 	.byte	0x04, 0x2f
        /*0062*/ 	.short	(.L_62 - .L_61)
	.align		4
.L_61:
        /*0064*/ 	.word	index@(_ZN6thrust24THRUST_300001_SM_1000_NS8cuda_cub4core6detail13_kernel_agentINS1_8__reduce11ReduceAgentINS0_12zip_iteratorIN4cuda3std3__45tupleIJNS0_10device_ptrIdEENS0_17counting_iteratorIlNS0_11use_defaultESF_SF_EEEEEEEPNSB_IJdlEEESJ_iNS1_9__extrema9arg_max_fIdl10comparatorEEEEJSI_SK_iSO_EEEvDpT0_)
        /*0068*/ 	.word	0x00000020


	//----- nvinfo : EIATTR_FRAME_SIZE
	.align		4
.L_62:
        /*006c*/ 	.byte	0x04, 0x11
        /*006e*/ 	.short	(.L_64 - .L_63)
	.align		4
.L_63:
        /*0070*/ 	.word	index@(_ZN6thrust24THRUST_300001_SM_1000_NS8cuda_cub4core6detail13_kernel_agentINS1_8__reduce11ReduceAgentINS0_12zip_iteratorIN4cuda3std3__45tupleIJNS0_10device_ptrIdEENS0_17counting_iteratorIlNS0_11use_defaultESF_SF_EEEEEEEPNSB_IJdlEEESJ_iNS1_9__extrema9arg_max_fIdl10comparatorEEEEJSI_SK_iSO_EEEvDpT0_)
        /*0074*/ 	.word	0x00000000


	//----- nvinfo : EIATTR_REGCOUNT
	.align		4
.L_64:
        /*0078*/ 	.byte	0x04, 0x2f
        /*007a*/ 	.short	(.L_66 - .L_65)
	.align		4
.L_65:
        /*007c*/ 	.word	index@(_ZN6thrust24THRUST_300001_SM_1000_NS8cuda_cub4core6detail13_kernel_agentINS1_8__reduce11ReduceAgentINS0_12zip_iteratorIN4cuda3std3__45tupleIJNS0_10device_ptrIdEENS0_17counting_iteratorIlNS0_11use_defaultESF_SF_EEEEEEEPNSB_IJdlEEESJ_iNS1_9__extrema9arg_max_fIdl10comparatorEEEEJSI_SK_iN3cub18CUB_300001_SM_100013GridEvenShareIiEENSR_9GridQueueIjEESO_EEEvDpT0_)
        /*0080*/ 	.word	0x00000028


	//----- nvinfo : EIATTR_FRAME_SIZE
	.align		4
.L_66:
        /*0084*/ 	.byte	0x04, 0x11
        /*0086*/ 	.short	(.L_68 - .L_67)
	.align		4
.L_67:
        /*0088*/ 	.word	index@(_ZN6thrust24THRUST_300001_SM_1000_NS8cuda_cub4core6detail13_kernel_agentINS1_8__reduce11ReduceAgentINS0_12zip_iteratorIN4cuda3std3__45tupleIJNS0_10device_ptrIdEENS0_17counting_iteratorIlNS0_11use_defaultESF_SF_EEEEEEEPNSB_IJdlEEESJ_iNS1_9__extrema9arg_max_fIdl10comparatorEEEEJSI_SK_iN3cub18CUB_300001_SM_100013GridEvenShareIiEENSR_9GridQueueIjEESO_EEEvDpT0_)
        /*008c*/ 	.word	0x00000000


	//----- nvinfo : EIATTR_REGCOUNT
	.align		4
.L_68:
        /*0090*/ 	.byte	0x04, 0x2f
        /*0092*/ 	.short	(.L_70 - .L_69)
	.align		4
.L_69:
        /*0094*/ 	.word	index@(_ZN6thrust24THRUST_300001_SM_1000_NS8cuda_cub4core6detail13_kernel_agentINS1_8__reduce10DrainAgentIiEEJN3cub18CUB_300001_SM_10009GridQueueIjEEiEEEvDpT0_)
        /*0098*/ 	.word	0x00000008


	//----- nvinfo : EIATTR_FRAME_SIZE
	.align		4
.L_70:
        /*009c*/ 	.byte	0x04, 0x11
        /*009e*/ 	.short	(.L_72 - .L_71)
	.align		4
.L_71:
        /*00a0*/ 	.word	index@(_ZN6thrust24THRUST_300001_SM_1000_NS8cuda_cub4core6detail13_kernel_agentINS1_8__reduce10DrainAgentIiEEJN3cub18CUB_300001_SM_10009GridQueueIjEEiEEEvDpT0_)
        /*00a4*/ 	.word	0x00000000


	//----- nvinfo : EIATTR_REGCOUNT
	.align		4
.L_72:
        /*00a8*/ 	.byte	0x04, 0x2f
        /*00aa*/ 	.short	(.L_74 - .L_73)
	.align		4
.L_73:
        /*00ac*/ 	.word	index@(_ZN6thrust24THRUST_300001_SM_1000_NS8cuda_cub4core6detail13_kernel_agentINS1_8__reduce11ReduceAgentIPN4cuda3std3__45tupleIJdlEEESC_SB_iNS1_9__extrema9arg_max_fIdl10comparatorEEEEJSC_SC_iSG_EEEvDpT0_)
        /*00b0*/ 	.word	0x00000020


	//----- nvinfo : EIATTR_FRAME_SIZE
	.align		4
.L_74:
        /*00b4*/ 	.byte	0x04, 0x11
        /*00b6*/ 	.short	(.L_76 - .L_75)
	.align		4
.L_75:
        /*00b8*/ 	.word	index@(_ZN6thrust24THRUST_300001_SM_1000_NS8cuda_cub4core6detail13_kernel_agentINS1_8__reduce11ReduceAgentIPN4cuda3std3__45tupleIJdlEEESC_SB_iNS1_9__extrema9arg_max_fIdl10comparatorEEEEJSC_SC_iSG_EEEvDpT0_)
        /*00bc*/ 	.word	0x00000000


	//----- nvinfo : EIATTR_REGCOUNT
	.align		4
.L_76:
        /*00c0*/ 	.byte	0x04, 0x2f
        /*00c2*/ 	.short	(.L_78 - .L_77)
	.align		4
.L_77:
        /*00c4*/ 	.word	index@(_ZN6thrust24THRUST_300001_SM_1000_NS8cuda_cub4core6detail13_kernel_agentINS1_8__reduce11ReduceAgentINS0_12zip_iteratorIN4cuda3std3__45tupleIJNS0_10device_ptrIdEENS0_17counting_iteratorIlNS0_11use_defaultESF_SF_EEEEEEEPNSB_IJdlEEESJ_lNS1_9__extrema9arg_max_fIdl10comparatorEEEEJSI_SK_lSO_EEEvDpT0_)
        /*00c8*/ 	.word	0x00000020


	//----- nvinfo : EIATTR_FRAME_SIZE
	.align		4
.L_78:
        /*00cc*/ 	.byte	0x04, 0x11
        /*00ce*/ 	.short	(.L_80 - .L_79)
	.align		4
.L_79:
        /*00d0*/ 	.word	index@(_ZN6thrust24THRUST_300001_SM_1000_NS8cuda_cub4core6detail13_kernel_agentINS1_8__reduce11ReduceAgentINS0_12zip_iteratorIN4cuda3std3__45tupleIJNS0_10device_ptrIdEENS0_17counting_iteratorIlNS0_11use_defaultESF_SF_EEEEEEEPNSB_IJdlEEESJ_lNS1_9__extrema9arg_max_fIdl10comparatorEEEEJSI_SK_lSO_EEEvDpT0_)
        /*00d4*/ 	.word	0x00000000


	//----- nvinfo : EIATTR_REGCOUNT
	.align		4
.L_80:
        /*00d8*/ 	.byte	0x04, 0x2f
        /*00da*/ 	.short	(.L_82 - .L_81)
	.align		4
.L_81:
        /*00dc*/ 	.word	index@(_ZN6thrust24THRUST_300001_SM_1000_NS8cuda_cub4core6detail13_kernel_agentINS1_8__reduce11ReduceAgentINS0_12zip_iteratorIN4cuda3std3__45tupleIJNS0_10device_ptrIdEENS0_17counting_iteratorIlNS0_11use_defaultESF_SF_EEEEEEEPNSB_IJdlEEESJ_lNS1_9__extrema9arg_max_fIdl10comparatorEEEEJSI_SK_lN3cub18CUB_300001_SM_100013GridEvenShareIlEENSR_9GridQueueIyEESO_EEEvDpT0_)
        /*00e0*/ 	.word	0x00000020


	//----- nvinfo : EIATTR_FRAME_SIZE
	.align		4
.L_82:
        /*00e4*/ 	.byte	0x04, 0x11
        /*00e6*/ 	.short	(.L_84 - .L_83)
	.align		4
.L_83:
        /*00e8*/ 	.word	index@(_ZN6thrust24THRUST_300001_SM_1000_NS8cuda_cub4core6detail13_kernel_agentINS1_8__reduce11ReduceAgentINS0_12zip_iteratorIN4cuda3std3__45tupleIJNS0_10device_ptrIdEENS0_17counting_iteratorIlNS0_11use_defaultESF_SF_EEEEEEEPNSB_IJdlEEESJ_lNS1_9__extrema9arg_max_fIdl10comparatorEEEEJSI_SK_lN3cub18CUB_300001_SM_100013GridEvenShareIlEENSR_9GridQueueIyEESO_EEEvDpT0_)
        /*00ec*/ 	.word	0x00000000


	//----- nvinfo : EIATTR_REGCOUNT
	.align		4
.L_84:
        /*00f0*/ 	.byte	0x04, 0x2f
        /*00f2*/ 	.short	(.L_86 - .L_85)
	.align		4
.L_85:
        /*00f4*/ 	.word	index@(_ZN6thrust24THRUST_300001_SM_1000_NS8cuda_cub4core6detail13_kernel_agentINS1_8__reduce10DrainAgentIlEEJN3cub18CUB_300001_SM_10009GridQueueIyEElEEEvDpT0_)
        /*00f8*/ 	.word	0x00000008


	//----- nvinfo : EIATTR_FRAME_SIZE
	.align		4
.L_86:
        /*00fc*/ 	.byte	0x04, 0x11
        /*00fe*/ 	.short	(.L_88 - .L_87)
	.align		4
.L_87:
        /*0100*/ 	.word	index@(_ZN6thrust24THRUST_300001_SM_1000_NS8cuda_cub4core6detail13_kernel_agentINS1_8__reduce10DrainAgentIlEEJN3cub18CUB_300001_SM_10009GridQueueIyEElEEEvDpT0_)
        /*0104*/ 	.word	0x00000000


	//----- nvinfo : EIATTR_REGCOUNT
	.align		4
.L_88:
        /*0108*/ 	.byte	0x04, 0x2f
        /*010a*/ 	.short	(.L_90 - .L_89)
	.align		4
.L_89:
        /*010c*/ 	.word	index@(_ZN6thrust24THRUST_300001_SM_1000_NS8cuda_cub4core6detail13_kernel_agentINS1_8__reduce11ReduceAgentIPN4cuda3std3__45tupleIJdlEEESC_SB_lNS1_9__extrema9arg_max_fIdl10comparatorEEEEJSC_SC_iSG_EEEvDpT0_)
        /*0110*/ 	.word	0x00000020


	//----- nvinfo : EIATTR_FRAME_SIZE
	.align		4
.L_90:
        /*0114*/ 	.byte	0x04, 0x11
        /*0116*/ 	.short	(.L_92 - .L_91)
	.align		4
.L_91:
        /*0118*/ 	.word	index@(_ZN6thrust24THRUST_300001_SM_1000_NS8cuda_cub4core6detail13_kernel_agentINS1_8__reduce11ReduceAgentIPN4cuda3std3__45tupleIJdlEEESC_SB_lNS1_9__extrema9arg_max_fIdl10comparatorEEEEJSC_SC_iSG_EEEvDpT0_)
        /*011c*/ 	.word	0x00000000


	//----- nvinfo : EIATTR_REGCOUNT
	.align		4
.L_92:
        /*0120*/ 	.byte	0x04, 0x2f
        /*0122*/ 	.short	(.L_94 - .L_93)
	.align		4
.L_93:
        /*0124*/ 	.word	index@(_ZN3cub18CUB_300001_SM_10006detail11EmptyKernelIvEEvv)
        /*0128*/ 	.word	0x00000004


	//----- nvinfo : EIATTR_FRAME_SIZE
	.align		4
.L_94:
        /*012c*/ 	.byte	0x04, 0x11
        /*012e*/ 	.short	(.L_96 - .L_95)
	.align		4
.L_95:
        /*0130*/ 	.word	index@(_ZN3cub18CUB_300001_SM_10006detail11EmptyKernelIvEEvv)
        /*0134*/ 	.word	0x00000000


	//----- nvinfo : EIATTR_MIN_STACK_SIZE
	.align		4
.L_96:
        /*0138*/ 	.byte	0x04, 0x12
        /*013a*/ 	.short	(.L_98 - .L_97)
	.align		4
.L_97:
        /*013c*/ 	.word	index@(_ZN3cub18CUB_300001_SM_10006detail11EmptyKernelIvEEvv)
        /*0140*/ 	.word	0x00000000


	//----- nvinfo : EIATTR_MIN_STACK_SIZE
	.align		4
.L_98:
        /*0144*/ 	.byte	0x04, 0x12
        /*0146*/ 	.short	(.L_100 - .L_99)
	.align		4
.L_99:
        /*0148*/ 	.word	index@(_ZN6thrust24THRUST_300001_SM_1000_NS8cuda_cub4core6detail13_kernel_agentINS1_8__reduce11ReduceAgentIPN4cuda3std3__45tupleIJdlEEESC_SB_lNS1_9__extrema9arg_max_fIdl10comparatorEEEEJSC_SC_iSG_EEEvDpT0_)
        /*014c*/ 	.word	0x00000000


	//----- nvinfo : EIATTR_MIN_STACK_SIZE
	.align		4
.L_100:
        /*0150*/ 	.byte	0x04, 0x12
        /*0152*/ 	.short	(.L_102 - .L_101)
	.align		4
.L_101:
        /*0154*/ 	.word	index@(_ZN6thrust24THRUST_300001_SM_1000_NS8cuda_cub4core6detail13_kernel_agentINS1_8__reduce10DrainAgentIlEEJN3cub18CUB_300001_SM_10009GridQueueIyEElEEEvDpT0_)
        /*0158*/ 	.word	0x00000000


	//----- nvinfo : EIATTR_MIN_STACK_SIZE
	.align		4
.L_102:
        /*015c*/ 	.byte	0x04, 0x12
        /*015e*/ 	.short	(.L_104 - .L_103)
	.align		4
.L_103:
        /*0160*/ 	.word	index@(_ZN6thrust24THRUST_300001_SM_1000_NS8cuda_cub4core6detail13_kernel_agentINS1_8__reduce11ReduceAgentINS0_12zip_iteratorIN4cuda3std3__45tupleIJNS0_10device_ptrIdEENS0_17counting_iteratorIlNS0_11use_defaultESF_SF_EEEEEEEPNSB_IJdlEEESJ_lNS1_9__extrema9arg_max_fIdl10comparatorEEEEJSI_SK_lN3cub18CUB_300001_SM_100013GridEvenShareIlEENSR_9GridQueueIyEESO_EEEvDpT0_)
        /*0164*/ 	.word	0x00000000


	//----- nvinfo : EIATTR_MIN_STACK_SIZE
	.align		4
.L_104:
        /*0168*/ 	.byte	0x04, 0x12
        /*016a*/ 	.short	(.L_106 - .L_105)
	.align		4
.L_105:
        /*016c*/ 	.word	index@(_ZN6thrust24THRUST_300001_SM_1000_NS8cuda_cub4core6detail13_kernel_agentINS1_8__reduce11ReduceAgentINS0_12zip_iteratorIN4cuda3std3__45tupleIJNS0_10device_ptrIdEENS0_17counting_iteratorIlNS0_11use_defaultESF_SF_EEEEEEEPNSB_IJdlEEESJ_lNS1_9__extrema9arg_max_fIdl10comparatorEEEEJSI_SK_lSO_EEEvDpT0_)
        /*0170*/ 	.word	0x00000000


	//----- nvinfo : EIATTR_MIN_STACK_SIZE
	.align		4
.L_106:
        /*0174*/ 	.byte	0x04, 0x12
        /*0176*/ 	.short	(.L_108 - .L_107)
	.align		4
.L_107:
        /*0178*/ 	.word	index@(_ZN6thrust24THRUST_300001_SM_1000_NS8cuda_cub4core6detail13_kernel_agentINS1_8__reduce11ReduceAgentIPN4cuda3std3__45tupleIJdlEEESC_SB_iNS1_9__extrema9arg_max_fIdl10comparatorEEEEJSC_SC_iSG_EEEvDpT0_)
        /*017c*/ 	.word	0x00000000


	//----- nvinfo : EIATTR_MIN_STACK_SIZE
	.align		4
.L_108:
        /*0180*/ 	.byte	0x04, 0x12
        /*0182*/ 	.short	(.L_110 - .L_109)
	.align		4
.L_109:
        /*0184*/ 	.word	index@(_ZN6thrust24THRUST_300001_SM_1000_NS8cuda_cub4core6detail13_kernel_agentINS1_8__reduce10DrainAgentIiEEJN3cub18CUB_300001_SM_10009GridQueueIjEEiEEEvDpT0_)
        /*0188*/ 	.word	0x00000000


	//----- nvinfo : EIATTR_MIN_STACK_SIZE
	.align		4
.L_110:
        /*018c*/ 	.byte	0x04, 0x12
        /*018e*/ 	.short	(.L_112 - .L_111)
	.align		4
.L_111:
        /*0190*/ 	.word	index@(_ZN6thrust24THRUST_300001_SM_1000_NS8cuda_cub4core6detail13_kernel_agentINS1_8__reduce11ReduceAgentINS0_12zip_iteratorIN4cuda3std3__45tupleIJNS0_10device_ptrIdEENS0_17counting_iteratorIlNS0_11use_defaultESF_SF_EEEEEEEPNSB_IJdlEEESJ_iNS1_9__extrema9arg_max_fIdl10comparatorEEEEJSI_SK_iN3cub18CUB_300001_SM_100013GridEvenShareIiEENSR_9GridQueueIjEESO_EEEvDpT0_)
        /*0194*/ 	.word	0x00000000


	//----- nvinfo : EIATTR_MIN_STACK_SIZE
	.align		4
.L_112:
        /*0198*/ 	.byte	0x04, 0x12
        /*019a*/ 	.short	(.L_114 - .L_113)
	.align		4
.L_113:
        /*019c*/ 	.word	index@(_ZN6thrust24THRUST_300001_SM_1000_NS8cuda_cub4core6detail13_kernel_agentINS1_8__reduce11ReduceAgentINS0_12zip_iteratorIN4cuda3std3__45tupleIJNS0_10device_ptrIdEENS0_17counting_iteratorIlNS0_11use_defaultESF_SF_EEEEEEEPNSB_IJdlEEESJ_iNS1_9__extrema9arg_max_fIdl10comparatorEEEEJSI_SK_iSO_EEEvDpT0_)
        /*01a0*/ 	.word	0x00000000


	//----- nvinfo : EIATTR_MIN_STACK_SIZE
	.align		4
.L_114:
        /*01a4*/ 	.byte	0x04, 0x12
        /*01a6*/ 	.short	(.L_116 - .L_115)
	.align		4
.L_115:
        /*01a8*/ 	.word	index@(_Z7forwardPdll)
        /*01ac*/ 	.word	0x00000000


	//----- nvinfo : EIATTR_MIN_STACK_SIZE
	.align		4
.L_116:
        /*01b0*/ 	.byte	0x04, 0x12
        /*01b2*/ 	.short	(.L_118 - .L_117)
	.align		4
.L_117:
        /*01b4*/ 	.word	index@(_Z6maxDivPdlll)
        /*01b8*/ 	.word	0x00000000


	//----- nvinfo : EIATTR_MIN_STACK_SIZE
	.align		4
.L_118:
        /*01bc*/ 	.byte	0x04, 0x12
        /*01be*/ 	.short	(.L_120 - .L_119)
	.align		4
.L_119:
        /*01c0*/ 	.word	index@(_Z8swapRowsPdlll)
        /*01c4*/ 	.word	0x00000000
.L_120:


//--------------------- .nv.compat                --------------------------
	.section	.nv.compat,"",@"SHT_CUDA_COMPAT_INFO"
	.align	4
        /*0000*/ 	.byte	0x02, 0x09, 0x00, 0x00, 0x02, 0x02, 0x01, 0x00, 0x02, 0x05, 0x05, 0x00, 0x03, 0x07, 0x01, 0x01
        /*0010*/ 	.byte	0x02, 0x03, 0x00, 0x00, 0x02, 0x06, 0x01, 0x00, 0x04, 0x0b, 0x08, 0x00, 0x01, 0x00, 0x00, 0x00
        /*0020*/ 	.byte	0x00, 0x00, 0x00, 0x00


//--------------------- .nv.info._ZN3cub18CUB_300001_SM_10006detail11EmptyKernelIvEEvv --------------------------
	.section	.nv.info._ZN3cub18CUB_300001_SM_10006detail11EmptyKernelIvEEvv,"",@"SHT_CUDA_INFO"
	.sectionflags	@""
	.align	4


	//----- nvinfo : EIATTR_CUDA_API_VERSION
	.align		4
        /*0000*/ 	.byte	0x04, 0x37
        /*0002*/ 	.short	(.L_122 - .L_121)
.L_121:
        /*0004*/ 	.word	0x00000082


	//----- nvinfo : EIATTR_SPARSE_MMA_MASK
	.align		4
.L_122:
        /*0008*/ 	.byte	0x03, 0x50
        /*000a*/ 	.short	0x0000


	//----- nvinfo : EIATTR_MAXREG_COUNT
	.align		4
        /*000c*/ 	.byte	0x03, 0x1b
        /*000e*/ 	.short	0x00ff


	//----- nvinfo : EIATTR_MERCURY_ISA_VERSION
	.align		4
        /*0010*/ 	.byte	0x03, 0x5f
        /*0012*/ 	.short	0x0101


	//----- nvinfo : EIATTR_VRC_CTA_INIT_COUNT
	.align		4
        /*0014*/ 	.byte	0x02, 0x4a
	.zero		1
	.zero		1


	//----- nvinfo : EIATTR_EXIT_INSTR_OFFSETS
	.align		4
        /*0018*/ 	.byte	0x04, 0x1c
        /*001a*/ 	.short	(.L_124 - .L_123)


	//   ....[0]....
.L_123:
        /*001c*/ 	.word	0x00000010


	//----- nvinfo : EIATTR_SW_WAR
	.align		4
.L_124:
        /*0020*/ 	.byte	0x04, 0x36
        /*0022*/ 	.short	(.L_126 - .L_125)
.L_125:
        /*0024*/ 	.word	0x00000008
.L_126:


//--------------------- .nv.info._ZN6thrust24THRUST_300001_SM_1000_NS8cuda_cub4core6detail13_kernel_agentINS1_8__reduce11ReduceAgentIPN4cuda3std3__45tupleIJdlEEESC_SB_lNS1_9__extrema9arg_max_fIdl10comparatorEEEEJSC_SC_iSG_EEEvDpT0_ --------------------------
	.section	.nv.info._ZN6thrust24THRUST_300001_SM_1000_NS8cuda_cub4core6detail13_kernel_agentINS1_8__reduce11ReduceAgentIPN4cuda3std3__45tupleIJdlEEESC_SB_lNS1_9__extrema9arg_max_fIdl10comparatorEEEEJSC_SC_iSG_EEEvDpT0_,"",@"SHT_CUDA_INFO"
	.sectionflags	@""
	.align	4


	//----- nvinfo : EIATTR_CUDA_API_VERSION
	.align		4
        /*0000*/ 	.byte	0x04, 0x37
        /*0002*/ 	.short	(.L_128 - .L_127)
.L_127:
        /*0004*/ 	.word	0x00000082


	//----- nvinfo : EIATTR_KPARAM_INFO
	.align		4
.L_128:
        /*0008*/ 	.byte	0x04, 0x17
        /*000a*/ 	.short	(.L_130 - .L_129)
.L_129:
        /*000c*/ 	.word	0x00000000
        /*0010*/ 	.short	0x0003
        /*0012*/ 	.short	0x0014
        /*0014*/ 	.byte	0x00, 0xf0, 0x05, 0x00


	//----- nvinfo : EIATTR_KPARAM_INFO
	.align		4
.L_130:
        /*0018*/ 	.byte	0x04, 0x17
        /*001a*/ 	.short	(.L_132 - .L_131)
.L_131:
        /*001c*/ 	.word	0x00000000
        /*0020*/ 	.short	0x0002
        /*0022*/ 	.short	0x0010
        /*0024*/ 	.byte	0x00, 0xf0, 0x11, 0x00


	//----- nvinfo : EIATTR_KPARAM_INFO
	.align		4
.L_132:
        /*0028*/ 	.byte	0x04, 0x17
        /*002a*/ 	.short	(.L_134 - .L_133)
.L_133:
        /*002c*/ 	.word	0x00000000
        /*0030*/ 	.short	0x0001
        /*0032*/ 	.short	0x0008
        /*0034*/ 	.byte	0x00, 0xf5, 0x21, 0x00


	//----- nvinfo : EIATTR_KPARAM_INFO
	.align		4
.L_134:
        /*0038*/ 	.byte	0x04, 0x17
        /*003a*/ 	.short	(.L_136 - .L_135)
.L_135:
        /*003c*/ 	.word	0x00000000
        /*0040*/ 	.short	0x0000
        /*0042*/ 	.short	0x0000
        /*0044*/ 	.byte	0x00, 0xf5, 0x21, 0x00


	//----- nvinfo : EIATTR_SPARSE_MMA_MASK
	.align		4
.L_136:
        /*0048*/ 	.byte	0x03, 0x50
        /*004a*/ 	.short	0x0000


	//----- nvinfo : EIATTR_MAXREG_COUNT
	.align		4
        /*004c*/ 	.byte	0x03, 0x1b
        /*004e*/ 	.short	0x00ff


	//----- nvinfo : EIATTR_NUM_BARRIERS
	.align		4
        /*0050*/ 	.byte	0x02, 0x4c
        /*0052*/ 	.byte	0x01
	.zero		1


	//----- nvinfo : EIATTR_MERCURY_ISA_VERSION
	.align		4
        /*0054*/ 	.byte	0x03, 0x5f
        /*0056*/ 	.short	0x0101


	//----- nvinfo : EIATTR_COOP_GROUP_MASK_REGIDS
	.align		4
        /*0058*/ 	.byte	0x04, 0x29
        /*005a*/ 	.short	(.L_138 - .L_137)


	//   ....[0]....
.L_137:
        /*005c*/ 	.word	0xffffffff


	//   ....[1]....
        /*0060*/ 	.word	0xffffffff


	//   ....[2]....
        /*0064*/ 	.word	0xffffffff


	//   ....[3]....
        /*0068*/ 	.word	0xffffffff


	//   ....[4]....
        /*006c*/ 	.word	0xffffffff


	//   ....[5]....
        /*0070*/ 	.word	0xffffffff


	//   ....[6]....
        /*0074*/ 	.word	0xffffffff


	//   ....[7]....
        /*0078*/ 	.word	0xffffffff


	//   ....[8]....
        /*007c*/ 	.word	0xffffffff


	//   ....[9]....
        /*0080*/ 	.word	0xffffffff


	//   ....[10]....
        /*0084*/ 	.word	0xffffffff


	//   ....[11]....
        /*0088*/ 	.word	0xffffffff


	//   ....[12]....
        /*008c*/ 	.word	0xffffffff


	//   ....[13]....
        /*0090*/ 	.word	0xffffffff


	//   ....[14]....
        /*0094*/ 	.word	0xffffffff


	//   ....[15]....
        /*0098*/ 	.word	0xffffffff


	//   ....[16]....
        /*009c*/ 	.word	0xffffffff


	//   ....[17]....
        /*00a0*/ 	.word	0xffffffff


	//   ....[18]....
        /*00a4*/ 	.word	0xffffffff


	//   ....[19]....
        /*00a8*/ 	.word	0xffffffff


	//   ....[20]....
        /*00ac*/ 	.word	0xffffffff


	//   ....[21]....
        /*00b0*/ 	.word	0xffffffff


	//   ....[22]....
        /*00b4*/ 	.word	0xffffffff


	//   ....[23]....
        /*00b8*/ 	.word	0xffffffff


	//   ....[24]....
        /*00bc*/ 	.word	0xffffffff


	//   ....[25]....
        /*00c0*/ 	.word	0xffffffff


	//   ....[26]....
        /*00c4*/ 	.word	0xffffffff


	//   ....[27]....
        /*00c8*/ 	.word	0xffffffff


	//   ....[28]....
        /*00cc*/ 	.word	0xffffffff


	//   ....[29]....
        /*00d0*/ 	.word	0xffffffff


	//   ....[30]....
        /*00d4*/ 	.word	0xffffffff


	//   ....[31]....
        /*00d8*/ 	.word	0xffffffff


	//   ....[32]....
        /*00dc*/ 	.word	0xffffffff


	//   ....[33]....
        /*00e0*/ 	.word	0xffffffff


	//   ....[34]....
        /*00e4*/ 	.word	0xffffffff


	//   ....[35]....
        /*00e8*/ 	.word	0xffffffff


	//   ....[36]....
        /*00ec*/ 	.word	0xffffffff


	//   ....[37]....
        /*00f0*/ 	.word	0xffffffff


	//   ....[38]....
        /*00f4*/ 	.word	0xffffffff


	//   ....[39]....
        /*00f8*/ 	.word	0xffffffff


	//   ....[40]....
        /*00fc*/ 	.word	0xffffffff


	//   ....[41]....
        /*0100*/ 	.word	0xffffffff


	//   ....[42]....
        /*0104*/ 	.word	0xffffffff


	//   ....[43]....
        /*0108*/ 	.word	0xffffffff


	//   ....[44]....
        /*010c*/ 	.word	0xffffffff


	//   ....[45]....
        /*0110*/ 	.word	0xffffffff


	//   ....[46]....
        /*0114*/ 	.word	0xffffffff


	//   ....[47]....
        /*0118*/ 	.word	0xffffffff


	//   ....[48]....
        /*011c*/ 	.word	0xffffffff


	//   ....[49]....
        /*0120*/ 	.word	0xffffffff


	//   ....[50]....
        /*0124*/ 	.word	0xffffffff


	//   ....[51]....
        /*0128*/ 	.word	0xffffffff


	//   ....[52]....
        /*012c*/ 	.word	0xffffffff


	//   ....[53]....
        /*0130*/ 	.word	0xffffffff


	//   ....[54]....
        /*0134*/ 	.word	0xffffffff


	//   ....[55]....
        /*0138*/ 	.word	0xffffffff


	//   ....[56]....
        /*013c*/ 	.word	0xffffffff


	//   ....[57]....
        /*0140*/ 	.word	0xffffffff


	//   ....[58]....
        /*0144*/ 	.word	0xffffffff


	//   ....[59]....
        /*0148*/ 	.word	0xffffffff


	//----- nvinfo : EIATTR_COOP_GROUP_INSTR_OFFSETS
	.align		4
.L_138:
        /*014c*/ 	.byte	0x04, 0x28
        /*014e*/ 	.short	(.L_140 - .L_139)


	//   ....[0]....
.L_139:
        /*0150*/ 	.word	0x00000b70


	//   ....[1]....
        /*0154*/ 	.word	0x00000ba0


	//   ....[2]....
        /*0158*/ 	.word	0x00000bc0


	//   ....[3]....
        /*015c*/ 	.word	0x00000bd0


	//   ....[4]....
        /*0160*/ 	.word	0x00000d60


	//   ....[5]....
        /*0164*/ 	.word	0x00000d90


	//   ....[6]....
        /*0168*/ 	.word	0x00000dc0


	//   ....[7]....
        /*016c*/ 	.word	0x00000de0


	//   ....[8]....
        /*0170*/ 	.word	0x00000f60


	//   ....[9]....
        /*0174*/ 	.word	0x00000f90


	//   ....[10]....
        /*0178*/ 	.word	0x00000fc0


	//   ....[11]....
        /*017c*/ 	.word	0x00000fe0


	//   ....[12]....
        /*0180*/ 	.word	0x00001160


	//   ....[13]....
        /*0184*/ 	.word	0x00001190


	//   ....[14]....
        /*0188*/ 	.word	0x000011c0


	//   ....[15]....
        /*018c*/ 	.word	0x000011e0


	//   ....[16]....
        /*0190*/ 	.word	0x00001360


	//   ....[17]....
        /*0194*/ 	.word	0x00001390


	//   ....[18]....
        /*0198*/ 	.word	0x000013c0


	//   ....[19]....
        /*019c*/ 	.word	0x000013e0


	//   ....[20]....
        /*01a0*/ 	.word	0x00002140


	//   ....[21]....
        /*01a4*/ 	.word	0x00002150


	//   ....[22]....
        /*01a8*/ 	.word	0x00002160


	//   ....[23]....
        /*01ac*/ 	.word	0x00002180


	//   ....[24]....
        /*01b0*/ 	.word	0x00002300


	//   ....[25]....
        /*01b4*/ 	.word	0x00002340


	//   ....[26]....
        /*01b8*/ 	.word	0x00002370


	//   ....[27]....
        /*01bc*/ 	.word	0x00002390


	//   ....[28]....
        /*01c0*/ 	.word	0x00002510


	//   ....[29]....
        /*01c4*/ 	.word	0x00002550


	//   ....[30]....
        /*01c8*/ 	.word	0x00002580


	//   ....[31]....
        /*01cc*/ 	.word	0x000025a0


	//   ....[32]....
        /*01d0*/ 	.word	0x00002720


	//   ....[33]....
        /*01d4*/ 	.word	0x00002760


	//   ....[34]....
        /*01d8*/ 	.word	0x00002790


	//   ....[35]....
        /*01dc*/ 	.word	0x000027b0


	//   ....[36]....
        /*01e0*/ 	.word	0x00002930


	//   ....[37]....
        /*01e4*/ 	.word	0x00002970


	//   ....[38]....
        /*01e8*/ 	.word	0x000029a0


	//   ....[39]....
        /*01ec*/ 	.word	0x000029c0


	//   ....[40]....
        /*01f0*/ 	.word	0x00005760


	//   ....[41]....
        /*01f4*/ 	.word	0x00005790


	//   ....[42]....
        /*01f8*/ 	.word	0x000057b0


	//   ....[43]....
        /*01fc*/ 	.word	0x000057c0


	//   ....[44]....
        /*0200*/ 	.word	0x00005950


	//   ....[45]....
        /*0204*/ 	.word	0x00005980


	//   ....[46]....
        /*0208*/ 	.word	0x000059b0


	//   ....[47]....
        /*020c*/ 	.word	0x000059d0


	//   ....[48]....
        /*0210*/ 	.word	0x00005b50


	//   ....[49]....
        /*0214*/ 	.word	0x00005b80


	//   ....[50]....
        /*0218*/ 	.word	0x00005bb0


	//   ....[51]....
        /*021c*/ 	.word	0x00005bd0


	//   ....[52]....
        /*0220*/ 	.word	0x00005d50


	//   ....[53]....
        /*0224*/ 	.word	0x00005d80


	//   ....[54]....
        /*0228*/ 	.word	0x00005db0


	//   ....[55]....
        /*022c*/ 	.word	0x00005dd0


	//   ....[56]....
        /*0230*/ 	.word	0x00005f50


	//   ....[57]....
        /*0234*/ 	.word	0x00005f80


	//   ....[58]....
        /*0238*/ 	.word	0x00005fb0


	//   ....[59]....
        /*023c*/ 	.word	0x00005fd0


	//----- nvinfo : EIATTR_VRC_CTA_INIT_COUNT
	.align		4
.L_140:
        /*0240*/ 	.byte	0x02, 0x4a
	.zero		1
	.zero		1


	//----- nvinfo : EIATTR_EXIT_INSTR_OFFSETS
	.align		4
        /*0244*/ 	.byte	0x04, 0x1c
        /*0246*/ 	.short	(.L_142 - .L_141)


	//   ....[0]....
.L_141:
        /*0248*/ 	.word	0x00000030


	//   ....[1]....
        /*024c*/ 	.word	0x00006c70


	//   ....[2]....
        /*0250*/ 	.word	0x00006cb0


	//----- nvinfo : EIATTR_MAX_THREADS
	.align		4
.L_142:
        /*0254*/ 	.byte	0x04, 0x05
        /*0256*/ 	.short	(.L_144 - .L_143)
.L_143:
        /*0258*/ 	.word	0x00000100
        /*025c*/ 	.word	0x00000001
        /*0260*/ 	.word	0x00000001


	//----- nvinfo : EIATTR_CRS_STACK_SIZE
	.align		4
.L_144:
        /*0264*/ 	.byte	0x04, 0x1e
        /*0266*/ 	.short	(.L_146 - .L_145)
.L_145:
        /*0268*/ 	.word	0x00000000


	//----- nvinfo : EIATTR_CBANK_PARAM_SIZE
	.align		4
.L_146:
        /*026c*/ 	.byte	0x03, 0x19
        /*026e*/ 	.short	0x0015


	//----- nvinfo : EIATTR_PARAM_CBANK
	.align		4
        /*0270*/ 	.byte	0x04, 0x0a
        /*0272*/ 	.short	(.L_148 - .L_147)
	.align		4
.L_147:
        /*0274*/ 	.word	index@(.nv.constant0._ZN6thrust24THRUST_300001_SM_1000_NS8cuda_cub4core6detail13_kernel_agentINS1_8__reduce11ReduceAgentIPN4cuda3std3__45tupleIJdlEEESC_SB_lNS1_9__extrema9arg_max_fIdl10comparatorEEEEJSC_SC_iSG_EEEvDpT0_)
        /*0278*/ 	.short	0x0380
        /*027a*/ 	.short	0x0015


	//----- nvinfo : EIATTR_SW_WAR
	.align		4
.L_148:
        /*027c*/ 	.byte	0x04, 0x36
        /*027e*/ 	.short	(.L_150 - .L_149)
.L_149:
        /*0280*/ 	.word	0x00000008
.L_150:


//--------------------- .nv.info._ZN6thrust24THRUST_300001_SM_1000_NS8cuda_cub4core6detail13_kernel_agentINS1_8__reduce10DrainAgentIlEEJN3cub18CUB_300001_SM_10009GridQueueIyEElEEEvDpT0_ --------------------------
	.section	.nv.info._ZN6thrust24THRUST_300001_SM_1000_NS8cuda_cub4core6detail13_kernel_agentINS1_8__reduce10DrainAgentIlEEJN3cub18CUB_300001_SM_10009GridQueueIyEElEEEvDpT0_,"",@"SHT_CUDA_INFO"
	.sectionflags	@""
	.align	4


	//----- nvinfo : EIATTR_CUDA_API_VERSION
	.align		4
        /*0000*/ 	.byte	0x04, 0x37
        /*0002*/ 	.short	(.L_152 - .L_151)
.L_151:
        /*0004*/ 	.word	0x00000082


	//----- nvinfo : EIATTR_KPARAM_INFO
	.align		4
.L_152:
        /*0008*/ 	.byte	0x04, 0x17
        /*000a*/ 	.short	(.L_154 - .L_153)
.L_153:
        /*000c*/ 	.word	0x00000000
        /*0010*/ 	.short	0x0001
        /*0012*/ 	.short	0x0008
        /*0014*/ 	.byte	0x00, 0xf0, 0x21, 0x00


	//----- nvinfo : EIATTR_KPARAM_INFO
	.align		4
.L_154:
        /*0018*/ 	.byte	0x04, 0x17
        /*001a*/ 	.short	(.L_156 - .L_155)
.L_155:
        /*001c*/ 	.word	0x00000000
        /*0020*/ 	.short	0x0000
        /*0022*/ 	.short	0x0000
        /*0024*/ 	.byte	0x00, 0xf0, 0x21, 0x00


	//----- nvinfo : EIATTR_SPARSE_MMA_MASK
	.align		4
.L_156:
        /*0028*/ 	.byte	0x03, 0x50
        /*002a*/ 	.short	0x0000


	//----- nvinfo : EIATTR_MAXREG_COUNT
	.align		4
        /*002c*/ 	.byte	0x03, 0x1b
        /*002e*/ 	.short	0x00ff


	//----- nvinfo : EIATTR_MERCURY_ISA_VERSION
	.align		4
        /*0030*/ 	.byte	0x03, 0x5f
        /*0032*/ 	.short	0x0101


	//----- nvinfo : EIATTR_VRC_CTA_INIT_COUNT
	.align		4
        /*0034*/ 	.byte	0x02, 0x4a
	.zero		1
	.zero		1


	//----- nvinfo : EIATTR_EXIT_INSTR_OFFSETS
	.align		4
        /*0038*/ 	.byte	0x04, 0x1c
        /*003a*/ 	.short	(.L_158 - .L_157)


	//   ....[0]....
.L_157:
        /*003c*/ 	.word	0x00000060


	//----- nvinfo : EIATTR_MAX_THREADS
	.align		4
.L_158:
        /*0040*/ 	.byte	0x04, 0x05
        /*0042*/ 	.short	(.L_160 - .L_159)
.L_159:
        /*0044*/ 	.word	0x00000001
        /*0048*/ 	.word	0x00000001
        /*004c*/ 	.word	0x00000001


	//----- nvinfo : EIATTR_CBANK_PARAM_SIZE
	.align		4
.L_160:
        /*0050*/ 	.byte	0x03, 0x19
        /*0052*/ 	.short	0x0010


	//----- nvinfo : EIATTR_PARAM_CBANK
	.align		4
        /*0054*/ 	.byte	0x04, 0x0a
        /*0056*/ 	.short	(.L_162 - .L_161)
	.align		4
.L_161:
        /*0058*/ 	.word	index@(.nv.constant0._ZN6thrust24THRUST_300001_SM_1000_NS8cuda_cub4core6detail13_kernel_agentINS1_8__reduce10DrainAgentIlEEJN3cub18CUB_300001_SM_10009GridQueueIyEElEEEvDpT0_)
        /*005c*/ 	.short	0x0380
        /*005e*/ 	.short	0x0010


	//----- nvinfo : EIATTR_SW_WAR
	.align		4
.L_162:
        /*0060*/ 	.byte	0x04, 0x36
        /*0062*/ 	.short	(.L_164 - .L_163)
.L_163:
        /*0064*/ 	.word	0x00000008
.L_164:


//--------------------- .nv.info._ZN6thrust24THRUST_300001_SM_1000_NS8cuda_cub4core6detail13_kernel_agentINS1_8__reduce11ReduceAgentINS0_12zip_iteratorIN4cuda3std3__45tupleIJNS0_10device_ptrIdEENS0_17counting_iteratorIlNS0_11use_defaultESF_SF_EEEEEEEPNSB_IJdlEEESJ_lNS1_9__extrema9arg_max_fIdl10comparatorEEEEJSI_SK_lN3cub18CUB_300001_SM_100013GridEvenShareIlEENSR_9GridQueueIyEESO_EEEvDpT0_ --------------------------
	.section	.nv.info._ZN6thrust24THRUST_300001_SM_1000_NS8cuda_cub4core6detail13_kernel_agentINS1_8__reduce11ReduceAgentINS0_12zip_iteratorIN4cuda3std3__45tupleIJNS0_10device_ptrIdEENS0_17counting_iteratorIlNS0_11use_defaultESF_SF_EEEEEEEPNSB_IJdlEEESJ_lNS1_9__extrema9arg_max_fIdl10comparatorEEEEJSI_SK_lN3cub18CUB_300001_SM_100013GridEvenShareIlEENSR_9GridQueueIyEESO_EEEvDpT0_,"",@"SHT_CUDA_INFO"
	.sectionflags	@""
	.align	4


	//----- nvinfo : EIATTR_CUDA_API_VERSION
	.align		4
        /*0000*/ 	.byte	0x04, 0x37
        /*0002*/ 	.short	(.L_166 - .L_165)
.L_165:
        /*0004*/ 	.word	0x00000082


	//----- nvinfo : EIATTR_KPARAM_INFO
	.align		4
.L_166:
        /*0008*/ 	.byte	0x04, 0x17
        /*000a*/ 	.short	(.L_168 - .L_167)
.L_167:
        /*000c*/ 	.word	0x00000000
        /*0010*/ 	.short	0x0005
        /*0012*/ 	.short	0x0070
        /*0014*/ 	.byte	0x00, 0xf0, 0x05, 0x00


	//----- nvinfo : EIATTR_KPARAM_INFO
	.align		4
.L_168:
        /*0018*/ 	.byte	0x04, 0x17
        /*001a*/ 	.short	(.L_170 - .L_169)
.L_169:
        /*001c*/ 	.word	0x00000000
        /*0020*/ 	.short	0x0004
        /*0022*/ 	.short	0x0068
        /*0024*/ 	.byte	0x00, 0xf0, 0x21, 0x00


	//----- nvinfo : EIATTR_KPARAM_INFO
	.align		4
.L_170:
        /*0028*/ 	.byte	0x04, 0x17
        /*002a*/ 	.short	(.L_172 - .L_171)
.L_171:
        /*002c*/ 	.word	0x00000000
        /*0030*/ 	.short	0x0003
        /*0032*/ 	.short	0x0020
        /*0034*/ 	.byte	0x00, 0xf0, 0x21, 0x01


	//----- nvinfo : EIATTR_KPARAM_INFO
	.align		4
.L_172:
        /*0038*/ 	.byte	0x04, 0x17
        /*003a*/ 	.short	(.L_174 - .L_173)
.L_173:
        /*003c*/ 	.word	0x00000000
        /*0040*/ 	.short	0x0002
        /*0042*/ 	.short	0x0018
        /*0044*/ 	.byte	0x00, 0xf0, 0x21, 0x00


	//----- nvinfo : EIATTR_KPARAM_INFO
	.align		4
.L_174:
        /*0048*/ 	.byte	0x04, 0x17
        /*004a*/ 	.short	(.L_176 - .L_175)
.L_175:
        /*004c*/ 	.word	0x00000000
        /*0050*/ 	.short	0x0001
        /*0052*/ 	.short	0x0010
        /*0054*/ 	.byte	0x00, 0xf5, 0x21, 0x00


	//----- nvinfo : EIATTR_KPARAM_INFO
	.align		4
.L_176:
        /*0058*/ 	.byte	0x04, 0x17
        /*005a*/ 	.short	(.L_178 - .L_177)
.L_177:
        /*005c*/ 	.word	0x00000000
        /*0060*/ 	.short	0x0000
        /*0062*/ 	.short	0x0000
        /*0064*/ 	.byte	0x00, 0xf0, 0x41, 0x00


	//----- nvinfo : EIATTR_SPARSE_MMA_MASK
	.align		4
.L_178:
        /*0068*/ 	.byte	0x03, 0x50
        /*006a*/ 	.short	0x0000


	//----- nvinfo : EIATTR_MAXREG_COUNT
	.align		4
        /*006c*/ 	.byte	0x03, 0x1b
        /*006e*/ 	.short	0x00ff


	//----- nvinfo : EIATTR_NUM_BARRIERS
	.align		4
        /*0070*/ 	.byte	0x02, 0x4c
        /*0072*/ 	.byte	0x01
	.zero		1


	//----- nvinfo : EIATTR_MERCURY_ISA_VERSION
	.align		4
        /*0074*/ 	.byte	0x03, 0x5f
        /*0076*/ 	.short	0x0101


	//----- nvinfo : EIATTR_COOP_GROUP_MASK_REGIDS
	.align		4
        /*0078*/ 	.byte	0x04, 0x29
        /*007a*/ 	.short	(.L_180 - .L_179)


	//   ....[0]....
.L_179:
        /*007c*/ 	.word	0xffffffff


	//   ....[1]....
        /*0080*/ 	.word	0xffffffff


	//   ....[2]....
        /*0084*/ 	.word	0xffffffff


	//   ....[3]....
        /*0088*/ 	.word	0xffffffff


	//   ....[4]....
        /*008c*/ 	.word	0xffffffff


	//   ....[5]....
        /*0090*/ 	.word	0xffffffff


	//   ....[6]....
        /*0094*/ 	.word	0xffffffff


	//   ....[7]....
        /*0098*/ 	.word	0xffffffff


	//   ....[8]....
        /*009c*/ 	.word	0xffffffff


	//   ....[9]....
        /*00a0*/ 	.word	0xffffffff


	//   ....[10]....
        /*00a4*/ 	.word	0xffffffff


	//   ....[11]....
        /*00a8*/ 	.word	0xffffffff


	//   ....[12]....
        /*00ac*/ 	.word	0xffffffff


	//   ....[13]....
        /*00b0*/ 	.word	0xffffffff


	//   ....[14]....
        /*00b4*/ 	.word	0xffffffff


	//   ....[15]....
        /*00b8*/ 	.word	0xffffffff


	//   ....[16]....
        /*00bc*/ 	.word	0xffffffff


	//   ....[17]....
        /*00c0*/ 	.word	0xffffffff


	//   ....[18]....
        /*00c4*/ 	.word	0xffffffff


	//   ....[19]....
        /*00c8*/ 	.word	0xffffffff


	//   ....[20]....
        /*00cc*/ 	.word	0xffffffff


	//   ....[21]....
        /*00d0*/ 	.word	0xffffffff


	//   ....[22]....
        /*00d4*/ 	.word	0xffffffff


	//   ....[23]....
        /*00d8*/ 	.word	0xffffffff


	//   ....[24]....
        /*00dc*/ 	.word	0xffffffff


	//   ....[25]....
        /*00e0*/ 	.word	0xffffffff


	//   ....[26]....
        /*00e4*/ 	.word	0xffffffff


	//   ....[27]....
        /*00e8*/ 	.word	0xffffffff


	//   ....[28]....
        /*00ec*/ 	.word	0xffffffff


	//   ....[29]....
        /*00f0*/ 	.word	0xffffffff


	//   ....[30]....
        /*00f4*/ 	.word	0xffffffff


	//   ....[31]....
        /*00f8*/ 	.word	0xffffffff


	//   ....[32]....
        /*00fc*/ 	.word	0xffffffff


	//   ....[33]....
        /*0100*/ 	.word	0xffffffff


	//   ....[34]....
        /*0104*/ 	.word	0xffffffff


	//   ....[35]....
        /*0108*/ 	.word	0xffffffff


	//   ....[36]....
        /*010c*/ 	.word	0xffffffff


	//   ....[37]....
        /*0110*/ 	.word	0xffffffff


	//   ....[38]....
        /*0114*/ 	.word	0xffffffff


	//   ....[39]....
        /*0118*/ 	.word	0xffffffff


	//   ....[40]....
        /*011c*/ 	.word	0xffffffff


	//   ....[41]....
        /*0120*/ 	.word	0xffffffff


	//   ....[42]....
        /*0124*/ 	.word	0xffffffff


	//   ....[43]....
        /*0128*/ 	.word	0xffffffff


	//   ....[44]....
        /*012c*/ 	.word	0xffffffff


	//   ....[45]....
        /*0130*/ 	.word	0xffffffff


	//   ....[46]....
        /*0134*/ 	.word	0xffffffff


	//   ....[47]....
        /*0138*/ 	.word	0xffffffff


	//   ....[48]....
        /*013c*/ 	.word	0xffffffff


	//   ....[49]....
        /*0140*/ 	.word	0xffffffff


	//   ....[50]....
        /*0144*/ 	.word	0xffffffff


	//   ....[51]....
        /*0148*/ 	.word	0xffffffff


	//   ....[52]....
        /*014c*/ 	.word	0xffffffff


	//   ....[53]....
        /*0150*/ 	.word	0xffffffff


	//   ....[54]....
        /*0154*/ 	.word	0xffffffff


	//   ....[55]....
        /*0158*/ 	.word	0xffffffff


	//   ....[56]....
        /*015c*/ 	.word	0xffffffff


	//   ....[57]....
        /*0160*/ 	.word	0xffffffff


	//   ....[58]....
        /*0164*/ 	.word	0xffffffff


	//   ....[59]....
        /*0168*/ 	.word	0xffffffff


	//----- nvinfo : EIATTR_COOP_GROUP_INSTR_OFFSETS
	.align		4
.L_180:
        /*016c*/ 	.byte	0x04, 0x28
        /*016e*/ 	.short	(.L_182 - .L_181)


	//   ....[0]....
.L_181:
        /*0170*/ 	.word	0x00000d70


	//   ....[1]....
        /*0174*/ 	.word	0x00000da0


	//   ....[2]....
        /*0178*/ 	.word	0x00000dc0


	//   ....[3]....
        /*017c*/ 	.word	0x00000dd0


	//   ....[4]....
        /*0180*/ 	.word	0x00000f60


	//   ....[5]....
        /*0184*/ 	.word	0x00000f90


	//   ....[6]....
        /*0188*/ 	.word	0x00000fc0


	//   ....[7]....
        /*018c*/ 	.word	0x00000fe0


	//   ....[8]....
        /*0190*/ 	.word	0x00001160


	//   ....[9]....
        /*0194*/ 	.word	0x00001190


	//   ....[10]....
        /*0198*/ 	.word	0x000011c0


	//   ....[11]....
        /*019c*/ 	.word	0x000011e0


	//   ....[12]....
        /*01a0*/ 	.word	0x00001360


	//   ....[13]....
        /*01a4*/ 	.word	0x00001390


	//   ....[14]....
        /*01a8*/ 	.word	0x000013c0


	//   ....[15]....
        /*01ac*/ 	.word	0x000013e0


	//   ....[16]....
        /*01b0*/ 	.word	0x00001560


	//   ....[17]....
        /*01b4*/ 	.word	0x00001590


	//   ....[18]....
        /*01b8*/ 	.word	0x000015c0


	//   ....[19]....
        /*01bc*/ 	.word	0x000015e0


	//   ....[20]....
        /*01c0*/ 	.word	0x00002340


	//   ....[21]....
        /*01c4*/ 	.word	0x00002350


	//   ....[22]....
        /*01c8*/ 	.word	0x00002360


	//   ....[23]....
        /*01cc*/ 	.word	0x00002380


	//   ....[24]....
        /*01d0*/ 	.word	0x00002500


	//   ....[25]....
        /*01d4*/ 	.word	0x00002540


	//   ....[26]....
        /*01d8*/ 	.word	0x00002570


	//   ....[27]....
        /*01dc*/ 	.word	0x00002590


	//   ....[28]....
        /*01e0*/ 	.word	0x00002710


	//   ....[29]....
        /*01e4*/ 	.word	0x00002750


	//   ....[30]....
        /*01e8*/ 	.word	0x00002780


	//   ....[31]....
        /*01ec*/ 	.word	0x000027a0


	//   ....[32]....
        /*01f0*/ 	.word	0x00002920


	//   ....[33]....
        /*01f4*/ 	.word	0x00002960


	//   ....[34]....
        /*01f8*/ 	.word	0x00002990


	//   ....[35]....
        /*01fc*/ 	.word	0x000029b0


	//   ....[36]....
        /*0200*/ 	.word	0x00002b30


	//   ....[37]....
        /*0204*/ 	.word	0x00002b70


	//   ....[38]....
        /*0208*/ 	.word	0x00002ba0


	//   ....[39]....
        /*020c*/ 	.word	0x00002bc0


	//   ....[40]....
        /*0210*/ 	.word	0x000053c0


	//   ....[41]....
        /*0214*/ 	.word	0x000053f0


	//   ....[42]....
        /*0218*/ 	.word	0x00005410


	//   ....[43]....
        /*021c*/ 	.word	0x00005420


	//   ....[44]....
        /*0220*/ 	.word	0x000055b0


	//   ....[45]....
        /*0224*/ 	.word	0x000055e0


	//   ....[46]....
        /*0228*/ 	.word	0x00005610


	//   ....[47]....
        /*022c*/ 	.word	0x00005630


	//   ....[48]....
        /*0230*/ 	.word	0x000057b0


	//   ....[49]....
        /*0234*/ 	.word	0x000057e0


	//   ....[50]....
        /*0238*/ 	.word	0x00005810


	//   ....[51]....
        /*023c*/ 	.word	0x00005830


	//   ....[52]....
        /*0240*/ 	.word	0x000059b0


	//   ....[53]....
        /*0244*/ 	.word	0x000059e0


	//   ....[54]....
        /*0248*/ 	.word	0x00005a10


	//   ....[55]....
        /*024c*/ 	.word	0x00005a30


	//   ....[56]....
        /*0250*/ 	.word	0x00005bb0


	//   ....[57]....
        /*0254*/ 	.word	0x00005be0


	//   ....[58]....
        /*0258*/ 	.word	0x00005c10


	//   ....[59]....
        /*025c*/ 	.word	0x00005c30


	//----- nvinfo : EIATTR_VRC_CTA_INIT_COUNT
	.align		4
.L_182:
        /*0260*/ 	.byte	0x02, 0x4a
	.zero		1
	.zero		1


	//----- nvinfo : EIATTR_EXIT_INSTR_OFFSETS
	.align		4
        /*0264*/ 	.byte	0x04, 0x1c
        /*0266*/ 	.short	(.L_184 - .L_183)


	//   ....[0]....
.L_183:
        /*0268*/ 	.word	0x000068d0


	//   ....[1]....
        /*026c*/ 	.word	0x00006920


	//----- nvinfo : EIATTR_MAX_THREADS
	.align		4
.L_184:
        /*0270*/ 	.byte	0x04, 0x05
        /*0272*/ 	.short	(.L_186 - .L_185)
.L_185:
        /*0274*/ 	.word	0x00000100
        /*0278*/ 	.word	0x00000001
        /*027c*/ 	.word	0x00000001


	//----- nvinfo : EIATTR_CRS_STACK_SIZE
	.align		4
.L_186:
        /*0280*/ 	.byte	0x04, 0x1e
        /*0282*/ 	.short	(.L_188 - .L_187)
.L_187:
        /*0284*/ 	.word	0x00000000


	//----- nvinfo : EIATTR_CBANK_PARAM_SIZE
	.align		4
.L_188:
        /*0288*/ 	.byte	0x03, 0x19
        /*028a*/ 	.short	0x0071


	//----- nvinfo : EIATTR_PARAM_CBANK
	.align		4
        /*028c*/ 	.byte	0x04, 0x0a
        /*028e*/ 	.short	(.L_190 - .L_189)
	.align		4
.L_189:
        /*0290*/ 	.word	index@(.nv.constant0._ZN6thrust24THRUST_300001_SM_1000_NS8cuda_cub4core6detail13_kernel_agentINS1_8__reduce11ReduceAgentINS0_12zip_iteratorIN4cuda3std3__45tupleIJNS0_10device_ptrIdEENS0_17counting_iteratorIlNS0_11use_defaultESF_SF_EEEEEEEPNSB_IJdlEEESJ_lNS1_9__extrema9arg_max_fIdl10comparatorEEEEJSI_SK_lN3cub18CUB_300001_SM_100013GridEvenShareIlEENSR_9GridQueueIyEESO_EEEvDpT0_)
        /*0294*/ 	.short	0x0380
        /*0296*/ 	.short	0x0071


	//----- nvinfo : EIATTR_SW_WAR
	.align		4
.L_190:
        /*0298*/ 	.byte	0x04, 0x36
        /*029a*/ 	.short	(.L_192 - .L_191)
.L_191:
        /*029c*/ 	.word	0x00000008
.L_192:


//--------------------- .nv.info._ZN6thrust24THRUST_300001_SM_1000_NS8cuda_cub4core6detail13_kernel_agentINS1_8__reduce11ReduceAgentINS0_12zip_iteratorIN4cuda3std3__45tupleIJNS0_10device_ptrIdEENS0_17counting_iteratorIlNS0_11use_defaultESF_SF_EEEEEEEPNSB_IJdlEEESJ_lNS1_9__extrema9arg_max_fIdl10comparatorEEEEJSI_SK_lSO_EEEvDpT0_ --------------------------
	.section	.nv.info._ZN6thrust24THRUST_300001_SM_1000_NS8cuda_cub4core6detail13_kernel_agentINS1_8__reduce11ReduceAgentINS0_12zip_iteratorIN4cuda3std3__45tupleIJNS0_10device_ptrIdEENS0_17counting_iteratorIlNS0_11use_defaultESF_SF_EEEEEEEPNSB_IJdlEEESJ_lNS1_9__extrema9arg_max_fIdl10comparatorEEEEJSI_SK_lSO_EEEvDpT0_,"",@"SHT_CUDA_INFO"
	.sectionflags	@""
	.align	4


	//----- nvinfo : EIATTR_CUDA_API_VERSION
	.align		4
        /*0000*/ 	.byte	0x04, 0x37
        /*0002*/ 	.short	(.L_194 - .L_193)
.L_193:
        /*0004*/ 	.word	0x00000082


	//----- nvinfo : EIATTR_KPARAM_INFO
	.align		4
.L_194:
        /*0008*/ 	.byte	0x04, 0x17
        /*000a*/ 	.short	(.L_196 - .L_195)
.L_195:
        /*000c*/ 	.word	0x00000000
        /*0010*/ 	.short	0x0003
        /*0012*/ 	.short	0x0020
        /*0014*/ 	.byte	0x00, 0xf0, 0x05, 0x00


	//----- nvinfo : EIATTR_KPARAM_INFO
	.align		4
.L_196:
        /*0018*/ 	.byte	0x04, 0x17
        /*001a*/ 	.short	(.L_198 - .L_197)
.L_197:
        /*001c*/ 	.word	0x00000000
        /*0020*/ 	.short	0x0002
        /*0022*/ 	.short	0x0018
        /*0024*/ 	.byte	0x00, 0xf0, 0x21, 0x00


	//----- nvinfo : EIATTR_KPARAM_INFO
	.align		4
.L_198:
        /*0028*/ 	.byte	0x04, 0x17
        /*002a*/ 	.short	(.L_200 - .L_199)
.L_199:
        /*002c*/ 	.word	0x00000000
        /*0030*/ 	.short	0x0001
        /*0032*/ 	.short	0x0010
        /*0034*/ 	.byte	0x00, 0xf5, 0x21, 0x00


	//----- nvinfo : EIATTR_KPARAM_INFO
	.align		4
.L_200:
        /*0038*/ 	.byte	0x04, 0x17
        /*003a*/ 	.short	(.L_202 - .L_201)
.L_201:
        /*003c*/ 	.word	0x00000000
        /*0040*/ 	.short	0x0000
        /*0042*/ 	.short	0x0000
        /*0044*/ 	.byte	0x00, 0xf0, 0x41, 0x00


	//----- nvinfo : EIATTR_SPARSE_MMA_MASK
	.align		4
.L_202:
        /*0048*/ 	.byte	0x03, 0x50
        /*004a*/ 	.short	0x0000


	//----- nvinfo : EIATTR_MAXREG_COUNT
	.align		4
        /*004c*/ 	.byte	0x03, 0x1b
        /*004e*/ 	.short	0x00ff


	//----- nvinfo : EIATTR_NUM_BARRIERS
	.align		4
        /*0050*/ 	.byte	0x02, 0x4c
        /*0052*/ 	.byte	0x01
	.zero		1


	//----- nvinfo : EIATTR_MERCURY_ISA_VERSION
	.align		4
        /*0054*/ 	.byte	0x03, 0x5f
        /*0056*/ 	.short	0x0101


	//----- nvinfo : EIATTR_COOP_GROUP_MASK_REGIDS
	.align		4
        /*0058*/ 	.byte	0x04, 0x29
        /*005a*/ 	.short	(.L_204 - .L_203)


	//   ....[0]....
.L_203:
        /*005c*/ 	.word	0xffffffff


	//   ....[1]....
        /*0060*/ 	.word	0xffffffff


	//   ....[2]....
        /*0064*/ 	.word	0xffffffff


	//   ....[3]....
        /*0068*/ 	.word	0xffffffff


	//   ....[4]....
        /*006c*/ 	.word	0xffffffff


	//   ....[5]....
        /*0070*/ 	.word	0xffffffff


	//   ....[6]....
        /*0074*/ 	.word	0xffffffff


	//   ....[7]....
        /*0078*/ 	.word	0xffffffff


	//   ....[8]....
        /*007c*/ 	.word	0xffffffff


	//   ....[9]....
        /*0080*/ 	.word	0xffffffff


	//   ....[10]....
        /*0084*/ 	.word	0xffffffff


	//   ....[11]....
        /*0088*/ 	.word	0xffffffff


	//   ....[12]....
        /*008c*/ 	.word	0xffffffff


	//   ....[13]....
        /*0090*/ 	.word	0xffffffff


	//   ....[14]....
        /*0094*/ 	.word	0xffffffff


	//   ....[15]....
        /*0098*/ 	.word	0xffffffff


	//   ....[16]....
        /*009c*/ 	.word	0xffffffff


	//   ....[17]....
        /*00a0*/ 	.word	0xffffffff


	//   ....[18]....
        /*00a4*/ 	.word	0xffffffff


	//   ....[19]....
        /*00a8*/ 	.word	0xffffffff


	//   ....[20]....
        /*00ac*/ 	.word	0xffffffff


	//   ....[21]....
        /*00b0*/ 	.word	0xffffffff


	//   ....[22]....
        /*00b4*/ 	.word	0xffffffff


	//   ....[23]....
        /*00b8*/ 	.word	0xffffffff


	//   ....[24]....
        /*00bc*/ 	.word	0xffffffff


	//   ....[25]....
        /*00c0*/ 	.word	0xffffffff


	//   ....[26]....
        /*00c4*/ 	.word	0xffffffff


	//   ....[27]....
        /*00c8*/ 	.word	0xffffffff


	//   ....[28]....
        /*00cc*/ 	.word	0xffffffff


	//   ....[29]....
        /*00d0*/ 	.word	0xffffffff


	//   ....[30]....
        /*00d4*/ 	.word	0xffffffff


	//   ....[31]....
        /*00d8*/ 	.word	0xffffffff


	//   ....[32]....
        /*00dc*/ 	.word	0xffffffff


	//   ....[33]....
        /*00e0*/ 	.word	0xffffffff


	//   ....[34]....
        /*00e4*/ 	.word	0xffffffff


	//   ....[35]....
        /*00e8*/ 	.word	0xffffffff


	//   ....[36]....
        /*00ec*/ 	.word	0xffffffff


	//   ....[37]....
        /*00f0*/ 	.word	0xffffffff


	//   ....[38]....
        /*00f4*/ 	.word	0xffffffff


	//   ....[39]....
        /*00f8*/ 	.word	0xffffffff


	//   ....[40]....
        /*00fc*/ 	.word	0xffffffff


	//   ....[41]....
        /*0100*/ 	.word	0xffffffff


	//   ....[42]....
        /*0104*/ 	.word	0xffffffff


	//   ....[43]....
        /*0108*/ 	.word	0xffffffff


	//   ....[44]....
        /*010c*/ 	.word	0xffffffff


	//   ....[45]....
        /*0110*/ 	.word	0xffffffff


	//   ....[46]....
        /*0114*/ 	.word	0xffffffff


	//   ....[47]....
        /*0118*/ 	.word	0xffffffff


	//   ....[48]....
        /*011c*/ 	.word	0xffffffff


	//   ....[49]....
        /*0120*/ 	.word	0xffffffff


	//   ....[50]....
        /*0124*/ 	.word	0xffffffff


	//   ....[51]....
        /*0128*/ 	.word	0xffffffff


	//   ....[52]....
        /*012c*/ 	.word	0xffffffff


	//   ....[53]....
        /*0130*/ 	.word	0xffffffff


	//   ....[54]....
        /*0134*/ 	.word	0xffffffff


	//   ....[55]....
        /*0138*/ 	.word	0xffffffff


	//   ....[56]....
        /*013c*/ 	.word	0xffffffff


	//   ....[57]....
        /*0140*/ 	.word	0xffffffff


	//   ....[58]....
        /*0144*/ 	.word	0xffffffff


	//   ....[59]....
        /*0148*/ 	.word	0xffffffff


	//----- nvinfo : EIATTR_COOP_GROUP_INSTR_OFFSETS
	.align		4
.L_204:
        /*014c*/ 	.byte	0x04, 0x28
        /*014e*/ 	.short	(.L_206 - .L_205)


	//   ....[0]....
.L_205:
        /*0150*/ 	.word	0x00000cb0


	//   ....[1]....
        /*0154*/ 	.word	0x00000ce0


	//   ....[2]....
        /*0158*/ 	.word	0x00000d00


	//   ....[3]....
        /*015c*/ 	.word	0x00000d10


	//   ....[4]....
        /*0160*/ 	.word	0x00000ea0


	//   ....[5]....
        /*0164*/ 	.word	0x00000ed0


	//   ....[6]....
        /*0168*/ 	.word	0x00000f00


	//   ....[7]....
        /*016c*/ 	.word	0x00000f20


	//   ....[8]....
        /*0170*/ 	.word	0x000010a0


	//   ....[9]....
        /*0174*/ 	.word	0x000010d0


	//   ....[10]....
        /*0178*/ 	.word	0x00001100


	//   ....[11]....
        /*017c*/ 	.word	0x00001120


	//   ....[12]....
        /*0180*/ 	.word	0x000012a0


	//   ....[13]....
        /*0184*/ 	.word	0x000012d0


	//   ....[14]....
        /*0188*/ 	.word	0x00001300


	//   ....[15]....
        /*018c*/ 	.word	0x00001320


	//   ....[16]....
        /*0190*/ 	.word	0x000014a0


	//   ....[17]....
        /*0194*/ 	.word	0x000014e0


	//   ....[18]....
        /*0198*/ 	.word	0x00001510


	//   ....[19]....
        /*019c*/ 	.word	0x00001520


	//   ....[20]....
        /*01a0*/ 	.word	0x00002280


	//   ....[21]....
        /*01a4*/ 	.word	0x00002290


	//   ....[22]....
        /*01a8*/ 	.word	0x000022a0


	//   ....[23]....
        /*01ac*/ 	.word	0x000022c0


	//   ....[24]....
        /*01b0*/ 	.word	0x00002440


	//   ....[25]....
        /*01b4*/ 	.word	0x00002480


	//   ....[26]....
        /*01b8*/ 	.word	0x000024b0


	//   ....[27]....
        /*01bc*/ 	.word	0x000024d0


	//   ....[28]....
        /*01c0*/ 	.word	0x00002650


	//   ....[29]....
        /*01c4*/ 	.word	0x00002690


	//   ....[30]....
        /*01c8*/ 	.word	0x000026c0


	//   ....[31]....
        /*01cc*/ 	.word	0x000026e0


	//   ....[32]....
        /*01d0*/ 	.word	0x00002860


	//   ....[33]....
        /*01d4*/ 	.word	0x000028a0


	//   ....[34]....
        /*01d8*/ 	.word	0x000028d0


	//   ....[35]....
        /*01dc*/ 	.word	0x000028f0


	//   ....[36]....
        /*01e0*/ 	.word	0x00002a70


	//   ....[37]....
        /*01e4*/ 	.word	0x00002ab0


	//   ....[38]....
        /*01e8*/ 	.word	0x00002ae0


	//   ....[39]....
        /*01ec*/ 	.word	0x00002b00


	//   ....[40]....
        /*01f0*/ 	.word	0x00004f40


	//   ....[41]....
        /*01f4*/ 	.word	0x00004f70


	//   ....[42]....
        /*01f8*/ 	.word	0x00004f90


	//   ....[43]....
        /*01fc*/ 	.word	0x00004fa0


	//   ....[44]....
        /*0200*/ 	.word	0x00005130


	//   ....[45]....
        /*0204*/ 	.word	0x00005160


	//   ....[46]....
        /*0208*/ 	.word	0x00005190


	//   ....[47]....
        /*020c*/ 	.word	0x000051b0


	//   ....[48]....
        /*0210*/ 	.word	0x00005330


	//   ....[49]....
        /*0214*/ 	.word	0x00005360


	//   ....[50]....
        /*0218*/ 	.word	0x00005390


	//   ....[51]....
        /*021c*/ 	.word	0x000053b0


	//   ....[52]....
        /*0220*/ 	.word	0x00005530


	//   ....[53]....
        /*0224*/ 	.word	0x00005560


	//   ....[54]....
        /*0228*/ 	.word	0x00005590


	//   ....[55]....
        /*022c*/ 	.word	0x000055b0


	//   ....[56]....
        /*0230*/ 	.word	0x00005730


	//   ....[57]....
        /*0234*/ 	.word	0x00005760


	//   ....[58]....
        /*0238*/ 	.word	0x00005790


	//   ....[59]....
        /*023c*/ 	.word	0x000057b0


	//----- nvinfo : EIATTR_VRC_CTA_INIT_COUNT
	.align		4
.L_206:
        /*0240*/ 	.byte	0x02, 0x4a
	.zero		1
	.zero		1


	//----- nvinfo : EIATTR_EXIT_INSTR_OFFSETS
	.align		4
        /*0244*/ 	.byte	0x04, 0x1c
        /*0246*/ 	.short	(.L_208 - .L_207)


	//   ....[0]....
.L_207:
        /*0248*/ 	.word	0x00000040


	//   ....[1]....
        /*024c*/ 	.word	0x00006450


	//   ....[2]....
        /*0250*/ 	.word	0x00006490


	//----- nvinfo : EIATTR_MAX_THREADS
	.align		4
.L_208:
        /*0254*/ 	.byte	0x04, 0x05
        /*0256*/ 	.short	(.L_210 - .L_209)
.L_209:
        /*0258*/ 	.word	0x00000100
        /*025c*/ 	.word	0x00000001
        /*0260*/ 	.word	0x00000001


	//----- nvinfo : EIATTR_CRS_STACK_SIZE
	.align		4
.L_210:
        /*0264*/ 	.byte	0x04, 0x1e
        /*0266*/ 	.short	(.L_212 - .L_211)
.L_211:
        /*0268*/ 	.word	0x00000000


	//----- nvinfo : EIATTR_CBANK_PARAM_SIZE
	.align		4
.L_212:
        /*026c*/ 	.byte	0x03, 0x19
        /*026e*/ 	.short	0x0021


	//----- nvinfo : EIATTR_PARAM_CBANK
	.align		4
        /*0270*/ 	.byte	0x04, 0x0a
        /*0272*/ 	.short	(.L_214 - .L_213)
	.align		4
.L_213:
        /*0274*/ 	.word	index@(.nv.constant0._ZN6thrust24THRUST_300001_SM_1000_NS8cuda_cub4core6detail13_kernel_agentINS1_8__reduce11ReduceAgentINS0_12zip_iteratorIN4cuda3std3__45tupleIJNS0_10device_ptrIdEENS0_17counting_iteratorIlNS0_11use_defaultESF_SF_EEEEEEEPNSB_IJdlEEESJ_lNS1_9__extrema9arg_max_fIdl10comparatorEEEEJSI_SK_lSO_EEEvDpT0_)
        /*0278*/ 	.short	0x0380
        /*027a*/ 	.short	0x0021


	//----- nvinfo : EIATTR_SW_WAR
	.align		4
.L_214:
        /*027c*/ 	.byte	0x04, 0x36
        /*027e*/ 	.short	(.L_216 - .L_215)
.L_215:
        /*0280*/ 	.word	0x00000008
.L_216:


//--------------------- .nv.info._ZN6thrust24THRUST_300001_SM_1000_NS8cuda_cub4core6detail13_kernel_agentINS1_8__reduce11ReduceAgentIPN4cuda3std3__45tupleIJdlEEESC_SB_iNS1_9__extrema9arg_max_fIdl10comparatorEEEEJSC_SC_iSG_EEEvDpT0_ --------------------------
	.section	.nv.info._ZN6thrust24THRUST_300001_SM_1000_NS8cuda_cub4core6detail13_kernel_agentINS1_8__reduce11ReduceAgentIPN4cuda3std3__45tupleIJdlEEESC_SB_iNS1_9__extrema9arg_max_fIdl10comparatorEEEEJSC_SC_iSG_EEEvDpT0_,"",@"SHT_CUDA_INFO"
	.sectionflags	@""
	.align	4


	//----- nvinfo : EIATTR_CUDA_API_VERSION
	.align		4
        /*0000*/ 	.byte	0x04, 0x37
        /*0002*/ 	.short	(.L_218 - .L_217)
.L_217:
        /*0004*/ 	.word	0x00000082


	//----- nvinfo : EIATTR_KPARAM_INFO
	.align		4
.L_218:
        /*0008*/ 	.byte	0x04, 0x17
        /*000a*/ 	.short	(.L_220 - .L_219)
.L_219:
        /*000c*/ 	.word	0x00000000
        /*0010*/ 	.short	0x0003
        /*0012*/ 	.short	0x0014
        /*0014*/ 	.byte	0x00, 0xf0, 0x05, 0x00


	//----- nvinfo : EIATTR_KPARAM_INFO
	.align		4
.L_220:
        /*0018*/ 	.byte	0x04, 0x17
        /*001a*/ 	.short	(.L_222 - .L_221)
.L_221:
        /*001c*/ 	.word	0x00000000
        /*0020*/ 	.short	0x0002
        /*0022*/ 	.short	0x0010
        /*0024*/ 	.byte	0x00, 0xf0, 0x11, 0x00


	//----- nvinfo : EIATTR_KPARAM_INFO
	.align		4
.L_222:
        /*0028*/ 	.byte	0x04, 0x17
        /*002a*/ 	.short	(.L_224 - .L_223)
.L_223:
        /*002c*/ 	.word	0x00000000
        /*0030*/ 	.short	0x0001
        /*0032*/ 	.short	0x0008
        /*0034*/ 	.byte	0x00, 0xf5, 0x21, 0x00


	//----- nvinfo : EIATTR_KPARAM_INFO
	.align		4
.L_224:
        /*0038*/ 	.byte	0x04, 0x17
        /*003a*/ 	.short	(.L_226 - .L_225)
.L_225:
        /*003c*/ 	.word	0x00000000
        /*0040*/ 	.short	0x0000
        /*0042*/ 	.short	0x0000
        /*0044*/ 	.byte	0x00, 0xf5, 0x21, 0x00


	//----- nvinfo : EIATTR_SPARSE_MMA_MASK
	.align		4
.L_226:
        /*0048*/ 	.byte	0x03, 0x50
        /*004a*/ 	.short	0x0000


	//----- nvinfo : EIATTR_MAXREG_COUNT
	.align		4
        /*004c*/ 	.byte	0x03, 0x1b
        /*004e*/ 	.short	0x00ff


	//----- nvinfo : EIATTR_NUM_BARRIERS
	.align		4
        /*0050*/ 	.byte	0x02, 0x4c
        /*0052*/ 	.byte	0x01
	.zero		1


	//----- nvinfo : EIATTR_MERCURY_ISA_VERSION
	.align		4
        /*0054*/ 	.byte	0x03, 0x5f
        /*0056*/ 	.short	0x0101


	//----- nvinfo : EIATTR_COOP_GROUP_MASK_REGIDS
	.align		4
        /*0058*/ 	.byte	0x04, 0x29
        /*005a*/ 	.short	(.L_228 - .L_227)


	//   ....[0]....
.L_227:
        /*005c*/ 	.word	0xffffffff


	//   ....[1]....
        /*0060*/ 	.word	0xffffffff


	//   ....[2]....
        /*0064*/ 	.word	0xffffffff


	//   ....[3]....
        /*0068*/ 	.word	0xffffffff


	//   ....[4]....
        /*006c*/ 	.word	0xffffffff


	//   ....[5]....
        /*0070*/ 	.word	0xffffffff


	//   ....[6]....
        /*0074*/ 	.word	0xffffffff


	//   ....[7]....
        /*0078*/ 	.word	0xffffffff


	//   ....[8]....
        /*007c*/ 	.word	0xffffffff


	//   ....[9]....
        /*0080*/ 	.word	0xffffffff


	//   ....[10]....
        /*0084*/ 	.word	0xffffffff


	//   ....[11]....
        /*0088*/ 	.word	0xffffffff


	//   ....[12]....
        /*008c*/ 	.word	0xffffffff


	//   ....[13]....
        /*0090*/ 	.word	0xffffffff


	//   ....[14]....
        /*0094*/ 	.word	0xffffffff


	//   ....[15]....
        /*0098*/ 	.word	0xffffffff


	//   ....[16]....
        /*009c*/ 	.word	0xffffffff


	//   ....[17]....
        /*00a0*/ 	.word	0xffffffff


	//   ....[18]....
        /*00a4*/ 	.word	0xffffffff


	//   ....[19]....
        /*00a8*/ 	.word	0xffffffff


	//   ....[20]....
        /*00ac*/ 	.word	0xffffffff


	//   ....[21]....
        /*00b0*/ 	.word	0xffffffff


	//   ....[22]....
        /*00b4*/ 	.word	0xffffffff


	//   ....[23]....
        /*00b8*/ 	.word	0xffffffff


	//   ....[24]....
        /*00bc*/ 	.word	0xffffffff


	//   ....[25]....
        /*00c0*/ 	.word	0xffffffff


	//   ....[26]....
        /*00c4*/ 	.word	0xffffffff


	//   ....[27]....
        /*00c8*/ 	.word	0xffffffff


	//   ....[28]....
        /*00cc*/ 	.word	0xffffffff


	//   ....[29]....
        /*00d0*/ 	.word	0xffffffff


	//   ....[30]....
        /*00d4*/ 	.word	0xffffffff


	//   ....[31]....
        /*00d8*/ 	.word	0xffffffff


	//   ....[32]....
        /*00dc*/ 	.word	0xffffffff


	//   ....[33]....
        /*00e0*/ 	.word	0xffffffff


	//   ....[34]....
        /*00e4*/ 	.word	0xffffffff


	//   ....[35]....
        /*00e8*/ 	.word	0xffffffff


	//   ....[36]....
        /*00ec*/ 	.word	0xffffffff


	//   ....[37]....
        /*00f0*/ 	.word	0xffffffff


	//   ....[38]....
        /*00f4*/ 	.word	0xffffffff


	//   ....[39]....
        /*00f8*/ 	.word	0xffffffff


	//   ....[40]....
        /*00fc*/ 	.word	0xffffffff


	//   ....[41]....
        /*0100*/ 	.word	0xffffffff


	//   ....[42]....
        /*0104*/ 	.word	0xffffffff


	//   ....[43]....
        /*0108*/ 	.word	0xffffffff


	//   ....[44]....
        /*010c*/ 	.word	0xffffffff


	//   ....[45]....
        /*0110*/ 	.word	0xffffffff


	//   ....[46]....
        /*0114*/ 	.word	0xffffffff


	//   ....[47]....
        /*0118*/ 	.word	0xffffffff


	//   ....[48]....
        /*011c*/ 	.word	0xffffffff


	//   ....[49]....
        /*0120*/ 	.word	0xffffffff


	//   ....[50]....
        /*0124*/ 	.word	0xffffffff


	//   ....[51]....
        /*0128*/ 	.word	0xffffffff


	//   ....[52]....
        /*012c*/ 	.word	0xffffffff


	//   ....[53]....
        /*0130*/ 	.word	0xffffffff


	//   ....[54]....
        /*0134*/ 	.word	0xffffffff


	//   ....[55]....
        /*0138*/ 	.word	0xffffffff


	//   ....[56]....
        /*013c*/ 	.word	0xffffffff


	//   ....[57]....
        /*0140*/ 	.word	0xffffffff


	//   ....[58]....
        /*0144*/ 	.word	0xffffffff


	//   ....[59]....
        /*0148*/ 	.word	0xffffffff


	//----- nvinfo : EIATTR_COOP_GROUP_INSTR_OFFSETS
	.align		4
.L_228:
        /*014c*/ 	.byte	0x04, 0x28
        /*014e*/ 	.short	(.L_230 - .L_229)


	//   ....[0]....
.L_229:
        /*0150*/ 	.word	0x00000b70


	//   ....[1]....
        /*0154*/ 	.word	0x00000ba0


	//   ....[2]....
        /*0158*/ 	.word	0x00000bc0


	//   ....[3]....
        /*015c*/ 	.word	0x00000bd0


	//   ....[4]....
        /*0160*/ 	.word	0x00000d60


	//   ....[5]....
        /*0164*/ 	.word	0x00000d90


	//   ....[6]....
        /*0168*/ 	.word	0x00000dc0


	//   ....[7]....
        /*016c*/ 	.word	0x00000de0


	//   ....[8]....
        /*0170*/ 	.word	0x00000f60


	//   ....[9]....
        /*0174*/ 	.word	0x00000f90


	//   ....[10]....
        /*0178*/ 	.word	0x00000fc0


	//   ....[11]....
        /*017c*/ 	.word	0x00000fe0


	//   ....[12]....
        /*0180*/ 	.word	0x00001160


	//   ....[13]....
        /*0184*/ 	.word	0x00001190


	//   ....[14]....
        /*0188*/ 	.word	0x000011c0


	//   ....[15]....
        /*018c*/ 	.word	0x000011e0


	//   ....[16]....
        /*0190*/ 	.word	0x00001360


	//   ....[17]....
        /*0194*/ 	.word	0x000013a0


	//   ....[18]....
        /*0198*/ 	.word	0x000013d0


	//   ....[19]....
        /*019c*/ 	.word	0x000013e0


	//   ....[20]....
        /*01a0*/ 	.word	0x00002140


	//   ....[21]....
        /*01a4*/ 	.word	0x00002150


	//   ....[22]....
        /*01a8*/ 	.word	0x00002160


	//   ....[23]....
        /*01ac*/ 	.word	0x00002180


	//   ....[24]....
        /*01b0*/ 	.word	0x00002300


	//   ....[25]....
        /*01b4*/ 	.word	0x00002340


	//   ....[26]....
        /*01b8*/ 	.word	0x00002370


	//   ....[27]....
        /*01bc*/ 	.word	0x00002390


	//   ....[28]....
        /*01c0*/ 	.word	0x00002510


	//   ....[29]....
        /*01c4*/ 	.word	0x00002550


	//   ....[30]....
        /*01c8*/ 	.word	0x00002580


	//   ....[31]....
        /*01cc*/ 	.word	0x000025a0


	//   ....[32]....
        /*01d0*/ 	.word	0x00002720


	//   ....[33]....
        /*01d4*/ 	.word	0x00002760


	//   ....[34]....
        /*01d8*/ 	.word	0x00002790


	//   ....[35]....
        /*01dc*/ 	.word	0x000027b0


	//   ....[36]....
        /*01e0*/ 	.word	0x00002930


	//   ....[37]....
        /*01e4*/ 	.word	0x00002970


	//   ....[38]....
        /*01e8*/ 	.word	0x000029b0


	//   ....[39]....
        /*01ec*/ 	.word	0x000029c0


	//   ....[40]....
        /*01f0*/ 	.word	0x00004d80


	//   ....[41]....
        /*01f4*/ 	.word	0x00004db0


	//   ....[42]....
        /*01f8*/ 	.word	0x00004dd0


	//   ....[43]....
        /*01fc*/ 	.word	0x00004de0


	//   ....[44]....
        /*0200*/ 	.word	0x00004f70


	//   ....[45]....
        /*0204*/ 	.word	0x00004fa0


	//   ....[46]....
        /*0208*/ 	.word	0x00004fd0


	//   ....[47]....
        /*020c*/ 	.word	0x00004ff0


	//   ....[48]....
        /*0210*/ 	.word	0x00005170


	//   ....[49]....
        /*0214*/ 	.word	0x000051a0


	//   ....[50]....
        /*0218*/ 	.word	0x000051d0


	//   ....[51]....
        /*021c*/ 	.word	0x000051f0


	//   ....[52]....
        /*0220*/ 	.word	0x00005370


	//   ....[53]....
        /*0224*/ 	.word	0x000053a0


	//   ....[54]....
        /*0228*/ 	.word	0x000053d0


	//   ....[55]....
        /*022c*/ 	.word	0x000053f0


	//   ....[56]....
        /*0230*/ 	.word	0x00005570


	//   ....[57]....
        /*0234*/ 	.word	0x000055a0


	//   ....[58]....
        /*0238*/ 	.word	0x000055d0


	//   ....[59]....
        /*023c*/ 	.word	0x000055f0


	//----- nvinfo : EIATTR_VRC_CTA_INIT_COUNT
	.align		4
.L_230:
        /*0240*/ 	.byte	0x02, 0x4a
	.zero		1
	.zero		1


	//----- nvinfo : EIATTR_EXIT_INSTR_OFFSETS
	.align		4
        /*0244*/ 	.byte	0x04, 0x1c
        /*0246*/ 	.short	(.L_232 - .L_231)


	//   ....[0]....
.L_231:
        /*0248*/ 	.word	0x00000030


	//   ....[1]....
        /*024c*/ 	.word	0x00006290


	//   ....[2]....
        /*0250*/ 	.word	0x000062d0


	//----- nvinfo : EIATTR_MAX_THREADS
	.align		4
.L_232:
        /*0254*/ 	.byte	0x04, 0x05
        /*0256*/ 	.short	(.L_234 - .L_233)
.L_233:
        /*0258*/ 	.word	0x00000100
        /*025c*/ 	.word	0x00000001
        /*0260*/ 	.word	0x00000001


	//----- nvinfo : EIATTR_CRS_STACK_SIZE
	.align		4
.L_234:
        /*0264*/ 	.byte	0x04, 0x1e
        /*0266*/ 	.short	(.L_236 - .L_235)
.L_235:
        /*0268*/ 	.word	0x00000000


	//----- nvinfo : EIATTR_CBANK_PARAM_SIZE
	.align		4
.L_236:
        /*026c*/ 	.byte	0x03, 0x19
        /*026e*/ 	.short	0x0015


	//----- nvinfo : EIATTR_PARAM_CBANK
	.align		4
        /*0270*/ 	.byte	0x04, 0x0a
        /*0272*/ 	.short	(.L_238 - .L_237)
	.align		4
.L_237:
        /*0274*/ 	.word	index@(.nv.constant0._ZN6thrust24THRUST_300001_SM_1000_NS8cuda_cub4core6detail13_kernel_agentINS1_8__reduce11ReduceAgentIPN4cuda3std3__45tupleIJdlEEESC_SB_iNS1_9__extrema9arg_max_fIdl10comparatorEEEEJSC_SC_iSG_EEEvDpT0_)
        /*0278*/ 	.short	0x0380
        /*027a*/ 	.short	0x0015


	//----- nvinfo : EIATTR_SW_WAR
	.align		4
.L_238:
        /*027c*/ 	.byte	0x04, 0x36
        /*027e*/ 	.short	(.L_240 - .L_239)
.L_239:
        /*0280*/ 	.word	0x00000008
.L_240:


//--------------------- .nv.info._ZN6thrust24THRUST_300001_SM_1000_NS8cuda_cub4core6detail13_kernel_agentINS1_8__reduce10DrainAgentIiEEJN3cub18CUB_300001_SM_10009GridQueueIjEEiEEEvDpT0_ --------------------------
	.section	.nv.info._ZN6thrust24THRUST_300001_SM_1000_NS8cuda_cub4core6detail13_kernel_agentINS1_8__reduce10DrainAgentIiEEJN3cub18CUB_300001_SM_10009GridQueueIjEEiEEEvDpT0_,"",@"SHT_CUDA_INFO"
	.sectionflags	@""
	.align	4


	//----- nvinfo : EIATTR_CUDA_API_VERSION
	.align		4
        /*0000*/ 	.byte	0x04, 0x37
        /*0002*/ 	.short	(.L_242 - .L_241)
.L_241:
        /*0004*/ 	.word	0x00000082


	//----- nvinfo : EIATTR_KPARAM_INFO
	.align		4
.L_242:
        /*0008*/ 	.byte	0x04, 0x17
        /*000a*/ 	.short	(.L_244 - .L_243)
.L_243:
        /*000c*/ 	.word	0x00000000
        /*0010*/ 	.short	0x0001
        /*0012*/ 	.short	0x0008
        /*0014*/ 	.byte	0x00, 0xf0, 0x11, 0x00


	//----- nvinfo : EIATTR_KPARAM_INFO
	.align		4
.L_244:
        /*0018*/ 	.byte	0x04, 0x17
        /*001a*/ 	.short	(.L_246 - .L_245)
.L_245:
        /*001c*/ 	.word	0x00000000
        /*0020*/ 	.short	0x0000
        /*0022*/ 	.short	0x0000
        /*0024*/ 	.byte	0x00, 0xf0, 0x21, 0x00


	//----- nvinfo : EIATTR_SPARSE_MMA_MASK
	.align		4
.L_246:
        /*0028*/ 	.byte	0x03, 0x50
        /*002a*/ 	.short	0x0000


	//----- nvinfo : EIATTR_MAXREG_COUNT
	.align		4
        /*002c*/ 	.byte	0x03, 0x1b
        /*002e*/ 	.short	0x00ff


	//----- nvinfo : EIATTR_MERCURY_ISA_VERSION
	.align		4
        /*0030*/ 	.byte	0x03, 0x5f
        /*0032*/ 	.short	0x0101


	//----- nvinfo : EIATTR_VRC_CTA_INIT_COUNT
	.align		4
        /*0034*/ 	.byte	0x02, 0x4a
	.zero		1
	.zero		1


	//----- nvinfo : EIATTR_EXIT_INSTR_OFFSETS
	.align		4
        /*0038*/ 	.byte	0x04, 0x1c
        /*003a*/ 	.short	(.L_248 - .L_247)


	//   ....[0]....
.L_247:
        /*003c*/ 	.word	0x00000060


	//----- nvinfo : EIATTR_MAX_THREADS
	.align		4
.L_248:
        /*0040*/ 	.byte	0x04, 0x05
        /*0042*/ 	.short	(.L_250 - .L_249)
.L_249:
        /*0044*/ 	.word	0x00000001
        /*0048*/ 	.word	0x00000001
        /*004c*/ 	.word	0x00000001


	//----- nvinfo : EIATTR_CBANK_PARAM_SIZE
	.align		4
.L_250:
        /*0050*/ 	.byte	0x03, 0x19
        /*0052*/ 	.short	0x000c


	//----- nvinfo : EIATTR_PARAM_CBANK
	.align		4
        /*0054*/ 	.byte	0x04, 0x0a
        /*0056*/ 	.short	(.L_252 - .L_251)
	.align		4
.L_251:
        /*0058*/ 	.word	index@(.nv.constant0._ZN6thrust24THRUST_300001_SM_1000_NS8cuda_cub4core6detail13_kernel_agentINS1_8__reduce10DrainAgentIiEEJN3cub18CUB_300001_SM_10009GridQueueIjEEiEEEvDpT0_)
        /*005c*/ 	.short	0x0380
        /*005e*/ 	.short	0x000c


	//----- nvinfo : EIATTR_SW_WAR
	.align		4
.L_252:
        /*0060*/ 	.byte	0x04, 0x36
        /*0062*/ 	.short	(.L_254 - .L_253)
.L_253:
        /*0064*/ 	.word	0x00000008
.L_254:


//--------------------- .nv.info._ZN6thrust24THRUST_300001_SM_1000_NS8cuda_cub4core6detail13_kernel_agentINS1_8__reduce11ReduceAgentINS0_12zip_iteratorIN4cuda3std3__45tupleIJNS0_10device_ptrIdEENS0_17counting_iteratorIlNS0_11use_defaultESF_SF_EEEEEEEPNSB_IJdlEEESJ_iNS1_9__extrema9arg_max_fIdl10comparatorEEEEJSI_SK_iN3cub18CUB_300001_SM_100013GridEvenShareIiEENSR_9GridQueueIjEESO_EEEvDpT0_ --------------------------
	.section	.nv.info._ZN6thrust24THRUST_300001_SM_1000_NS8cuda_cub4core6detail13_kernel_agentINS1_8__reduce11ReduceAgentINS0_12zip_iteratorIN4cuda3std3__45tupleIJNS0_10device_ptrIdEENS0_17counting_iteratorIlNS0_11use_defaultESF_SF_EEEEEEEPNSB_IJdlEEESJ_iNS1_9__extrema9arg_max_fIdl10comparatorEEEEJSI_SK_iN3cub18CUB_300001_SM_100013GridEvenShareIiEENSR_9GridQueueIjEESO_EEEvDpT0_,"",@"SHT_CUDA_INFO"
	.sectionflags	@""
	.align	4


	//----- nvinfo : EIATTR_CUDA_API_VERSION
	.align		4
        /*0000*/ 	.byte	0x04, 0x37
        /*0002*/ 	.short	(.L_256 - .L_255)
.L_255:
        /*0004*/ 	.word	0x00000082


	//----- nvinfo : EIATTR_KPARAM_INFO
	.align		4
.L_256:
        /*0008*/ 	.byte	0x04, 0x17
        /*000a*/ 	.short	(.L_258 - .L_257)
.L_257:
        /*000c*/ 	.word	0x00000000
        /*0010*/ 	.short	0x0005
        /*0012*/ 	.short	0x0050
        /*0014*/ 	.byte	0x00, 0xf0, 0x05, 0x00


	//----- nvinfo : EIATTR_KPARAM_INFO
	.align		4
.L_258:
        /*0018*/ 	.byte	0x04, 0x17
        /*001a*/ 	.short	(.L_260 - .L_259)
.L_259:
        /*001c*/ 	.word	0x00000000
        /*0020*/ 	.short	0x0004
        /*0022*/ 	.short	0x0048
        /*0024*/ 	.byte	0x00, 0xf0, 0x21, 0x00


	//----- nvinfo : EIATTR_KPARAM_INFO
	.align		4
.L_260:
        /*0028*/ 	.byte	0x04, 0x17
        /*002a*/ 	.short	(.L_262 - .L_261)
.L_261:
        /*002c*/ 	.word	0x00000000
        /*0030*/ 	.short	0x0003
        /*0032*/ 	.short	0x001c
        /*0034*/ 	.byte	0x00, 0xf0, 0xa1, 0x00


	//----- nvinfo : EIATTR_KPARAM_INFO
	.align		4
.L_262:
        /*0038*/ 	.byte	0x04, 0x17
        /*003a*/ 	.short	(.L_264 - .L_263)
.L_263:
        /*003c*/ 	.word	0x00000000
        /*0040*/ 	.short	0x0002
        /*0042*/ 	.short	0x0018
        /*0044*/ 	.byte	0x00, 0xf0, 0x11, 0x00


	//----- nvinfo : EIATTR_KPARAM_INFO
	.align		4
.L_264:
        /*0048*/ 	.byte	0x04, 0x17
        /*004a*/ 	.short	(.L_266 - .L_265)
.L_265:
        /*004c*/ 	.word	0x00000000
        /*0050*/ 	.short	0x0001
        /*0052*/ 	.short	0x0010
        /*0054*/ 	.byte	0x00, 0xf5, 0x21, 0x00


	//----- nvinfo : EIATTR_KPARAM_INFO
	.align		4
.L_266:
        /*0058*/ 	.byte	0x04, 0x17
        /*005a*/ 	.short	(.L_268 - .L_267)
.L_267:
        /*005c*/ 	.word	0x00000000
        /*0060*/ 	.short	0x0000
        /*0062*/ 	.short	0x0000
        /*0064*/ 	.byte	0x00, 0xf0, 0x41, 0x00


	//----- nvinfo : EIATTR_SPARSE_MMA_MASK
	.align		4
.L_268:
        /*0068*/ 	.byte	0x03, 0x50
        /*006a*/ 	.short	0x0000


	//----- nvinfo : EIATTR_MAXREG_COUNT
	.align		4
        /*006c*/ 	.byte	0x03, 0x1b
        /*006e*/ 	.short	0x00ff


	//----- nvinfo : EIATTR_NUM_BARRIERS
	.align		4
        /*0070*/ 	.byte	0x02, 0x4c
        /*0072*/ 	.byte	0x01
	.zero		1


	//----- nvinfo : EIATTR_MERCURY_ISA_VERSION
	.align		4
        /*0074*/ 	.byte	0x03, 0x5f
        /*0076*/ 	.short	0x0101


	//----- nvinfo : EIATTR_COOP_GROUP_MASK_REGIDS
	.align		4
        /*0078*/ 	.byte	0x04, 0x29
        /*007a*/ 	.short	(.L_270 - .L_269)


	//   ....[0]....
.L_269:
        /*007c*/ 	.word	0xffffffff


	//   ....[1]....
        /*0080*/ 	.word	0xffffffff


	//   ....[2]....
        /*0084*/ 	.word	0xffffffff


	//   ....[3]....
        /*0088*/ 	.word	0xffffffff


	//   ....[4]....
        /*008c*/ 	.word	0xffffffff


	//   ....[5]....
        /*0090*/ 	.word	0xffffffff


	//   ....[6]....
        /*0094*/ 	.word	0xffffffff


	//   ....[7]....
        /*0098*/ 	.word	0xffffffff


	//   ....[8]....
        /*009c*/ 	.word	0xffffffff


	//   ....[9]....
        /*00a0*/ 	.word	0xffffffff


	//   ....[10]....
        /*00a4*/ 	.word	0xffffffff


	//   ....[11]....
        /*00a8*/ 	.word	0xffffffff


	//   ....[12]....
        /*00ac*/ 	.word	0xffffffff


	//   ....[13]....
        /*00b0*/ 	.word	0xffffffff


	//   ....[14]....
        /*00b4*/ 	.word	0xffffffff


	//   ....[15]....
        /*00b8*/ 	.word	0xffffffff


	//   ....[16]....
        /*00bc*/ 	.word	0xffffffff


	//   ....[17]....
        /*00c0*/ 	.word	0xffffffff


	//   ....[18]....
        /*00c4*/ 	.word	0xffffffff


	//   ....[19]....
        /*00c8*/ 	.word	0xffffffff


	//   ....[20]....
        /*00cc*/ 	.word	0xffffffff


	//   ....[21]....
        /*00d0*/ 	.word	0xffffffff


	//   ....[22]....
        /*00d4*/ 	.word	0xffffffff


	//   ....[23]....
        /*00d8*/ 	.word	0xffffffff


	//   ....[24]....
        /*00dc*/ 	.word	0xffffffff


	//   ....[25]....
        /*00e0*/ 	.word	0xffffffff


	//   ....[26]....
        /*00e4*/ 	.word	0xffffffff


	//   ....[27]....
        /*00e8*/ 	.word	0xffffffff


	//   ....[28]....
        /*00ec*/ 	.word	0xffffffff


	//   ....[29]....
        /*00f0*/ 	.word	0xffffffff


	//   ....[30]....
        /*00f4*/ 	.word	0xffffffff


	//   ....[31]....
        /*00f8*/ 	.word	0xffffffff


	//   ....[32]....
        /*00fc*/ 	.word	0xffffffff


	//   ....[33]....
        /*0100*/ 	.word	0xffffffff


	//   ....[34]....
        /*0104*/ 	.word	0xffffffff


	//   ....[35]....
        /*0108*/ 	.word	0xffffffff


	//   ....[36]....
        /*010c*/ 	.word	0xffffffff


	//   ....[37]....
        /*0110*/ 	.word	0xffffffff


	//   ....[38]....
        /*0114*/ 	.word	0xffffffff


	//   ....[39]....
        /*0118*/ 	.word	0xffffffff


	//   ....[40]....
        /*011c*/ 	.word	0xffffffff


	//   ....[41]....
        /*0120*/ 	.word	0xffffffff


	//   ....[42]....
        /*0124*/ 	.word	0xffffffff


	//   ....[43]....
        /*0128*/ 	.word	0xffffffff


	//   ....[44]....
        /*012c*/ 	.word	0xffffffff


	//   ....[45]....
        /*0130*/ 	.word	0xffffffff


	//   ....[46]....
        /*0134*/ 	.word	0xffffffff


	//   ....[47]....
        /*0138*/ 	.word	0xffffffff


	//   ....[48]....
        /*013c*/ 	.word	0xffffffff


	//   ....[49]....
        /*0140*/ 	.word	0xffffffff


	//   ....[50]....
        /*0144*/ 	.word	0xffffffff


	//   ....[51]....
        /*0148*/ 	.word	0xffffffff


	//   ....[52]....
        /*014c*/ 	.word	0xffffffff


	//   ....[53]....
        /*0150*/ 	.word	0xffffffff


	//   ....[54]....
        /*0154*/ 	.word	0xffffffff


	//   ....[55]....
        /*0158*/ 	.word	0xffffffff


	//   ....[56]....
        /*015c*/ 	.word	0xffffffff


	//   ....[57]....
        /*0160*/ 	.word	0xffffffff


	//   ....[58]....
        /*0164*/ 	.word	0xffffffff


	//   ....[59]....
        /*0168*/ 	.word	0xffffffff


	//----- nvinfo : EIATTR_COOP_GROUP_INSTR_OFFSETS
	.align		4
.L_270:
        /*016c*/ 	.byte	0x04, 0x28
        /*016e*/ 	.short	(.L_272 - .L_271)


	//   ....[0]....
.L_271:
        /*0170*/ 	.word	0x00000cd0


	//   ....[1]....
        /*0174*/ 	.word	0x00000d00


	//   ....[2]....
        /*0178*/ 	.word	0x00000d20


	//   ....[3]....
        /*017c*/ 	.word	0x00000d30


	//   ....[4]....
        /*0180*/ 	.word	0x00000ec0


	//   ....[5]....
        /*0184*/ 	.word	0x00000ef0


	//   ....[6]....
        /*0188*/ 	.word	0x00000f20


	//   ....[7]....
        /*018c*/ 	.word	0x00000f40


	//   ....[8]....
        /*0190*/ 	.word	0x000010c0


	//   ....[9]....
        /*0194*/ 	.word	0x00001100


	//   ....[10]....
        /*0198*/ 	.word	0x00001130


	//   ....[11]....
        /*019c*/ 	.word	0x00001140


	//   ....[12]....
        /*01a0*/ 	.word	0x000012c0


	//   ....[13]....
        /*01a4*/ 	.word	0x000012f0


	//   ....[14]....
        /*01a8*/ 	.word	0x00001320


	//   ....[15]....
        /*01ac*/ 	.word	0x00001340


	//   ....[16]....
        /*01b0*/ 	.word	0x000014c0


	//   ....[17]....
        /*01b4*/ 	.word	0x000014f0


	//   ....[18]....
        /*01b8*/ 	.word	0x00001520


	//   ....[19]....
        /*01bc*/ 	.word	0x00001540


	//   ....[20]....
        /*01c0*/ 	.word	0x000022b0


	//   ....[21]....
        /*01c4*/ 	.word	0x000022c0


	//   ....[22]....
        /*01c8*/ 	.word	0x000022d0


	//   ....[23]....
        /*01cc*/ 	.word	0x000022f0


	//   ....[24]....
        /*01d0*/ 	.word	0x00002470


	//   ....[25]....
        /*01d4*/ 	.word	0x000024b0


	//   ....[26]....
        /*01d8*/ 	.word	0x000024e0


	//   ....[27]....
        /*01dc*/ 	.word	0x00002500


	//   ....[28]....
        /*01e0*/ 	.word	0x00002680


	//   ....[29]....
        /*01e4*/ 	.word	0x000026c0


	//   ....[30]....
        /*01e8*/ 	.word	0x000026f0


	//   ....[31]....
        /*01ec*/ 	.word	0x00002710


	//   ....[32]....
        /*01f0*/ 	.word	0x00002890


	//   ....[33]....
        /*01f4*/ 	.word	0x000028d0


	//   ....[34]....
        /*01f8*/ 	.word	0x00002900


	//   ....[35]....
        /*01fc*/ 	.word	0x00002920


	//   ....[36]....
        /*0200*/ 	.word	0x00002aa0


	//   ....[37]....
        /*0204*/ 	.word	0x00002ae0


	//   ....[38]....
        /*0208*/ 	.word	0x00002b10


	//   ....[39]....
        /*020c*/ 	.word	0x00002b30


	//   ....[40]....
        /*0210*/ 	.word	0x000051f0


	//   ....[41]....
        /*0214*/ 	.word	0x00005220


	//   ....[42]....
        /*0218*/ 	.word	0x00005240


	//   ....[43]....
        /*021c*/ 	.word	0x00005250


	//   ....[44]....
        /*0220*/ 	.word	0x000053e0


	//   ....[45]....
        /*0224*/ 	.word	0x00005410


	//   ....[46]....
        /*0228*/ 	.word	0x00005440


	//   ....[47]....
        /*022c*/ 	.word	0x00005460


	//   ....[48]....
        /*0230*/ 	.word	0x000055e0


	//   ....[49]....
        /*0234*/ 	.word	0x00005610


	//   ....[50]....
        /*0238*/ 	.word	0x00005640


	//   ....[51]....
        /*023c*/ 	.word	0x00005660


	//   ....[52]....
        /*0240*/ 	.word	0x000057e0


	//   ....[53]....
        /*0244*/ 	.word	0x00005810


	//   ....[54]....
        /*0248*/ 	.word	0x00005840


	//   ....[55]....
        /*024c*/ 	.word	0x00005860


	//   ....[56]....
        /*0250*/ 	.word	0x000059e0


	//   ....[57]....
        /*0254*/ 	.word	0x00005a10


	//   ....[58]....
        /*0258*/ 	.word	0x00005a40


	//   ....[59]....
        /*025c*/ 	.word	0x00005a60


	//----- nvinfo : EIATTR_VRC_CTA_INIT_COUNT
	.align		4
.L_272:
        /*0260*/ 	.byte	0x02, 0x4a
	.zero		1
	.zero		1


	//----- nvinfo : EIATTR_EXIT_INSTR_OFFSETS
	.align		4
        /*0264*/ 	.byte	0x04, 0x1c
        /*0266*/ 	.short	(.L_274 - .L_273)


	//   ....[0]....
.L_273:
        /*0268*/ 	.word	0x00006710


	//   ....[1]....
        /*026c*/ 	.word	0x00006770


	//----- nvinfo : EIATTR_MAX_THREADS
	.align		4
.L_274:
        /*0270*/ 	.byte	0x04, 0x05
        /*0272*/ 	.short	(.L_276 - .L_275)
.L_275:
        /*0274*/ 	.word	0x00000100
        /*0278*/ 	.word	0x00000001
        /*027c*/ 	.word	0x00000001


	//----- nvinfo : EIATTR_CRS_STACK_SIZE
	.align		4
.L_276:
        /*0280*/ 	.byte	0x04, 0x1e
        /*0282*/ 	.short	(.L_278 - .L_277)
.L_277:
        /*0284*/ 	.word	0x00000000


	//----- nvinfo : EIATTR_CBANK_PARAM_SIZE
	.align		4
.L_278:
        /*0288*/ 	.byte	0x03, 0x19
        /*028a*/ 	.short	0x0051


	//----- nvinfo : EIATTR_PARAM_CBANK
	.align		4
        /*028c*/ 	.byte	0x04, 0x0a
        /*028e*/ 	.short	(.L_280 - .L_279)
	.align		4
.L_279:
        /*0290*/ 	.word	index@(.nv.constant0._ZN6thrust24THRUST_300001_SM_1000_NS8cuda_cub4core6detail13_kernel_agentINS1_8__reduce11ReduceAgentINS0_12zip_iteratorIN4cuda3std3__45tupleIJNS0_10device_ptrIdEENS0_17counting_iteratorIlNS0_11use_defaultESF_SF_EEEEEEEPNSB_IJdlEEESJ_iNS1_9__extrema9arg_max_fIdl10comparatorEEEEJSI_SK_iN3cub18CUB_300001_SM_100013GridEvenShareIiEENSR_9GridQueueIjEESO_EEEvDpT0_)
        /*0294*/ 	.short	0x0380
        /*0296*/ 	.short	0x0051


	//----- nvinfo : EIATTR_SW_WAR
	.align		4
.L_280:
        /*0298*/ 	.byte	0x04, 0x36
        /*029a*/ 	.short	(.L_282 - .L_281)
.L_281:
        /*029c*/ 	.word	0x00000008
.L_282:


//--------------------- .nv.info._ZN6thrust24THRUST_300001_SM_1000_NS8cuda_cub4core6detail13_kernel_agentINS1_8__reduce11ReduceAgentINS0_12zip_iteratorIN4cuda3std3__45tupleIJNS0_10device_ptrIdEENS0_17counting_iteratorIlNS0_11use_defaultESF_SF_EEEEEEEPNSB_IJdlEEESJ_iNS1_9__extrema9arg_max_fIdl10comparatorEEEEJSI_SK_iSO_EEEvDpT0_ --------------------------
	.section	.nv.info._ZN6thrust24THRUST_300001_SM_1000_NS8cuda_cub4core6detail13_kernel_agentINS1_8__reduce11ReduceAgentINS0_12zip_iteratorIN4cuda3std3__45tupleIJNS0_10device_ptrIdEENS0_17counting_iteratorIlNS0_11use_defaultESF_SF_EEEEEEEPNSB_IJdlEEESJ_iNS1_9__extrema9arg_max_fIdl10comparatorEEEEJSI_SK_iSO_EEEvDpT0_,"",@"SHT_CUDA_INFO"
	.sectionflags	@""
	.align	4


	//----- nvinfo : EIATTR_CUDA_API_VERSION
	.align		4
        /*0000*/ 	.byte	0x04, 0x37
        /*0002*/ 	.short	(.L_284 - .L_283)
.L_283:
        /*0004*/ 	.word	0x00000082


	//----- nvinfo : EIATTR_KPARAM_INFO
	.align		4
.L_284:
        /*0008*/ 	.byte	0x04, 0x17
        /*000a*/ 	.short	(.L_286 - .L_285)
.L_285:
        /*000c*/ 	.word	0x00000000
        /*0010*/ 	.short	0x0003
        /*0012*/ 	.short	0x001c
        /*0014*/ 	.byte	0x00, 0xf0, 0x05, 0x00


	//----- nvinfo : EIATTR_KPARAM_INFO
	.align		4
.L_286:
        /*0018*/ 	.byte	0x04, 0x17
        /*001a*/ 	.short	(.L_288 - .L_287)
.L_287:
        /*001c*/ 	.word	0x00000000
        /*0020*/ 	.short	0x0002
        /*0022*/ 	.short	0x0018
        /*0024*/ 	.byte	0x00, 0xf0, 0x11, 0x00


	//----- nvinfo : EIATTR_KPARAM_INFO
	.align		4
.L_288:
        /*0028*/ 	.byte	0x04, 0x17
        /*002a*/ 	.short	(.L_290 - .L_289)
.L_289:
        /*002c*/ 	.word	0x00000000
        /*0030*/ 	.short	0x0001
        /*0032*/ 	.short	0x0010
        /*0034*/ 	.byte	0x00, 0xf5, 0x21, 0x00


	//----- nvinfo : EIATTR_KPARAM_INFO
	.align		4
.L_290:
        /*0038*/ 	.byte	0x04, 0x17
        /*003a*/ 	.short	(.L_292 - .L_291)
.L_291:
        /*003c*/ 	.word	0x00000000
        /*0040*/ 	.short	0x0000
        /*0042*/ 	.short	0x0000
        /*0044*/ 	.byte	0x00, 0xf0, 0x41, 0x00


	//----- nvinfo : EIATTR_SPARSE_MMA_MASK
	.align		4
.L_292:
        /*0048*/ 	.byte	0x03, 0x50
        /*004a*/ 	.short	0x0000


	//----- nvinfo : EIATTR_MAXREG_COUNT
	.align		4
        /*004c*/ 	.byte	0x03, 0x1b
        /*004e*/ 	.short	0x00ff


	//----- nvinfo : EIATTR_NUM_BARRIERS
	.align		4
        /*0050*/ 	.byte	0x02, 0x4c
        /*0052*/ 	.byte	0x01
	.zero		1


	//----- nvinfo : EIATTR_MERCURY_ISA_VERSION
	.align		4
        /*0054*/ 	.byte	0x03, 0x5f
        /*0056*/ 	.short	0x0101


	//----- nvinfo : EIATTR_COOP_GROUP_MASK_REGIDS
	.align		4
        /*0058*/ 	.byte	0x04, 0x29
        /*005a*/ 	.short	(.L_294 - .L_293)


	//   ....[0]....
.L_293:
        /*005c*/ 	.word	0xffffffff


	//   ....[1]....
        /*0060*/ 	.word	0xffffffff


	//   ....[2]....
        /*0064*/ 	.word	0xffffffff


	//   ....[3]....
        /*0068*/ 	.word	0xffffffff


	//   ....[4]....
        /*006c*/ 	.word	0xffffffff


	//   ....[5]....
        /*0070*/ 	.word	0xffffffff


	//   ....[6]....
        /*0074*/ 	.word	0xffffffff


	//   ....[7]....
        /*0078*/ 	.word	0xffffffff


	//   ....[8]....
        /*007c*/ 	.word	0xffffffff


	//   ....[9]....
        /*0080*/ 	.word	0xffffffff


	//   ....[10]....
        /*0084*/ 	.word	0xffffffff


	//   ....[11]....
        /*0088*/ 	.word	0xffffffff


	//   ....[12]....
        /*008c*/ 	.word	0xffffffff


	//   ....[13]....
        /*0090*/ 	.word	0xffffffff


	//   ....[14]....
        /*0094*/ 	.word	0xffffffff


	//   ....[15]....
        /*0098*/ 	.word	0xffffffff


	//   ....[16]....
        /*009c*/ 	.word	0xffffffff


	//   ....[17]....
        /*00a0*/ 	.word	0xffffffff


	//   ....[18]....
        /*00a4*/ 	.word	0xffffffff


	//   ....[19]....
        /*00a8*/ 	.word	0xffffffff


	//   ....[20]....
        /*00ac*/ 	.word	0xffffffff


	//   ....[21]....
        /*00b0*/ 	.word	0xffffffff


	//   ....[22]....
        /*00b4*/ 	.word	0xffffffff


	//   ....[23]....
        /*00b8*/ 	.word	0xffffffff


	//   ....[24]....
        /*00bc*/ 	.word	0xffffffff


	//   ....[25]....
        /*00c0*/ 	.word	0xffffffff


	//   ....[26]....
        /*00c4*/ 	.word	0xffffffff


	//   ....[27]....
        /*00c8*/ 	.word	0xffffffff


	//   ....[28]....
        /*00cc*/ 	.word	0xffffffff


	//   ....[29]....
        /*00d0*/ 	.word	0xffffffff


	//   ....[30]....
        /*00d4*/ 	.word	0xffffffff


	//   ....[31]....
        /*00d8*/ 	.word	0xffffffff


	//   ....[32]....
        /*00dc*/ 	.word	0xffffffff


	//   ....[33]....
        /*00e0*/ 	.word	0xffffffff


	//   ....[34]....
        /*00e4*/ 	.word	0xffffffff


	//   ....[35]....
        /*00e8*/ 	.word	0xffffffff


	//   ....[36]....
        /*00ec*/ 	.word	0xffffffff


	//   ....[37]....
        /*00f0*/ 	.word	0xffffffff


	//   ....[38]....
        /*00f4*/ 	.word	0xffffffff


	//   ....[39]....
        /*00f8*/ 	.word	0xffffffff


	//   ....[40]....
        /*00fc*/ 	.word	0xffffffff


	//   ....[41]....
        /*0100*/ 	.word	0xffffffff


	//   ....[42]....
        /*0104*/ 	.word	0xffffffff


	//   ....[43]....
        /*0108*/ 	.word	0xffffffff


	//   ....[44]....
        /*010c*/ 	.word	0xffffffff


	//   ....[45]....
        /*0110*/ 	.word	0xffffffff


	//   ....[46]....
        /*0114*/ 	.word	0xffffffff


	//   ....[47]....
        /*0118*/ 	.word	0xffffffff


	//   ....[48]....
        /*011c*/ 	.word	0xffffffff


	//   ....[49]....
        /*0120*/ 	.word	0xffffffff


	//   ....[50]....
        /*0124*/ 	.word	0xffffffff


	//   ....[51]....
        /*0128*/ 	.word	0xffffffff


	//   ....[52]....
        /*012c*/ 	.word	0xffffffff


	//   ....[53]....
        /*0130*/ 	.word	0xffffffff


	//   ....[54]....
        /*0134*/ 	.word	0xffffffff


	//   ....[55]....
        /*0138*/ 	.word	0xffffffff


	//   ....[56]....
        /*013c*/ 	.word	0xffffffff


	//   ....[57]....
        /*0140*/ 	.word	0xffffffff


	//   ....[58]....
        /*0144*/ 	.word	0xffffffff


	//   ....[59]....
        /*0148*/ 	.word	0xffffffff


	//----- nvinfo : EIATTR_COOP_GROUP_INSTR_OFFSETS
	.align		4
.L_294:
        /*014c*/ 	.byte	0x04, 0x28
        /*014e*/ 	.short	(.L_296 - .L_295)


	//   ....[0]....
.L_295:
        /*0150*/ 	.word	0x00000c90


	//   ....[1]....
        /*0154*/ 	.word	0x00000cc0


	//   ....[2]....
        /*0158*/ 	.word	0x00000ce0


	//   ....[3]....
        /*015c*/ 	.word	0x00000cf0


	//   ....[4]....
        /*0160*/ 	.word	0x00000e80


	//   ....[5]....
        /*0164*/ 	.word	0x00000eb0


	//   ....[6]....
        /*0168*/ 	.word	0x00000ee0


	//   ....[7]....
        /*016c*/ 	.word	0x00000f00


	//   ....[8]....
        /*0170*/ 	.word	0x00001080


	//   ....[9]....
        /*0174*/ 	.word	0x000010b0


	//   ....[10]....
        /*0178*/ 	.word	0x000010e0


	//   ....[11]....
        /*017c*/ 	.word	0x00001100


	//   ....[12]....
        /*0180*/ 	.word	0x00001280


	//   ....[13]....
        /*0184*/ 	.word	0x000012b0


	//   ....[14]....
        /*0188*/ 	.word	0x000012e0


	//   ....[15]....
        /*018c*/ 	.word	0x00001300


	//   ....[16]....
        /*0190*/ 	.word	0x00001480


	//   ....[17]....
        /*0194*/ 	.word	0x000014b0


	//   ....[18]....
        /*0198*/ 	.word	0x000014e0


	//   ....[19]....
        /*019c*/ 	.word	0x00001500


	//   ....[20]....
        /*01a0*/ 	.word	0x00002260


	//   ....[21]....
        /*01a4*/ 	.word	0x00002270


	//   ....[22]....
        /*01a8*/ 	.word	0x00002280


	//   ....[23]....
        /*01ac*/ 	.word	0x000022a0


	//   ....[24]....
        /*01b0*/ 	.word	0x00002420


	//   ....[25]....
        /*01b4*/ 	.word	0x00002460


	//   ....[26]....
        /*01b8*/ 	.word	0x00002490


	//   ....[27]....
        /*01bc*/ 	.word	0x000024b0


	//   ....[28]....
        /*01c0*/ 	.word	0x00002630


	//   ....[29]....
        /*01c4*/ 	.word	0x00002670


	//   ....[30]....
        /*01c8*/ 	.word	0x000026a0


	//   ....[31]....
        /*01cc*/ 	.word	0x000026c0


	//   ....[32]....
        /*01d0*/ 	.word	0x00002840


	//   ....[33]....
        /*01d4*/ 	.word	0x00002880


	//   ....[34]....
        /*01d8*/ 	.word	0x000028b0


	//   ....[35]....
        /*01dc*/ 	.word	0x000028d0


	//   ....[36]....
        /*01e0*/ 	.word	0x00002a50


	//   ....[37]....
        /*01e4*/ 	.word	0x00002a90


	//   ....[38]....
        /*01e8*/ 	.word	0x00002ac0


	//   ....[39]....
        /*01ec*/ 	.word	0x00002ae0


	//   ....[40]....
        /*01f0*/ 	.word	0x00004f90


	//   ....[41]....
        /*01f4*/ 	.word	0x00004fc0


	//   ....[42]....
        /*01f8*/ 	.word	0x00004fe0


	//   ....[43]....
        /*01fc*/ 	.word	0x00004ff0


	//   ....[44]....
        /*0200*/ 	.word	0x00005180


	//   ....[45]....
        /*0204*/ 	.word	0x000051b0


	//   ....[46]....
        /*0208*/ 	.word	0x000051e0


	//   ....[47]....
        /*020c*/ 	.word	0x00005200


	//   ....[48]....
        /*0210*/ 	.word	0x00005380


	//   ....[49]....
        /*0214*/ 	.word	0x000053b0


	//   ....[50]....
        /*0218*/ 	.word	0x000053e0


	//   ....[51]....
        /*021c*/ 	.word	0x00005400


	//   ....[52]....
        /*0220*/ 	.word	0x00005580


	//   ....[53]....
        /*0224*/ 	.word	0x000055c0


	//   ....[54]....
        /*0228*/ 	.word	0x000055f0


	//   ....[55]....
        /*022c*/ 	.word	0x00005600


	//   ....[56]....
        /*0230*/ 	.word	0x00005780


	//   ....[57]....
        /*0234*/ 	.word	0x000057b0


	//   ....[58]....
        /*0238*/ 	.word	0x000057e0


	//   ....[59]....
        /*023c*/ 	.word	0x00005800


	//----- nvinfo : EIATTR_VRC_CTA_INIT_COUNT
	.align		4
.L_296:
        /*0240*/ 	.byte	0x02, 0x4a
	.zero		1
	.zero		1


	//----- nvinfo : EIATTR_EXIT_INSTR_OFFSETS
	.align		4
        /*0244*/ 	.byte	0x04, 0x1c
        /*0246*/ 	.short	(.L_298 - .L_297)


	//   ....[0]....
.L_297:
        /*0248*/ 	.word	0x00000030


	//   ....[1]....
        /*024c*/ 	.word	0x000064a0


	//   ....[2]....
        /*0250*/ 	.word	0x000064e0


	//----- nvinfo : EIATTR_MAX_THREADS
	.align		4
.L_298:
        /*0254*/ 	.byte	0x04, 0x05
        /*0256*/ 	.short	(.L_300 - .L_299)
.L_299:
        /*0258*/ 	.word	0x00000100
        /*025c*/ 	.word	0x00000001
        /*0260*/ 	.word	0x00000001


	//----- nvinfo : EIATTR_CRS_STACK_SIZE
	.align		4
.L_300:
        /*0264*/ 	.byte	0x04, 0x1e
        /*0266*/ 	.short	(.L_302 - .L_301)
.L_301:
        /*0268*/ 	.word	0x00000000


	//----- nvinfo : EIATTR_CBANK_PARAM_SIZE
	.align		4
.L_302:
        /*026c*/ 	.byte	0x03, 0x19
        /*026e*/ 	.short	0x001d


	//----- nvinfo : EIATTR_PARAM_CBANK
	.align		4
        /*0270*/ 	.byte	0x04, 0x0a
        /*0272*/ 	.short	(.L_304 - .L_303)
	.align		4
.L_303:
        /*0274*/ 	.word	index@(.nv.constant0._ZN6thrust24THRUST_300001_SM_1000_NS8cuda_cub4core6detail13_kernel_agentINS1_8__reduce11ReduceAgentINS0_12zip_iteratorIN4cuda3std3__45tupleIJNS0_10device_ptrIdEENS0_17counting_iteratorIlNS0_11use_defaultESF_SF_EEEEEEEPNSB_IJdlEEESJ_iNS1_9__extrema9arg_max_fIdl10comparatorEEEEJSI_SK_iSO_EEEvDpT0_)
        /*0278*/ 	.short	0x0380
        /*027a*/ 	.short	0x001d


	//----- nvinfo : EIATTR_SW_WAR
	.align		4
.L_304:
        /*027c*/ 	.byte	0x04, 0x36
        /*027e*/ 	.short	(.L_306 - .L_305)
.L_305:
        /*0280*/ 	.word	0x00000008
.L_306:


//--------------------- .nv.info._Z7forwardPdll   --------------------------
	.section	.nv.info._Z7forwardPdll,"",@"SHT_CUDA_INFO"
	.sectionflags	@""
	.align	4


	//----- nvinfo : EIATTR_CUDA_API_VERSION
	.align		4
        /*0000*/ 	.byte	0x04, 0x37
        /*0002*/ 	.short	(.L_308 - .L_307)
.L_307:
        /*0004*/ 	.word	0x00000082


	//----- nvinfo : EIATTR_KPARAM_INFO
	.align		4
.L_308:
        /*0008*/ 	.byte	0x04, 0x17
        /*000a*/ 	.short	(.L_310 - .L_309)
.L_309:
        /*000c*/ 	.word	0x00000000
        /*0010*/ 	.short	0x0002
        /*0012*/ 	.short	0x0010
        /*0014*/ 	.byte	0x00, 0xf0, 0x21, 0x00


	//----- nvinfo : EIATTR_KPARAM_INFO
	.align		4
.L_310:
        /*0018*/ 	.byte	0x04, 0x17
        /*001a*/ 	.short	(.L_312 - .L_311)
.L_311:
        /*001c*/ 	.word	0x00000000
        /*0020*/ 	.short	0x0001
        /*0022*/ 	.short	0x0008
        /*0024*/ 	.byte	0x00, 0xf0, 0x21, 0x00


	//----- nvinfo : EIATTR_KPARAM_INFO
	.align		4
.L_312:
        /*0028*/ 	.byte	0x04, 0x17
        /*002a*/ 	.short	(.L_314 - .L_313)
.L_313:
        /*002c*/ 	.word	0x00000000
        /*0030*/ 	.short	0x0000
        /*0032*/ 	.short	0x0000
        /*0034*/ 	.byte	0x00, 0xf5, 0x21, 0x00


	//----- nvinfo : EIATTR_SPARSE_MMA_MASK
	.align		4
.L_314:
        /*0038*/ 	.byte	0x03, 0x50
        /*003a*/ 	.short	0x0000


	//----- nvinfo : EIATTR_MAXREG_COUNT
	.align		4
        /*003c*/ 	.byte	0x03, 0x1b
        /*003e*/ 	.short	0x00ff


	//----- nvinfo : EIATTR_MERCURY_ISA_VERSION
	.align		4
        /*0040*/ 	.byte	0x03, 0x5f
        /*0042*/ 	.short	0x0101


	//----- nvinfo : EIATTR_VRC_CTA_INIT_COUNT
	.align		4
        /*0044*/ 	.byte	0x02, 0x4a
	.zero		1
	.zero		1


	//----- nvinfo : EIATTR_EXIT_INSTR_OFFSETS
	.align		4
        /*0048*/ 	.byte	0x04, 0x1c
        /*004a*/ 	.short	(.L_316 - .L_315)


	//   ....[0]....
.L_315:
        /*004c*/ 	.word	0x000000b0


	//   ....[1]....
        /*0050*/ 	.word	0x00000690


	//----- nvinfo : EIATTR_CRS_STACK_SIZE
	.align		4
.L_316:
        /*0054*/ 	.byte	0x04, 0x1e
        /*0056*/ 	.short	(.L_318 - .L_317)
.L_317:
        /*0058*/ 	.word	0x00000000


	//----- nvinfo : EIATTR_CBANK_PARAM_SIZE
	.align		4
.L_318:
        /*005c*/ 	.byte	0x03, 0x19
        /*005e*/ 	.short	0x0018


	//----- nvinfo : EIATTR_PARAM_CBANK
	.align		4
        /*0060*/ 	.byte	0x04, 0x0a
        /*0062*/ 	.short	(.L_320 - .L_319)
	.align		4
.L_319:
        /*0064*/ 	.word	index@(.nv.constant0._Z7forwardPdll)
        /*0068*/ 	.short	0x0380
        /*006a*/ 	.short	0x0018


	//----- nvinfo : EIATTR_SW_WAR
	.align		4
.L_320:
        /*006c*/ 	.byte	0x04, 0x36
        /*006e*/ 	.short	(.L_322 - .L_321)
.L_321:
        /*0070*/ 	.word	0x00000008
.L_322:


//--------------------- .nv.info._Z6maxDivPdlll   --------------------------
	.section	.nv.info._Z6maxDivPdlll,"",@"SHT_CUDA_INFO"
	.sectionflags	@""
	.align	4


	//----- nvinfo : EIATTR_CUDA_API_VERSION
	.align		4
        /*0000*/ 	.byte	0x04, 0x37
        /*0002*/ 	.short	(.L_324 - .L_323)
.L_323:
        /*0004*/ 	.word	0x00000082


	//----- nvinfo : EIATTR_KPARAM_INFO
	.align		4
.L_324:
        /*0008*/ 	.byte	0x04, 0x17
        /*000a*/ 	.short	(.L_326 - .L_325)
.L_325:
        /*000c*/ 	.word	0x00000000
        /*0010*/ 	.short	0x0003
        /*0012*/ 	.short	0x0018
        /*0014*/ 	.byte	0x00, 0xf0, 0x21, 0x00


	//----- nvinfo : EIATTR_KPARAM_INFO
	.align		4
.L_326:
        /*0018*/ 	.byte	0x04, 0x17
        /*001a*/ 	.short	(.L_328 - .L_327)
.L_327:
        /*001c*/ 	.word	0x00000000
        /*0020*/ 	.short	0x0002
        /*0022*/ 	.short	0x0010
        /*0024*/ 	.byte	0x00, 0xf0, 0x21, 0x00


	//----- nvinfo : EIATTR_KPARAM_INFO
	.align		4
.L_328:
        /*0028*/ 	.byte	0x04, 0x17
        /*002a*/ 	.short	(.L_330 - .L_329)
.L_329:
        /*002c*/ 	.word	0x00000000
        /*0030*/ 	.short	0x0001
        /*0032*/ 	.short	0x0008
        /*0034*/ 	.byte	0x00, 0xf0, 0x21, 0x00


	//----- nvinfo : EIATTR_KPARAM_INFO
	.align		4
.L_330:
        /*0038*/ 	.byte	0x04, 0x17
        /*003a*/ 	.short	(.L_332 - .L_331)
.L_331:
        /*003c*/ 	.word	0x00000000
        /*0040*/ 	.short	0x0000
        /*0042*/ 	.short	0x0000
        /*0044*/ 	.byte	0x00, 0xf5, 0x21, 0x00


	//----- nvinfo : EIATTR_SPARSE_MMA_MASK
	.align		4
.L_332:
        /*0048*/ 	.byte	0x03, 0x50
        /*004a*/ 	.short	0x0000


	//----- nvinfo : EIATTR_MAXREG_COUNT
	.align		4
        /*004c*/ 	.byte	0x03, 0x1b
        /*004e*/ 	.short	0x00ff


	//----- nvinfo : EIATTR_MERCURY_ISA_VERSION
	.align		4
        /*0050*/ 	.byte	0x03, 0x5f
        /*0052*/ 	.short	0x0101


	//----- nvinfo : EIATTR_VRC_CTA_INIT_COUNT
	.align		4
        /*0054*/ 	.byte	0x02, 0x4a
	.zero		1
	.zero		1


	//----- nvinfo : EIATTR_EXIT_INSTR_OFFSETS
	.align		4
        /*0058*/ 	.byte	0x04, 0x1c
        /*005a*/ 	.short	(.L_334 - .L_333)


	//   ....[0]....
.L_333:
        /*005c*/ 	.word	0x00000180


	//   ....[1]....
        /*0060*/ 	.word	0x000003d0


	//----- nvinfo : EIATTR_CRS_STACK_SIZE
	.align		4
.L_334:
        /*0064*/ 	.byte	0x04, 0x1e
        /*0066*/ 	.short	(.L_336 - .L_335)
.L_335:
        /*0068*/ 	.word	0x00000000


	//----- nvinfo : EIATTR_CBANK_PARAM_SIZE
	.align		4
.L_336:
        /*006c*/ 	.byte	0x03, 0x19
        /*006e*/ 	.short	0x0020


	//----- nvinfo : EIATTR_PARAM_CBANK
	.align		4
        /*0070*/ 	.byte	0x04, 0x0a
        /*0072*/ 	.short	(.L_338 - .L_337)
	.align		4
.L_337:
        /*0074*/ 	.word	index@(.nv.constant0._Z6maxDivPdlll)
        /*0078*/ 	.short	0x0380
        /*007a*/ 	.short	0x0020


	//----- nvinfo : EIATTR_SW_WAR
	.align		4
.L_338:
        /*007c*/ 	.byte	0x04, 0x36
        /*007e*/ 	.short	(.L_340 - .L_339)
.L_339:
        /*0080*/ 	.word	0x00000008
.L_340:


//--------------------- .nv.info._Z8swapRowsPdlll --------------------------
	.section	.nv.info._Z8swapRowsPdlll,"",@"SHT_CUDA_INFO"
	.sectionflags	@""
	.align	4


	//----- nvinfo : EIATTR_CUDA_API_VERSION
	.align		4
        /*0000*/ 	.byte	0x04, 0x37
        /*0002*/ 	.short	(.L_342 - .L_341)
.L_341:
        /*0004*/ 	.word	0x00000082


	//----- nvinfo : EIATTR_KPARAM_INFO
	.align		4
.L_342:
        /*0008*/ 	.byte	0x04, 0x17
        /*000a*/ 	.short	(.L_344 - .L_343)
.L_343:
        /*000c*/ 	.word	0x00000000
        /*0010*/ 	.short	0x0003
        /*0012*/ 	.short	0x0018
        /*0014*/ 	.byte	0x00, 0xf0, 0x21, 0x00


	//----- nvinfo : EIATTR_KPARAM_INFO
	.align		4
.L_344:
        /*0018*/ 	.byte	0x04, 0x17
        /*001a*/ 	.short	(.L_346 - .L_345)
.L_345:
        /*001c*/ 	.word	0x00000000
        /*0020*/ 	.short	0x0002
        /*0022*/ 	.short	0x0010
        /*0024*/ 	.byte	0x00, 0xf0, 0x21, 0x00


	//----- nvinfo : EIATTR_KPARAM_INFO
	.align		4
.L_346:
        /*0028*/ 	.byte	0x04, 0x17
        /*002a*/ 	.short	(.L_348 - .L_347)
.L_347:
        /*002c*/ 	.word	0x00000000
        /*0030*/ 	.short	0x0001
        /*0032*/ 	.short	0x0008
        /*0034*/ 	.byte	0x00, 0xf0, 0x21, 0x00


	//----- nvinfo : EIATTR_KPARAM_INFO
	.align		4
.L_348:
        /*0038*/ 	.byte	0x04, 0x17
        /*003a*/ 	.short	(.L_350 - .L_349)
.L_349:
        /*003c*/ 	.word	0x00000000
        /*0040*/ 	.short	0x0000
        /*0042*/ 	.short	0x0000
        /*0044*/ 	.byte	0x00, 0xf5, 0x21, 0x00


	//----- nvinfo : EIATTR_SPARSE_MMA_MASK
	.align		4
.L_350:
        /*0048*/ 	.byte	0x03, 0x50
        /*004a*/ 	.short	0x0000


	//----- nvinfo : EIATTR_MAXREG_COUNT
	.align		4
        /*004c*/ 	.byte	0x03, 0x1b
        /*004e*/ 	.short	0x00ff


	//----- nvinfo : EIATTR_MERCURY_ISA_VERSION
	.align		4
        /*0050*/ 	.byte	0x03, 0x5f
        /*0052*/ 	.short	0x0101


	//----- nvinfo : EIATTR_VRC_CTA_INIT_COUNT
	.align		4
        /*0054*/ 	.byte	0x02, 0x4a
	.zero		1
	.zero		1


	//----- nvinfo : EIATTR_EXIT_INSTR_OFFSETS
	.align		4
        /*0058*/ 	.byte	0x04, 0x1c
        /*005a*/ 	.short	(.L_352 - .L_351)


	//   ....[0]....
.L_351:
        /*005c*/ 	.word	0x000000d0


	//   ....[1]....
        /*0060*/ 	.word	0x00000260


	//----- nvinfo : EIATTR_CRS_STACK_SIZE
	.align		4
.L_352:
        /*0064*/ 	.byte	0x04, 0x1e
        /*0066*/ 	.short	(.L_354 - .L_353)
.L_353:
        /*0068*/ 	.word	0x00000000


	//----- nvinfo : EIATTR_CBANK_PARAM_SIZE
	.align		4
.L_354:
        /*006c*/ 	.byte	0x03, 0x19
        /*006e*/ 	.short	0x0020


	//----- nvinfo : EIATTR_PARAM_CBANK
	.align		4
        /*0070*/ 	.byte	0x04, 0x0a
        /*0072*/ 	.short	(.L_356 - .L_355)
	.align		4
.L_355:
        /*0074*/ 	.word	index@(.nv.constant0._Z8swapRowsPdlll)
        /*0078*/ 	.short	0x0380
        /*007a*/ 	.short	0x0020


	//----- nvinfo : EIATTR_SW_WAR
	.align		4
.L_356:
        /*007c*/ 	.byte	0x04, 0x36
        /*007e*/ 	.short	(.L_358 - .L_357)
.L_357:
        /*0080*/ 	.word	0x00000008
.L_358:


//--------------------- .nv.callgraph             --------------------------
	.section	.nv.callgraph,"",@"SHT_CUDA_CALLGRAPH"
	.align	4
	.sectionentsize	8
	.align		4
        /*0000*/ 	.word	0x00000000
	.align		4
        /*0004*/ 	.word	0xffffffff
	.align		4
        /*0008*/ 	.word	0x00000000
	.align		4
        /*000c*/ 	.word	0xfffffffe
	.align		4
        /*0010*/ 	.word	0x00000000
	.align		4
        /*0014*/ 	.word	0xfffffffd
	.align		4
        /*0018*/ 	.word	0x00000000
	.align		4
        /*001c*/ 	.word	0xfffffffc


//--------------------- .nv.constant4             --------------------------
	.section	.nv.constant4,"a",@progbits
	.align	8
	.align		8
.nv.constant4:
        /*0000*/ 	.dword	_ZN34_INTERNAL_5ba9d6e2_4_k_cu_5a2e4dd24cuda3std3__45__cpo5beginE
	.align		8
        /*0008*/ 	.dword	_ZN34_INTERNAL_5ba9d6e2_4_k_cu_5a2e4dd24cuda3std3__45__cpo3endE
	.align		8
        /*0010*/ 	.dword	_ZN34_INTERNAL_5ba9d6e2_4_k_cu_5a2e4dd24cuda3std3__45__cpo6cbeginE
	.align		8
        /*0018*/ 	.dword	_ZN34_INTERNAL_5ba9d6e2_4_k_cu_5a2e4dd24cuda3std3__45__cpo4cendE
	.align		8
        /*0020*/ 	.dword	_ZN34_INTERNAL_5ba9d6e2_4_k_cu_5a2e4dd24cuda3std3__45__cpo6rbeginE
	.align		8
        /*0028*/ 	.dword	_ZN34_INTERNAL_5ba9d6e2_4_k_cu_5a2e4dd24cuda3std3__45__cpo4rendE
	.align		8
        /*0030*/ 	.dword	_ZN34_INTERNAL_5ba9d6e2_4_k_cu_5a2e4dd24cuda3std3__45__cpo7crbeginE
	.align		8
        /*0038*/ 	.dword	_ZN34_INTERNAL_5ba9d6e2_4_k_cu_5a2e4dd24cuda3std3__45__cpo5crendE
	.align		8
        /*0040*/ 	.dword	_ZN34_INTERNAL_5ba9d6e2_4_k_cu_5a2e4dd24cuda3std3__436_GLOBAL__N__5ba9d6e2_4_k_cu_5a2e4dd26ignoreE
	.align		8
        /*0048*/ 	.dword	_ZN34_INTERNAL_5ba9d6e2_4_k_cu_5a2e4dd24cuda3std3__419piecewise_constructE
	.align		8
        /*0050*/ 	.dword	_ZN34_INTERNAL_5ba9d6e2_4_k_cu_5a2e4dd24cuda3std3__48in_placeE
	.align		8
        /*0058*/ 	.dword	_ZN34_INTERNAL_5ba9d6e2_4_k_cu_5a2e4dd24cuda3std3__420unreachable_sentinelE
	.align		8
        /*0060*/ 	.dword	_ZN34_INTERNAL_5ba9d6e2_4_k_cu_5a2e4dd24cuda3std3__47nulloptE
	.align		8
        /*0068*/ 	.dword	_ZN34_INTERNAL_5ba9d6e2_4_k_cu_5a2e4dd24cuda3std3__48unexpectE
	.align		8
        /*0070*/ 	.dword	_ZN34_INTERNAL_5ba9d6e2_4_k_cu_5a2e4dd24cuda3std6ranges3__45__cpo4swapE
	.align		8
        /*0078*/ 	.dword	_ZN34_INTERNAL_5ba9d6e2_4_k_cu_5a2e4dd24cuda3std6ranges3__45__cpo9iter_moveE
	.align		8
        /*0080*/ 	.dword	_ZN34_INTERNAL_5ba9d6e2_4_k_cu_5a2e4dd24cuda3std6ranges3__45__cpo5beginE
	.align		8
        /*0088*/ 	.dword	_ZN34_INTERNAL_5ba9d6e2_4_k_cu_5a2e4dd24cuda3std6ranges3__45__cpo3endE
	.align		8
        /*0090*/ 	.dword	_ZN34_INTERNAL_5ba9d6e2_4_k_cu_5a2e4dd24cuda3std6ranges3__45__cpo6cbeginE
	.align		8
        /*0098*/ 	.dword	_ZN34_INTERNAL_5ba9d6e2_4_k_cu_5a2e4dd24cuda3std6ranges3__45__cpo4cendE
	.align		8
        /*00a0*/ 	.dword	_ZN34_INTERNAL_5ba9d6e2_4_k_cu_5a2e4dd24cuda3std6ranges3__45__cpo7advanceE
	.align		8
        /*00a8*/ 	.dword	_ZN34_INTERNAL_5ba9d6e2_4_k_cu_5a2e4dd24cuda3std6ranges3__45__cpo9iter_swapE
	.align		8
        /*00b0*/ 	.dword	_ZN34_INTERNAL_5ba9d6e2_4_k_cu_5a2e4dd24cuda3std6ranges3__45__cpo4nextE
	.align		8
        /*00b8*/ 	.dword	_ZN34_INTERNAL_5ba9d6e2_4_k_cu_5a2e4dd24cuda3std6ranges3__45__cpo4prevE
	.align		8
        /*00c0*/ 	.dword	_ZN34_INTERNAL_5ba9d6e2_4_k_cu_5a2e4dd24cuda3std6ranges3__45__cpo4dataE
	.align		8
        /*00c8*/ 	.dword	_ZN34_INTERNAL_5ba9d6e2_4_k_cu_5a2e4dd24cuda3std6ranges3__45__cpo5cdataE
	.align		8
        /*00d0*/ 	.dword	_ZN34_INTERNAL_5ba9d6e2_4_k_cu_5a2e4dd24cuda3std6ranges3__45__cpo4sizeE
	.align		8
        /*00d8*/ 	.dword	_ZN34_INTERNAL_5ba9d6e2_4_k_cu_5a2e4dd24cuda3std6ranges3__45__cpo5ssizeE
	.align		8
        /*00e0*/ 	.dword	_ZN34_INTERNAL_5ba9d6e2_4_k_cu_5a2e4dd24cuda3std6ranges3__45__cpo8distanceE
	.align		8
        /*00e8*/ 	.dword	_ZN34_INTERNAL_5ba9d6e2_4_k_cu_5a2e4dd26thrust24THRUST_300001_SM_1000_NS8cuda_cub3parE
	.align		8
        /*00f0*/ 	.dword	_ZN34_INTERNAL_5ba9d6e2_4_k_cu_5a2e4dd26thrust24THRUST_300001_SM_1000_NS8cuda_cub10par_nosyncE
	.align		8
        /*00f8*/ 	.dword	_ZN34_INTERNAL_5ba9d6e2_4_k_cu_5a2e4dd26thrust24THRUST_300001_SM_1000_NS6system6detail10sequential3seqE
	.align		8
        /*0100*/ 	.dword	_ZN34_INTERNAL_5ba9d6e2_4_k_cu_5a2e4dd26thrust24THRUST_300001_SM_1000_NS6system3cpp3parE
	.align		8
        /*0108*/ 	.dword	_ZN34_INTERNAL_5ba9d6e2_4_k_cu_5a2e4dd26thrust24THRUST_300001_SM_1000_NS12placeholders2_1E
	.align		8
        /*0110*/ 	.dword	_ZN34_INTERNAL_5ba9d6e2_4_k_cu_5a2e4dd26thrust24THRUST_300001_SM_1000_NS12placeholders2_2E
	.align		8
        /*0118*/ 	.dword	_ZN34_INTERNAL_5ba9d6e2_4_k_cu_5a2e4dd26thrust24THRUST_300001_SM_1000_NS12placeholders2_3E
	.align		8
        /*0120*/ 	.dword	_ZN34_INTERNAL_5ba9d6e2_4_k_cu_5a2e4dd26thrust24THRUST_300001_SM_1000_NS12placeholders2_4E
	.align		8
        /*0128*/ 	.dword	_ZN34_INTERNAL_5ba9d6e2_4_k_cu_5a2e4dd26thrust24THRUST_300001_SM_1000_NS12placeholders2_5E
	.align		8
        /*0130*/ 	.dword	_ZN34_INTERNAL_5ba9d6e2_4_k_cu_5a2e4dd26thrust24THRUST_300001_SM_1000_NS12placeholders2_6E
	.align		8
        /*0138*/ 	.dword	_ZN34_INTERNAL_5ba9d6e2_4_k_cu_5a2e4dd26thrust24THRUST_300001_SM_1000_NS12placeholders2_7E
	.align		8
        /*0140*/ 	.dword	_ZN34_INTERNAL_5ba9d6e2_4_k_cu_5a2e4dd26thrust24THRUST_300001_SM_1000_NS12placeholders2_8E
	.align		8
        /*0148*/ 	.dword	_ZN34_INTERNAL_5ba9d6e2_4_k_cu_5a2e4dd26thrust24THRUST_300001_SM_1000_NS12placeholders2_9E
	.align		8
        /*0150*/ 	.dword	_ZN34_INTERNAL_5ba9d6e2_4_k_cu_5a2e4dd26thrust24THRUST_300001_SM_1000_NS12placeholders3_10E
	.align		8
        /*0158*/ 	.dword	_ZN34_INTERNAL_5ba9d6e2_4_k_cu_5a2e4dd26thrust24THRUST_300001_SM_1000_NS3seqE
	.align		8
        /*0160*/ 	.dword	_ZN34_INTERNAL_5ba9d6e2_4_k_cu_5a2e4dd26thrust24THRUST_300001_SM_1000_NS6deviceE


//--------------------- .text._ZN3cub18CUB_300001_SM_10006detail11EmptyKernelIvEEvv --------------------------
	.section	.text._ZN3cub18CUB_300001_SM_10006detail11EmptyKernelIvEEvv,"ax",@progbits
	.align	128
        .global         _ZN3cub18CUB_300001_SM_10006detail11EmptyKernelIvEEvv
        .type           _ZN3cub18CUB_300001_SM_10006detail11EmptyKernelIvEEvv,@function
        .size           _ZN3cub18CUB_300001_SM_10006detail11EmptyKernelIvEEvv,(.L_x_719 - _ZN3cub18CUB_300001_SM_10006detail11EmptyKernelIvEEvv)
        .other          _ZN3cub18CUB_300001_SM_10006detail11EmptyKernelIvEEvv,@"STO_CUDA_ENTRY STV_DEFAULT"
_ZN3cub18CUB_300001_SM_10006detail11EmptyKernelIvEEvv:
.text._ZN3cub18CUB_300001_SM_10006detail11EmptyKernelIvEEvv:
[----:B------:R-:W-:Y:S01]  /*0000*/  LDC R1, c[0x0][0x37c] ;  /* 0x0000df00ff017b82 */ /* 0x000fe20000000800 */
[----:B------:R-:W-:Y:S05]  /*0010*/  EXIT ;  /* 0x000000000000794d */ /* 0x000fea0003800000 */
.L_x_0:
[----:B------:R-:W-:-:S00]  /*0020*/  BRA `(.L_x_0) ;  /* 0xfffffffc00fc7947 */ /* 0x000fc0000383ffff */
[----:B------:R-:W-:-:S00]  /*0030*/  NOP ;  /* 0x0000000000007918 */ /* 0x000fc00000000000 */
        /* <DEDUP_REMOVED lines=12> */
.L_x_719:


//--------------------- .text._ZN6thrust24THRUST_300001_SM_1000_NS8cuda_cub4core6detail13_kernel_agentINS1_8__reduce11ReduceAgentIPN4cuda3std3__45tupleIJdlEEESC_SB_lNS1_9__extrema9arg_max_fIdl10comparatorEEEEJSC_SC_iSG_EEEvDpT0_ --------------------------
	.section	.text._ZN6thrust24THRUST_300001_SM_1000_NS8cuda_cub4core6detail13_kernel_agentINS1_8__reduce11ReduceAgentIPN4cuda3std3__45tupleIJdlEEESC_SB_lNS1_9__extrema9arg_max_fIdl10comparatorEEEEJSC_SC_iSG_EEEvDpT0_,"ax",@progbits
	.align	128
        .global         _ZN6thrust24THRUST_300001_SM_1000_NS8cuda_cub4core6detail13_kernel_agentINS1_8__reduce11ReduceAgentIPN4cuda3std3__45tupleIJdlEEESC_SB_lNS1_9__extrema9arg_max_fIdl10comparatorEEEEJSC_SC_iSG_EEEvDpT0_
        .type           _ZN6thrust24THRUST_300001_SM_1000_NS8cuda_cub4core6detail13_kernel_agentINS1_8__reduce11ReduceAgentIPN4cuda3std3__45tupleIJdlEEESC_SB_lNS1_9__extrema9arg_max_fIdl10comparatorEEEEJSC_SC_iSG_EEEvDpT0_,@function
        .size           _ZN6thrust24THRUST_300001_SM_1000_NS8cuda_cub4core6detail13_kernel_agentINS1_8__reduce11ReduceAgentIPN4cuda3std3__45tupleIJdlEEESC_SB_lNS1_9__extrema9arg_max_fIdl10comparatorEEEEJSC_SC_iSG_EEEvDpT0_,(.L_x_720 - _ZN6thrust24THRUST_300001_SM_1000_NS8cuda_cub4core6detail13_kernel_agentINS1_8__reduce11ReduceAgentIPN4cuda3std3__45tupleIJdlEEESC_SB_lNS1_9__extrema9arg_max_fIdl10comparatorEEEEJSC_SC_iSG_EEEvDpT0_)
        .other          _ZN6thrust24THRUST_300001_SM_1000_NS8cuda_cub4core6detail13_kernel_agentINS1_8__reduce11ReduceAgentIPN4cuda3std3__45tupleIJdlEEESC_SB_lNS1_9__extrema9arg_max_fIdl10comparatorEEEEJSC_SC_iSG_EEEvDpT0_,@"STO_CUDA_ENTRY STV_DEFAULT"
_ZN6thrust24THRUST_300001_SM_1000_NS8cuda_cub4core6detail13_kernel_agentINS1_8__reduce11ReduceAgentIPN4cuda3std3__45tupleIJdlEEESC_SB_lNS1_9__extrema9arg_max_fIdl10comparatorEEEEJSC_SC_iSG_EEEvDpT0_:
.text._ZN6thrust24THRUST_300001_SM_1000_NS8cuda_cub4core6detail13_kernel_agentINS1_8__reduce11ReduceAgentIPN4cuda3std3__45tupleIJdlEEESC_SB_lNS1_9__extrema9arg_max_fIdl10comparatorEEEEJSC_SC_iSG_EEEvDpT0_:
[----:B------:R-:W-:Y:S01]  /*0000*/  LDC R1, c[0x0][0x37c] ;  /* 0x0000df00ff017b82 */ /* 0x000fe20000000800 */
[----:B------:R-:W0:Y:S02]  /*0010*/  LDCU UR8, c[0x0][0x390] ;  /* 0x00007200ff0877ac */ /* 0x000e240008000800 */
[----:B0-----:R-:W-:-:S13]  /*0020*/  ISETP.NE.AND P0, PT, RZ, UR8, PT ;  /* 0x00000008ff007c0c */ /* 0x001fda000bf05270 */
[----:B------:R-:W-:Y:S05]  /*0030*/  @!P0 EXIT ;  /* 0x000000000000894d */ /* 0x000fea0003800000 */
[----:B------:R-:W-:Y:S01]  /*0040*/  UISETP.GT.AND UP0, UPT, UR8, 0x4ff, UPT ;  /* 0x000004ff0800788c */ /* 0x000fe2000bf04270 */
[----:B------:R-:W-:Y:S01]  /*0050*/  BSSY.RECONVERGENT B0, `(.L_x_1) ;  /* 0x00006c1000007945 */ /* 0x000fe20003800200 */
[----:B------:R-:W0:Y:S07]  /*0060*/  LDCU.64 UR10, c[0x0][0x358] ;  /* 0x00006b00ff0a77ac */ /* 0x000e2e0008000a00 */
[----:B------:R-:W-:Y:S05]  /*0070*/  BRA.U UP0, `(.L_x_2) ;  /* 0x0000003900807547 */ /* 0x000fea000b800000 */
[----:B------:R-:W1:Y:S01]  /*0080*/  S2R R0, SR_TID.X ;  /* 0x0000000000007919 */ /* 0x000e620000002100 */
[----:B------:R-:W2:Y:S01]  /*0090*/  LDCU UR4, c[0x0][0x390] ;  /* 0x00007200ff0477ac */ /* 0x000ea20008000800 */
[----:B------:R-:W-:Y:S01]  /*00a0*/  BSSY.RECONVERGENT B1, `(.L_x_3) ;  /* 0x000000b000017945 */ /* 0x000fe20003800200 */
[----:B------:R-:W-:Y:S02]  /*00b0*/  CS2R R14, SRZ ;  /* 0x00000000000e7805 */ /* 0x000fe4000001ff00 */
[----:B------:R-:W-:Y:S02]  /*00c0*/  CS2R R12, SRZ ;  /* 0x00000000000c7805 */ /* 0x000fe4000001ff00 */
[----:B-1----:R-:W-:Y:S01]  /*00d0*/  ISETP.GE.AND P0, PT, R0, UR8, PT ;  /* 0x0000000800007c0c */ /* 0x002fe2000bf06270 */
[----:B------:R-:W-:-:S12]  /*00e0*/  IMAD.MOV.U32 R19, RZ, RZ, R0 ;  /* 0x000000ffff137224 */ /* 0x000fd800078e0000 */
[----:B--2---:R-:W-:Y:S05]  /*00f0*/  @P0 BRA `(.L_x_4) ;  /* 0x0000000000140947 */ /* 0x004fea0003800000 */
[----:B------:R-:W1:Y:S02]  /*0100*/  LDC.64 R2, c[0x0][0x380] ;  /* 0x0000e000ff027b82 */ /* 0x000e640000000a00 */
[----:B-1----:R-:W-:-:S05]  /*0110*/  IMAD.WIDE.U32 R2, R0, 0x10, R2 ;  /* 0x0000001000027825 */ /* 0x002fca00078e0002 */
[----:B0-----:R1:W5:Y:S04]  /*0120*/  LDG.E.64.CONSTANT R14, desc[UR10][R2.64] ;  /* 0x0000000a020e7981 */ /* 0x001368000c1e9b00 */
[----:B------:R1:W5:Y:S01]  /*0130*/  LDG.E.64.CONSTANT R12, desc[UR10][R2.64+0x8] ;  /* 0x0000080a020c7981 */ /* 0x000362000c1e9b00 */
[----:B------:R-:W-:-:S07]  /*0140*/  VIADD R19, R0, 0x100 ;  /* 0x0000010000137836 */ /* 0x000fce0000000000 */
.L_x_4:
[----:B0-----:R-:W-:Y:S05]  /*0150*/  BSYNC.RECONVERGENT B1 ;  /* 0x0000000000017941 */ /* 0x001fea0003800200 */
.L_x_3:
[----:B------:R-:W-:Y:S01]  /*0160*/  ISETP.GE.AND P0, PT, R19, UR8, PT ;  /* 0x0000000813007c0c */ /* 0x000fe2000bf06270 */
[----:B------:R-:W-:-:S12]  /*0170*/  BSSY.RECONVERGENT B1, `(.L_x_5) ;  /* 0x0000099000017945 */ /* 0x000fd80003800200 */
[----:B------:R-:W-:Y:S05]  /*0180*/  @P0 BRA `(.L_x_6) ;  /* 0x00000008005c0947 */ /* 0x000fea0003800000 */
[----:B------:R-:W-:Y:S01]  /*0190*/  LOP3.LUT R4, RZ, R19, RZ, 0x33, !PT ;  /* 0x00000013ff047212 */ /* 0x000fe200078e33ff */
[----:B------:R-:W-:Y:S04]  /*01a0*/  BSSY.RECONVERGENT B2, `(.L_x_7) ;  /* 0x000002e000027945 */ /* 0x000fe80003800200 */
[----:B------:R-:W-:-:S05]  /*01b0*/  VIADD R4, R4, UR8 ;  /* 0x0000000804047c36 */ /* 0x000fca0008000000 */
[----:B-1----:R-:W-:-:S04]  /*01c0*/  LOP3.LUT R2, R4, 0x300, RZ, 0xc0, !PT ;  /* 0x0000030004027812 */ /* 0x002fc800078ec0ff */
[----:B------:R-:W-:-:S13]  /*01d0*/  ISETP.NE.AND P0, PT, R2, 0x300, PT ;  /* 0x000003000200780c */ /* 0x000fda0003f05270 */
[----:B------:R-:W-:Y:S05]  /*01e0*/  @!P0 BRA `(.L_x_8) ;  /* 0x0000000000a48947 */ /* 0x000fea0003800000 */
[----:B------:R-:W0:Y:S01]  /*01f0*/  LDC.64 R2, c[0x0][0x380] ;  /* 0x0000e000ff027b82 */ /* 0x000e220000000a00 */
[----:B------:R-:W-:-:S04]  /*0200*/  LEA.HI R5, R4, 0x1, RZ, 0x18 ;  /* 0x0000000104057811 */ /* 0x000fc800078fc0ff */
[----:B------:R-:W-:-:S05]  /*0210*/  LOP3.LUT R5, R5, 0x3, RZ, 0xc0, !PT ;  /* 0x0000000305057812 */ /* 0x000fca00078ec0ff */
[----:B------:R-:W-:Y:S02]  /*0220*/  IMAD.MOV R5, RZ, RZ, -R5 ;  /* 0x000000ffff057224 */ /* 0x000fe400078e0a05 */
[----:B0-----:R-:W-:-:S04]  /*0230*/  IMAD.WIDE.U32 R2, R19, 0x10, R2 ;  /* 0x0000001013027825 */ /* 0x001fc800078e0002 */
[----:B------:R-:W-:-:S07]  /*0240*/  IMAD.MOV.U32 R16, RZ, RZ, R2 ;  /* 0x000000ffff107224 */ /* 0x000fce00078e0002 */
.L_x_11:
[----:B------:R-:W-:-:S05]  /*0250*/  IMAD.MOV.U32 R2, RZ, RZ, R16 ;  /* 0x000000ffff027224 */ /* 0x000fca00078e0010 */
[----:B------:R-:W2:Y:S04]  /*0260*/  LDG.E.64.CONSTANT R8, desc[UR10][R2.64] ;  /* 0x0000000a02087981 */ /* 0x000ea8000c1e9b00 */
[----:B------:R-:W3:Y:S01]  /*0270*/  LDG.E.64.CONSTANT R10, desc[UR10][R2.64+0x8] ;  /* 0x0000080a020a7981 */ /* 0x000ee2000c1e9b00 */
[----:B------:R-:W-:Y:S01]  /*0280*/  VIADD R5, R5, 0x1 ;  /* 0x0000000105057836 */ /* 0x000fe20000000000 */
[----:B------:R-:W-:Y:S01]  /*0290*/  BSSY.RECONVERGENT B3, `(.L_x_9) ;  /* 0x000001b000037945 */ /* 0x000fe20003800200 */
[----:B-----5:R-:W-:Y:S01]  /*02a0*/  IMAD.MOV.U32 R21, RZ, RZ, R13 ;  /* 0x000000ffff157224 */ /* 0x020fe200078e000d */
[----:B------:R-:W-:Y:S01]  /*02b0*/  IADD3 R16, P3, PT, R2, 0x1000, RZ ;  /* 0x0000100002107810 */ /* 0x000fe20007f7e0ff */
[----:B------:R-:W-:Y:S01]  /*02c0*/  IMAD.MOV.U32 R17, RZ, RZ, R12 ;  /* 0x000000ffff117224 */ /* 0x000fe200078e000c */
[----:B------:R-:W-:Y:S01]  /*02d0*/  ISETP.NE.AND P2, PT, R5, RZ, PT ;  /* 0x000000ff0500720c */ /* 0x000fe20003f45270 */
[----:B------:R-:W-:-:S02]  /*02e0*/  IMAD.MOV.U32 R6, RZ, RZ, R14 ;  /* 0x000000ffff067224 */ /* 0x000fc400078e000e */
[----:B------:R-:W-:Y:S01]  /*02f0*/  IMAD.MOV.U32 R7, RZ, RZ, R15 ;  /* 0x000000ffff077224 */ /* 0x000fe200078e000f */
[----:B--2---:R-:W-:Y:S01]  /*0300*/  DSETP.GEU.AND P0, PT, |R14|, |R8|, PT ;  /* 0x400000080e00722a */ /* 0x004fe20003f0e200 */
[----:B------:R-:W-:Y:S02]  /*0310*/  IMAD.MOV.U32 R14, RZ, RZ, R8 ;  /* 0x000000ffff0e7224 */ /* 0x000fe400078e0008 */
[----:B---3--:R-:W-:Y:S02]  /*0320*/  IMAD.MOV.U32 R12, RZ, RZ, R10 ;  /* 0x000000ffff0c7224 */ /* 0x008fe400078e000a */
[----:B------:R-:W-:Y:S02]  /*0330*/  IMAD.MOV.U32 R13, RZ, RZ, R11 ;  /* 0x000000ffff0d7224 */ /* 0x000fe400078e000b */
[----:B------:R-:W-:-:S07]  /*0340*/  IMAD.MOV.U32 R15, RZ, RZ, R9 ;  /* 0x000000ffff0f7224 */ /* 0x000fce00078e0009 */
[----:B------:R-:W-:Y:S05]  /*0350*/  @!P0 BRA `(.L_x_10) ;  /* 0x0000000000388947 */ /* 0x000fea0003800000 */
[----:B------:R-:W-:Y:S01]  /*0360*/  DSETP.GEU.AND P0, PT, |R8|, |R6|, PT ;  /* 0x400000060800722a */ /* 0x000fe20003f0e200 */
[----:B------:R-:W-:Y:S02]  /*0370*/  IMAD.MOV.U32 R14, RZ, RZ, R6 ;  /* 0x000000ffff0e7224 */ /* 0x000fe400078e0006 */
[----:B------:R-:W-:Y:S02]  /*0380*/  IMAD.MOV.U32 R15, RZ, RZ, R7 ;  /* 0x000000ffff0f7224 */ /* 0x000fe400078e0007 */
[----:B------:R-:W-:Y:S02]  /*0390*/  IMAD.MOV.U32 R12, RZ, RZ, R17 ;  /* 0x000000ffff0c7224 */ /* 0x000fe400078e0011 */
[----:B------:R-:W-:-:S07]  /*03a0*/  IMAD.MOV.U32 R13, RZ, RZ, R21 ;  /* 0x000000ffff0d7224 */ /* 0x000fce00078e0015 */
[----:B------:R-:W-:Y:S05]  /*03b0*/  @!P0 BRA `(.L_x_10) ;  /* 0x0000000000208947 */ /* 0x000fea0003800000 */
[CC--:B------:R-:W-:Y:S02]  /*03c0*/  ISETP.GE.U32.AND P1, PT, R17.reuse, R10.reuse, PT ;  /* 0x0000000a1100720c */ /* 0x0c0fe40003f26070 */
[----:B------:R-:W-:Y:S02]  /*03d0*/  ISETP.LT.U32.AND P0, PT, R17, R10, PT ;  /* 0x0000000a1100720c */ /* 0x000fe40003f01070 */
[CC--:B------:R-:W-:Y:S02]  /*03e0*/  ISETP.GE.AND.EX P1, PT, R21.reuse, R11.reuse, PT, P1 ;  /* 0x0000000b1500720c */ /* 0x0c0fe40003f26310 */
[----:B------:R-:W-:Y:S02]  /*03f0*/  ISETP.LT.AND.EX P0, PT, R21, R11, PT, P0 ;  /* 0x0000000b1500720c */ /* 0x000fe40003f01300 */
[----:B------:R-:W-:Y:S02]  /*0400*/  FSEL R14, R6, R8, !P1 ;  /* 0x00000008060e7208 */ /* 0x000fe40004800000 */
[----:B------:R-:W-:-:S02]  /*0410*/  FSEL R15, R7, R9, !P1 ;  /* 0x00000009070f7208 */ /* 0x000fc40004800000 */
[----:B------:R-:W-:Y:S02]  /*0420*/  SEL R12, R17, R10, P0 ;  /* 0x0000000a110c7207 */ /* 0x000fe40000000000 */
[----:B------:R-:W-:-:S07]  /*0430*/  SEL R13, R21, R11, P0 ;  /* 0x0000000b150d7207 */ /* 0x000fce0000000000 */
.L_x_10:
[----:B------:R-:W-:Y:S05]  /*0440*/  BSYNC.RECONVERGENT B3 ;  /* 0x0000000000037941 */ /* 0x000fea0003800200 */
.L_x_9:
[----:B------:R-:W-:Y:S02]  /*0450*/  IMAD.X R3, RZ, RZ, R3, P3 ;  /* 0x000000ffff037224 */ /* 0x000fe400018e0603 */
[----:B------:R-:W-:Y:S01]  /*0460*/  VIADD R19, R19, 0x100 ;  /* 0x0000010013137836 */ /* 0x000fe20000000000 */
[----:B------:R-:W-:Y:S06]  /*0470*/  @P2 BRA `(.L_x_11) ;  /* 0xfffffffc00742947 */ /* 0x000fec000383ffff */
.L_x_8:
[----:B------:R-:W-:Y:S05]  /*0480*/  BSYNC.RECONVERGENT B2 ;  /* 0x0000000000027941 */ /* 0x000fea0003800200 */
.L_x_7:
[----:B------:R-:W0:Y:S01]  /*0490*/  LDC.64 R8, c[0x0][0x380] ;  /* 0x0000e000ff087b82 */ /* 0x000e220000000a00 */
[----:B------:R-:W-:-:S13]  /*04a0*/  ISETP.GE.U32.AND P0, PT, R4, 0x300, PT ;  /* 0x000003000400780c */ /* 0x000fda0003f06070 */
[----:B------:R-:W-:Y:S05]  /*04b0*/  @!P0 BRA `(.L_x_6) ;  /* 0x0000000400908947 */ /* 0x000fea0003800000 */
.L_x_20:
[----:B0-----:R-:W-:-:S05]  /*04c0*/  IMAD.WIDE R20, R19, 0x10, R8 ;  /* 0x0000001013147825 */ /* 0x001fca00078e0208 */
[----:B------:R-:W2:Y:S04]  /*04d0*/  LDG.E.64.CONSTANT R10, desc[UR10][R20.64] ;  /* 0x0000000a140a7981 */ /* 0x000ea8000c1e9b00 */
[----:B------:R-:W3:Y:S04]  /*04e0*/  LDG.E.64.CONSTANT R16, desc[UR10][R20.64+0x8] ;  /* 0x0000080a14107981 */ /* 0x000ee8000c1e9b00 */
[----:B-----5:R0:W5:Y:S04]  /*04f0*/  LDG.E.64.CONSTANT R6, desc[UR10][R20.64+0x1000] ;  /* 0x0010000a14067981 */ /* 0x020168000c1e9b00 */
[----:B------:R0:W5:Y:S01]  /*0500*/  LDG.E.64.CONSTANT R4, desc[UR10][R20.64+0x1008] ;  /* 0x0010080a14047981 */ /* 0x000162000c1e9b00 */
[----:B------:R-:W-:Y:S01]  /*0510*/  BSSY.RECONVERGENT B2, `(.L_x_12) ;  /* 0x0000015000027945 */ /* 0x000fe20003800200 */
[----:B--2---:R-:W-:Y:S01]  /*0520*/  DSETP.GEU.AND P0, PT, |R14|, |R10|, PT ;  /* 0x4000000a0e00722a */ /* 0x004fe20003f0e200 */
[----:B------:R-:W-:-:S02]  /*0530*/  IMAD.MOV.U32 R2, RZ, RZ, R10 ;  /* 0x000000ffff027224 */ /* 0x000fc400078e000a */
[----:B------:R-:W-:Y:S02]  /*0540*/  IMAD.MOV.U32 R3, RZ, RZ, R11 ;  /* 0x000000ffff037224 */ /* 0x000fe400078e000b */
[----:B---3--:R-:W-:Y:S02]  /*0550*/  IMAD.MOV.U32 R23, RZ, RZ, R16 ;  /* 0x000000ffff177224 */ /* 0x008fe400078e0010 */
[----:B------:R-:W-:-:S07]  /*0560*/  IMAD.MOV.U32 R25, RZ, RZ, R17 ;  /* 0x000000ffff197224 */ /* 0x000fce00078e0011 */
[----:B0-----:R-:W-:Y:S05]  /*0570*/  @!P0 BRA `(.L_x_13) ;  /* 0x0000000000388947 */ /* 0x001fea0003800000 */
[----:B------:R-:W-:Y:S01]  /*0580*/  DSETP.GEU.AND P0, PT, |R10|, |R14|, PT ;  /* 0x4000000e0a00722a */ /* 0x000fe20003f0e200 */
[----:B------:R-:W-:Y:S02]  /*0590*/  IMAD.MOV.U32 R23, RZ, RZ, R12 ;  /* 0x000000ffff177224 */ /* 0x000fe400078e000c */
[----:B------:R-:W-:Y:S02]  /*05a0*/  IMAD.MOV.U32 R25, RZ, RZ, R13 ;  /* 0x000000ffff197224 */ /* 0x000fe400078e000d */
[----:B------:R-:W-:Y:S02]  /*05b0*/  IMAD.MOV.U32 R2, RZ, RZ, R14 ;  /* 0x000000ffff027224 */ /* 0x000fe400078e000e */
[----:B------:R-:W-:-:S07]  /*05c0*/  IMAD.MOV.U32 R3, RZ, RZ, R15 ;  /* 0x000000ffff037224 */ /* 0x000fce00078e000f */
[----:B------:R-:W-:Y:S05]  /*05d0*/  @!P0 BRA `(.L_x_13) ;  /* 0x0000000000208947 */ /* 0x000fea0003800000 */
[CC--:B------:R-:W-:Y:S02]  /*05e0*/  ISETP.LT.U32.AND P1, PT, R12.reuse, R16.reuse, PT ;  /* 0x000000100c00720c */ /* 0x0c0fe40003f21070 */
[CC--:B------:R-:W-:Y:S02]  /*05f0*/  ISETP.GE.U32.AND P0, PT, R12.reuse, R16.reuse, PT ;  /* 0x000000100c00720c */ /* 0x0c0fe40003f06070 */
[CC--:B------:R-:W-:Y:S02]  /*0600*/  ISETP.LT.AND.EX P1, PT, R13.reuse, R17.reuse, PT, P1 ;  /* 0x000000110d00720c */ /* 0x0c0fe40003f21310 */
[CC--:B------:R-:W-:Y:S02]  /*0610*/  ISETP.GE.AND.EX P0, PT, R13.reuse, R17.reuse, PT, P0 ;  /* 0x000000110d00720c */ /* 0x0c0fe40003f06300 */
[----:B------:R-:W-:Y:S02]  /*0620*/  SEL R23, R12, R16, P1 ;  /* 0x000000100c177207 */ /* 0x000fe40000800000 */
[----:B------:R-:W-:-:S02]  /*0630*/  SEL R25, R13, R17, P1 ;  /* 0x000000110d197207 */ /* 0x000fc40000800000 */
[----:B------:R-:W-:Y:S02]  /*0640*/  FSEL R2, R14, R10, !P0 ;  /* 0x0000000a0e027208 */ /* 0x000fe40004000000 */
[----:B------:R-:W-:-:S07]  /*0650*/  FSEL R3, R15, R11, !P0 ;  /* 0x0000000b0f037208 */ /* 0x000fce0004000000 */
.L_x_13:
[----:B------:R-:W-:Y:S05]  /*0660*/  BSYNC.RECONVERGENT B2 ;  /* 0x0000000000027941 */ /* 0x000fea0003800200 */
.L_x_12:
[----:B------:R0:W5:Y:S04]  /*0670*/  LDG.E.64.CONSTANT R14, desc[UR10][R20.64+0x2000] ;  /* 0x0020000a140e7981 */ /* 0x000168000c1e9b00 */
[----:B------:R0:W5:Y:S04]  /*0680*/  LDG.E.64.CONSTANT R12, desc[UR10][R20.64+0x2008] ;  /* 0x0020080a140c7981 */ /* 0x000168000c1e9b00 */
[----:B------:R0:W5:Y:S04]  /*0690*/  LDG.E.64.CONSTANT R10, desc[UR10][R20.64+0x3000] ;  /* 0x0030000a140a7981 */ /* 0x000168000c1e9b00 */
[----:B------:R0:W5:Y:S02]  /*06a0*/  LDG.E.64.CONSTANT R16, desc[UR10][R20.64+0x3008] ;  /* 0x0030080a14107981 */ /* 0x000164000c1e9b00 */
[----:B-----5:R-:W-:Y:S01]  /*06b0*/  DSETP.GEU.AND P0, PT, |R2|, |R6|, PT ;  /* 0x400000060200722a */ /* 0x020fe20003f0e200 */
[----:B------:R-:W-:Y:S01]  /*06c0*/  BSSY.RECONVERGENT B2, `(.L_x_14) ;  /* 0x0000014000027945 */ /* 0x000fe20003800200 */
[----:B------:R-:W-:-:S02]  /*06d0*/  IMAD.MOV.U32 R26, RZ, RZ, R6 ;  /* 0x000000ffff1a7224 */ /* 0x000fc400078e0006 */
[----:B------:R-:W-:Y:S02]  /*06e0*/  IMAD.MOV.U32 R27, RZ, RZ, R7 ;  /* 0x000000ffff1b7224 */ /* 0x000fe400078e0007 */
[----:B------:R-:W-:Y:S02]  /*06f0*/  IMAD.MOV.U32 R29, RZ, RZ, R4 ;  /* 0x000000ffff1d7224 */ /* 0x000fe400078e0004 */
[----:B------:R-:W-:-:S06]  /*0700*/  IMAD.MOV.U32 R18, RZ, RZ, R5 ;  /* 0x000000ffff127224 */ /* 0x000fcc00078e0005 */
[----:B0-----:R-:W-:Y:S05]  /*0710*/  @!P0 BRA `(.L_x_15) ;  /* 0x0000000000388947 */ /* 0x001fea0003800000 */
        /* <DEDUP_REMOVED lines=14> */
.L_x_15:
[----:B------:R-:W-:Y:S05]  /*0800*/  BSYNC.RECONVERGENT B2 ;  /* 0x0000000000027941 */ /* 0x000fea0003800200 */
.L_x_14:
[----:B------:R-:W-:Y:S01]  /*0810*/  DSETP.GEU.AND P0, PT, |R26|, |R14|, PT ;  /* 0x4000000e1a00722a */ /* 0x000fe20003f0e200 */
[----:B------:R-:W-:Y:S01]  /*0820*/  BSSY.RECONVERGENT B2, `(.L_x_16) ;  /* 0x0000014000027945 */ /* 0x000fe20003800200 */
[----:B------:R-:W-:Y:S02]  /*0830*/  IMAD.MOV.U32 R2, RZ, RZ, R14 ;  /* 0x000000ffff027224 */ /* 0x000fe400078e000e */
[----:B------:R-:W-:Y:S02]  /*0840*/  IMAD.MOV.U32 R3, RZ, RZ, R15 ;  /* 0x000000ffff037224 */ /* 0x000fe400078e000f */
[----:B------:R-:W-:Y:S02]  /*0850*/  IMAD.MOV.U32 R5, RZ, RZ, R12 ;  /* 0x000000ffff057224 */ /* 0x000fe400078e000c */
[----:B------:R-:W-:-:S06]  /*0860*/  IMAD.MOV.U32 R7, RZ, RZ, R13 ;  /* 0x000000ffff077224 */ /* 0x000fcc00078e000d */
        /* <DEDUP_REMOVED lines=15> */
.L_x_17:
[----:B------:R-:W-:Y:S05]  /*0960*/  BSYNC.RECONVERGENT B2 ;  /* 0x0000000000027941 */ /* 0x000fea0003800200 */
.L_x_16:
        /* <DEDUP_REMOVED lines=21> */
.L_x_19:
[----:B------:R-:W-:Y:S05]  /*0ac0*/  BSYNC.RECONVERGENT B2 ;  /* 0x0000000000027941 */ /* 0x000fea0003800200 */
.L_x_18:
[----:B------:R-:W-:-:S05]  /*0ad0*/  VIADD R19, R19, 0x400 ;  /* 0x0000040013137836 */ /* 0x000fca0000000000 */
[----:B------:R-:W-:-:S13]  /*0ae0*/  ISETP.GE.AND P0, PT, R19, UR4, PT ;  /* 0x0000000413007c0c */ /* 0x000fda000bf06270 */
[----:B------:R-:W-:Y:S05]  /*0af0*/  @!P0 BRA `(.L_x_20) ;  /* 0xfffffff800708947 */ /* 0x000fea000383ffff */
.L_x_6:
[----:B------:R-:W-:Y:S05]  /*0b00*/  BSYNC.RECONVERGENT B1 ;  /* 0x0000000000017941 */ /* 0x000fea0003800200 */
.L_x_5:
[----:B------:R-:W2:Y:S02]  /*0b10*/  LDCU UR6, c[0x0][0x390] ;  /* 0x00007200ff0677ac */ /* 0x000ea40008000800 */
[----:B--2---:R-:W-:-:S09]  /*0b20*/  UISETP.GE.AND UP0, UPT, UR6, 0x100, UPT ;  /* 0x000001000600788c */ /* 0x004fd2000bf06270 */
[----:B------:R-:W-:Y:S05]  /*0b30*/  BRA.U !UP0, `(.L_x_21) ;  /* 0x0000001508507547 */ /* 0x000fea000b800000 */
[----:B0-----:R-:W0:Y:S01]  /*0b40*/  S2R R9, SR_LANEID ;  /* 0x0000000000097919 */ /* 0x001e220000000000 */
[----:B------:R-:W-:Y:S01]  /*0b50*/  BSSY.RECONVERGENT B1, `(.L_x_22) ;  /* 0x000001f000017945 */ /* 0x000fe20003800200 */
[----:B-----5:R-:W-:Y:S01]  /*0b60*/  IMAD.MOV.U32 R11, RZ, RZ, R12 ;  /* 0x000000ffff0b7224 */ /* 0x020fe200078e000c */
[----:B------:R2:W3:Y:S01]  /*0b70*/  SHFL.DOWN PT, R4, R14, 0x1, 0x1f ;  /* 0x08201f000e047f89 */ /* 0x0004e200000e0000 */
[----:B------:R-:W-:Y:S02]  /*0b80*/  IMAD.MOV.U32 R16, RZ, RZ, R13 ;  /* 0x000000ffff107224 */ /* 0x000fe400078e000d */
[----:B-1----:R-:W-:Y:S01]  /*0b90*/  IMAD.MOV.U32 R2, RZ, RZ, R14 ;  /* 0x000000ffff027224 */ /* 0x002fe200078e000e */
[----:B------:R2:W1:Y:S01]  /*0ba0*/  SHFL.DOWN PT, R5, R15, 0x1, 0x1f ;  /* 0x08201f000f057f89 */ /* 0x00046200000e0000 */
[----:B------:R-:W-:-:S03]  /*0bb0*/  IMAD.MOV.U32 R3, RZ, RZ, R15 ;  /* 0x000000ffff037224 */ /* 0x000fc600078e000f */
[----:B------:R2:W4:Y:S04]  /*0bc0*/  SHFL.DOWN PT, R7, R12, 0x1, 0x1f ;  /* 0x08201f000c077f89 */ /* 0x00052800000e0000 */
[----:B------:R2:W1:Y:S01]  /*0bd0*/  SHFL.DOWN PT, R17, R13, 0x1, 0x1f ;  /* 0x08201f000d117f89 */ /* 0x00046200000e0000 */
[----:B0-----:R-:W-:-:S13]  /*0be0*/  ISETP.GT.AND P0, PT, R9, 0x1e, PT ;  /* 0x0000001e0900780c */ /* 0x001fda0003f04270 */
[----:B-1234-:R-:W-:Y:S05]  /*0bf0*/  @P0 BRA `(.L_x_23) ;  /* 0x0000000000500947 */ /* 0x01efea0003800000 */
[----:B------:R-:W-:Y:S01]  /*0c00*/  DSETP.GEU.AND P0, PT, |R14|, |R4|, PT ;  /* 0x400000040e00722a */ /* 0x000fe20003f0e200 */
[----:B------:R-:W-:Y:S02]  /*0c10*/  IMAD.MOV.U32 R11, RZ, RZ, R7 ;  /* 0x000000ffff0b7224 */ /* 0x000fe400078e0007 */
[----:B------:R-:W-:Y:S02]  /*0c20*/  IMAD.MOV.U32 R16, RZ, RZ, R17 ;  /* 0x000000ffff107224 */ /* 0x000fe400078e0011 */
        /* <DEDUP_REMOVED lines=9> */
[CC--:B------:R-:W-:Y:S02]  /*0cc0*/  ISETP.LT.U32.AND P1, PT, R12.reuse, R7.reuse, PT ;  /* 0x000000070c00720c */ /* 0x0c0fe40003f21070 */
[C---:B------:R-:W-:Y:S02]  /*0cd0*/  ISETP.GE.U32.AND P0, PT, R12.reuse, R7, PT ;  /* 0x000000070c00720c */ /* 0x040fe40003f06070 */
[CC--:B------:R-:W-:Y:S02]  /*0ce0*/  ISETP.LT.AND.EX P1, PT, R13.reuse, R17.reuse, PT, P1 ;  /* 0x000000110d00720c */ /* 0x0c0fe40003f21310 */
[C---:B------:R-:W-:Y:S02]  /*0cf0*/  ISETP.GE.AND.EX P0, PT, R13.reuse, R17, PT, P0 ;  /* 0x000000110d00720c */ /* 0x040fe40003f06300 */
[----:B------:R-:W-:Y:S02]  /*0d00*/  SEL R11, R12, R7, P1 ;  /* 0x000000070c0b7207 */ /* 0x000fe40000800000 */
[----:B------:R-:W-:-:S02]  /*0d10*/  SEL R16, R13, R17, P1 ;  /* 0x000000110d107207 */ /* 0x000fc40000800000 */
[----:B------:R-:W-:Y:S02]  /*0d20*/  FSEL R2, R14, R4, !P0 ;  /* 0x000000040e027208 */ /* 0x000fe40004000000 */
[----:B------:R-:W-:-:S07]  /*0d30*/  FSEL R3, R15, R5, !P0 ;  /* 0x000000050f037208 */ /* 0x000fce0004000000 */
.L_x_23:
[----:B------:R-:W-:Y:S05]  /*0d40*/  BSYNC.RECONVERGENT B1 ;  /* 0x0000000000017941 */ /* 0x000fea0003800200 */
.L_x_22:
[----:B------:R-:W-:Y:S01]  /*0d50*/  ISETP.GT.AND P0, PT, R9, 0x1d, PT ;  /* 0x0000001d0900780c */ /* 0x000fe20003f04270 */
[----:B------:R0:W1:Y:S01]  /*0d60*/  SHFL.DOWN PT, R6, R2, 0x2, 0x1f ;  /* 0x08401f0002067f89 */ /* 0x00006200000e0000 */
[----:B------:R-:W-:Y:S01]  /*0d70*/  BSSY.RECONVERGENT B1, `(.L_x_24) ;  /* 0x000001d000017945 */ /* 0x000fe20003800200 */
[----:B------:R-:W-:Y:S02]  /*0d80*/  IMAD.MOV.U32 R8, RZ, RZ, R11 ;  /* 0x000000ffff087224 */ /* 0x000fe400078e000b */
[----:B------:R0:W2:Y:S01]  /*0d90*/  SHFL.DOWN PT, R7, R3, 0x2, 0x1f ;  /* 0x08401f0003077f89 */ /* 0x0000a200000e0000 */
[----:B------:R-:W-:Y:S02]  /*0da0*/  IMAD.MOV.U32 R10, RZ, RZ, R16 ;  /* 0x000000ffff0a7224 */ /* 0x000fe400078e0010 */
[----:B------:R-:W-:Y:S01]  /*0db0*/  IMAD.MOV.U32 R4, RZ, RZ, R2 ;  /* 0x000000ffff047224 */ /* 0x000fe200078e0002 */
[----:B------:R0:W3:Y:S01]  /*0dc0*/  SHFL.DOWN PT, R12, R11, 0x2, 0x1f ;  /* 0x08401f000b0c7f89 */ /* 0x0000e200000e0000 */
[----:B------:R-:W-:-:S03]  /*0dd0*/  IMAD.MOV.U32 R5, RZ, RZ, R3 ;  /* 0x000000ffff057224 */ /* 0x000fc600078e0003 */
[----:B------:R0:W4:Y:S01]  /*0de0*/  SHFL.DOWN PT, R13, R16, 0x2, 0x1f ;  /* 0x08401f00100d7f89 */ /* 0x00012200000e0000 */
[----:B------:R-:W-:Y:S05]  /*0df0*/  @P0 BRA `(.L_x_25) ;  /* 0x0000000000500947 */ /* 0x000fea0003800000 */
[----:B-12---:R-:W-:Y:S01]  /*0e00*/  DSETP.GEU.AND P0, PT, |R2|, |R6|, PT ;  /* 0x400000060200722a */ /* 0x006fe20003f0e200 */
[----:B---3--:R-:W-:Y:S02]  /*0e10*/  IMAD.MOV.U32 R8, RZ, RZ, R12 ;  /* 0x000000ffff087224 */ /* 0x008fe400078e000c */
[----:B----4-:R-:W-:Y:S02]  /*0e20*/  IMAD.MOV.U32 R10, RZ, RZ, R13 ;  /* 0x000000ffff0a7224 */ /* 0x010fe400078e000d */
        /* <DEDUP_REMOVED lines=17> */
.L_x_25:
[----:B------:R-:W-:Y:S05]  /*0f40*/  BSYNC.RECONVERGENT B1 ;  /* 0x0000000000017941 */ /* 0x000fea0003800200 */
.L_x_24:
[----:B------:R-:W-:Y:S01]  /*0f50*/  ISETP.GT.AND P0, PT, R9, 0x1b, PT ;  /* 0x0000001b0900780c */ /* 0x000fe20003f04270 */
[----:B-1----:R1:W1:Y:S01]  /*0f60*/  SHFL.DOWN PT, R6, R4, 0x4, 0x1f ;  /* 0x08801f0004067f89 */ /* 0x00226200000e0000 */
[----:B------:R-:W-:Y:S01]  /*0f70*/  BSSY.RECONVERGENT B1, `(.L_x_26) ;  /* 0x000001d000017945 */ /* 0x000fe20003800200 */
[----:B0-----:R-:W-:Y:S02]  /*0f80*/  IMAD.MOV.U32 R11, RZ, RZ, R8 ;  /* 0x000000ffff0b7224 */ /* 0x001fe400078e0008 */
[----:B--2---:R0:W2:Y:S01]  /*0f90*/  SHFL.DOWN PT, R7, R5, 0x4, 0x1f ;  /* 0x08801f0005077f89 */ /* 0x0040a200000e0000 */
[----:B---3--:R-:W-:Y:S02]  /*0fa0*/  IMAD.MOV.U32 R12, RZ, RZ, R10 ;  /* 0x000000ffff0c7224 */ /* 0x008fe400078e000a */
[----:B------:R-:W-:Y:S01]  /*0fb0*/  IMAD.MOV.U32 R2, RZ, RZ, R4 ;  /* 0x000000ffff027224 */ /* 0x000fe200078e0004 */
[----:B----4-:R0:W3:Y:S01]  /*0fc0*/  SHFL.DOWN PT, R13, R8, 0x4, 0x1f ;  /* 0x08801f00080d7f89 */ /* 0x0100e200000e0000 */
        /* <DEDUP_REMOVED lines=23> */
.L_x_27:
[----:B------:R-:W-:Y:S05]  /*1140*/  BSYNC.RECONVERGENT B1 ;  /* 0x0000000000017941 */ /* 0x000fea0003800200 */
.L_x_26:
[----:B------:R-:W-:Y:S01]  /*1150*/  ISETP.GT.AND P0, PT, R9, 0x17, PT ;  /* 0x000000170900780c */ /* 0x000fe20003f04270 */
[----:B-1----:R1:W1:Y:S01]  /*1160*/  SHFL.DOWN PT, R6, R2, 0x8, 0x1f ;  /* 0x09001f0002067f89 */ /* 0x00226200000e0000 */
[----:B------:R-:W-:Y:S01]  /*1170*/  BSSY.RECONVERGENT B1, `(.L_x_28) ;  /* 0x000001d000017945 */ /* 0x000fe20003800200 */
[----:B0-----:R-:W-:Y:S02]  /*1180*/  IMAD.MOV.U32 R8, RZ, RZ, R11 ;  /* 0x000000ffff087224 */ /* 0x001fe400078e000b */
[----:B--2---:R0:W2:Y:S01]  /*1190*/  SHFL.DOWN PT, R7, R3, 0x8, 0x1f ;  /* 0x09001f0003077f89 */ /* 0x0040a200000e0000 */
[----:B------:R-:W-:Y:S02]  /*11a0*/  IMAD.MOV.U32 R10, RZ, RZ, R12 ;  /* 0x000000ffff0a7224 */ /* 0x000fe400078e000c */
[----:B------:R-:W-:Y:S01]  /*11b0*/  IMAD.MOV.U32 R4, RZ, RZ, R2 ;  /* 0x000000ffff047224 */ /* 0x000fe200078e0002 */
[----:B------:R0:W0:Y:S01]  /*11c0*/  SHFL.DOWN PT, R14, R11, 0x8, 0x1f ;  /* 0x09001f000b0e7f89 */ /* 0x00002200000e0000 */
[----:B------:R-:W-:-:S03]  /*11d0*/  IMAD.MOV.U32 R5, RZ, RZ, R3 ;  /* 0x000000ffff057224 */ /* 0x000fc600078e0003 */
[----:B---3--:R3:W0:Y:S01]  /*11e0*/  SHFL.DOWN PT, R13, R12, 0x8, 0x1f ;  /* 0x09001f000c0d7f89 */ /* 0x00862200000e0000 */
[----:B------:R-:W-:Y:S05]  /*11f0*/  @P0 BRA `(.L_x_29) ;  /* 0x0000000000500947 */ /* 0x000fea0003800000 */
[----:B-12---:R-:W-:Y:S01]  /*1200*/  DSETP.GEU.AND P0, PT, |R2|, |R6|, PT ;  /* 0x400000060200722a */ /* 0x006fe20003f0e200 */
[----:B0-----:R-:W-:Y:S02]  /*1210*/  IMAD.MOV.U32 R8, RZ, RZ, R14 ;  /* 0x000000ffff087224 */ /* 0x001fe400078e000e */
        /* <DEDUP_REMOVED lines=18> */
.L_x_29:
[----:B------:R-:W-:Y:S05]  /*1340*/  BSYNC.RECONVERGENT B1 ;  /* 0x0000000000017941 */ /* 0x000fea0003800200 */
.L_x_28:
[----:B------:R-:W-:Y:S01]  /*1350*/  ISETP.GT.AND P0, PT, R9, 0xf, PT ;  /* 0x0000000f0900780c */ /* 0x000fe20003f04270 */
[----:B-1----:R1:W1:Y:S01]  /*1360*/  SHFL.DOWN PT, R6, R4, 0x10, 0x1f ;  /* 0x0a001f0004067f89 */ /* 0x00226200000e0000 */
[----:B------:R-:W-:Y:S01]  /*1370*/  BSSY.RECONVERGENT B1, `(.L_x_30) ;  /* 0x000001d000017945 */ /* 0x000fe20003800200 */
[----:B0-----:R-:W-:Y:S02]  /*1380*/  IMAD.MOV.U32 R14, RZ, RZ, R8 ;  /* 0x000000ffff0e7224 */ /* 0x001fe400078e0008 */
[----:B--2---:R0:W2:Y:S01]  /*1390*/  SHFL.DOWN PT, R7, R5, 0x10, 0x1f ;  /* 0x0a001f0005077f89 */ /* 0x0040a200000e0000 */
[----:B----4-:R-:W-:Y:S02]  /*13a0*/  IMAD.MOV.U32 R15, RZ, RZ, R10 ;  /* 0x000000ffff0f7224 */ /* 0x010fe400078e000a */
[----:B------:R-:W-:Y:S01]  /*13b0*/  IMAD.MOV.U32 R2, RZ, RZ, R4 ;  /* 0x000000ffff027224 */ /* 0x000fe200078e0004 */
[----:B------:R0:W4:Y:S01]  /*13c0*/  SHFL.DOWN PT, R11, R8, 0x10, 0x1f ;  /* 0x0a001f00080b7f89 */ /* 0x00012200000e0000 */
[----:B------:R-:W-:-:S03]  /*13d0*/  IMAD.MOV.U32 R3, RZ, RZ, R5 ;  /* 0x000000ffff037224 */ /* 0x000fc600078e0005 */
[----:B------:R0:W0:Y:S01]  /*13e0*/  SHFL.DOWN PT, R13, R10, 0x10, 0x1f ;  /* 0x0a001f000a0d7f89 */ /* 0x00002200000e0000 */
[----:B------:R-:W-:Y:S05]  /*13f0*/  @P0 BRA `(.L_x_31) ;  /* 0x0000000000500947 */ /* 0x000fea0003800000 */
[----:B-12---:R-:W-:Y:S01]  /*1400*/  DSETP.GEU.AND P0, PT, |R4|, |R6|, PT ;  /* 0x400000060400722a */ /* 0x006fe20003f0e200 */
[----:B----4-:R-:W-:Y:S02]  /*1410*/  IMAD.MOV.U32 R14, RZ, RZ, R11 ;  /* 0x000000ffff0e7224 */ /* 0x010fe400078e000b */
[----:B0-----:R-:W-:Y:S02]  /*1420*/  IMAD.MOV.U32 R15, RZ, RZ, R13 ;  /* 0x000000ffff0f7224 */ /* 0x001fe400078e000d */
        /* <DEDUP_REMOVED lines=17> */
.L_x_31:
[----:B------:R-:W-:Y:S05]  /*1540*/  BSYNC.RECONVERGENT B1 ;  /* 0x0000000000017941 */ /* 0x000fea0003800200 */
.L_x_30:
[----:B------:R-:W-:Y:S01]  /*1550*/  ISETP.NE.AND P0, PT, R9, RZ, PT ;  /* 0x000000ff0900720c */ /* 0x000fe20003f05270 */
[----:B------:R-:W-:-:S12]  /*1560*/  BSSY.RECONVERGENT B1, `(.L_x_32) ;  /* 0x000000a000017945 */ /* 0x000fd80003800200 */
[----:B------:R-:W-:Y:S05]  /*1570*/  @P0 BRA `(.L_x_33) ;  /* 0x0000000000200947 */ /* 0x000fea0003800000 */
[----:B-1----:R-:W1:Y:S01]  /*1580*/  S2R R6, SR_CgaCtaId ;  /* 0x0000000000067919 */ /* 0x002e620000008800 */
[----:B0-----:R-:W-:Y:S02]  /*1590*/  MOV R5, 0x400 ;  /* 0x0000040000057802 */ /* 0x001fe40000000f00 */
[----:B------:R-:W-:-:S04]  /*15a0*/  SHF.R.U32.HI R4, RZ, 0x1, R0 ;  /* 0x00000001ff047819 */ /* 0x000fc80000011600 */
[----:B------:R-:W-:Y:S02]  /*15b0*/  LOP3.LUT R4, R4, 0x1f0, RZ, 0xc0, !PT ;  /* 0x000001f004047812 */ /* 0x000fe400078ec0ff */
[----:B-1----:R-:W-:-:S05]  /*15c0*/  LEA R5, R6, R5, 0x18 ;  /* 0x0000000506057211 */ /* 0x002fca00078ec0ff */
[----:B------:R-:W-:-:S05]  /*15d0*/  IMAD.IADD R5, R4, 0x1, R5 ;  /* 0x0000000104057824 */ /* 0x000fca00078e0205 */
[----:B------:R0:W-:Y:S04]  /*15e0*/  STS.64 [R5+0x10], R14 ;  /* 0x0000100e05007388 */ /* 0x0001e80000000a00 */
[----:B------:R0:W-:Y:S02]  /*15f0*/  STS.64 [R5+0x8], R2 ;  /* 0x0000080205007388 */ /* 0x0001e40000000a00 */
.L_x_33:
[----:B------:R-:W-:Y:S05]  /*1600*/  BSYNC.RECONVERGENT B1 ;  /* 0x0000000000017941 */ /* 0x000fea0003800200 */
.L_x_32:
[----:B------:R-:W-:Y:S01]  /*1610*/  BAR.SYNC.DEFER_BLOCKING 0x0 ;  /* 0x0000000000007b1d */ /* 0x000fe20000010000 */
[----:B------:R-:W-:-:S13]  /*1620*/  ISETP.NE.AND P1, PT, R0, RZ, PT ;  /* 0x000000ff0000720c */ /* 0x000fda0003f25270 */
[----:B------:R-:W-:Y:S05]  /*1630*/  @P1 BRA `(.L_x_34) ;  /* 0x0000005400881947 */ /* 0x000fea0003800000 */
[----:B0-----:R-:W0:Y:S01]  /*1640*/  S2R R5, SR_CgaCtaId ;  /* 0x0000000000057919 */ /* 0x001e220000008800 */
[----:B------:R-:W-:Y:S01]  /*1650*/  MOV R0, 0x400 ;  /* 0x0000040000007802 */ /* 0x000fe20000000f00 */
[----:B------:R-:W-:Y:S03]  /*1660*/  BSSY.RECONVERGENT B1, `(.L_x_35) ;  /* 0x000001a000017945 */ /* 0x000fe60003800200 */
[----:B0-----:R-:W-:-:S05]  /*1670*/  LEA R0, R5, R0, 0x18 ;  /* 0x0000000005007211 */ /* 0x001fca00078ec0ff */
[----:B------:R-:W0:Y:S04]  /*1680*/  LDS.64 R16, [R0+0x18] ;  /* 0x0000180000107984 */ /* 0x000e280000000a00 */
[----:B-12---:R-:W1:Y:S04]  /*1690*/  LDS.128 R4, [R0+0x20] ;  /* 0x0000200000047984 */ /* 0x006e680000000c00 */
[----:B---3--:R2:W3:Y:S04]  /*16a0*/  LDS.64 R12, [R0+0x80] ;  /* 0x00008000000c7984 */ /* 0x0084e80000000a00 */
[----:B----4-:R2:W4:Y:S01]  /*16b0*/  LDS.128 R8, [R0+0x30] ;  /* 0x0000300000087984 */ /* 0x0105220000000c00 */
[----:B0-----:R-:W-:Y:S01]  /*16c0*/  DSETP.GEU.AND P0, PT, |R2|, |R16|, PT ;  /* 0x400000100200722a */ /* 0x001fe20003f0e200 */
[----:B------:R-:W-:-:S02]  /*16d0*/  IMAD.MOV.U32 R24, RZ, RZ, R16 ;  /* 0x000000ffff187224 */ /* 0x000fc400078e0010 */
[----:B------:R-:W-:Y:S02]  /*16e0*/  IMAD.MOV.U32 R25, RZ, RZ, R17 ;  /* 0x000000ffff197224 */ /* 0x000fe400078e0011 */
[----:B-1----:R-:W-:Y:S02]  /*16f0*/  IMAD.MOV.U32 R26, RZ, RZ, R4 ;  /* 0x000000ffff1a7224 */ /* 0x002fe400078e0004 */
[----:B------:R-:W-:-:S07]  /*1700*/  IMAD.MOV.U32 R27, RZ, RZ, R5 ;  /* 0x000000ffff1b7224 */ /* 0x000fce00078e0005 */
[----:B--234-:R-:W-:Y:S05]  /*1710*/  @!P0 BRA `(.L_x_36) ;  /* 0x0000000000388947 */ /* 0x01cfea0003800000 */
        /* <DEDUP_REMOVED lines=14> */
.L_x_36:
[----:B------:R-:W-:Y:S05]  /*1800*/  BSYNC.RECONVERGENT B1 ;  /* 0x0000000000017941 */ /* 0x000fea0003800200 */
.L_x_35:
[----:B------:R0:W1:Y:S01]  /*1810*/  LDS.128 R16, [R0+0x40] ;  /* 0x0000400000107984 */ /* 0x0000620000000c00 */
[----:B------:R-:W-:Y:S01]  /*1820*/  DSETP.GEU.AND P0, PT, |R24|, |R6|, PT ;  /* 0x400000061800722a */ /* 0x000fe20003f0e200 */
[----:B------:R-:W-:Y:S01]  /*1830*/  BSSY.RECONVERGENT B1, `(.L_x_37) ;  /* 0x0000015000017945 */ /* 0x000fe20003800200 */
[----:B------:R-:W-:Y:S01]  /*1840*/  IMAD.MOV.U32 R4, RZ, RZ, R6 ;  /* 0x000000ffff047224 */ /* 0x000fe200078e0006 */
[----:B------:R0:W2:Y:S01]  /*1850*/  LDS.128 R20, [R0+0x50] ;  /* 0x0000500000147984 */ /* 0x0000a20000000c00 */
        /* <DEDUP_REMOVED lines=18> */
.L_x_38:
[----:B------:R-:W-:Y:S05]  /*1980*/  BSYNC.RECONVERGENT B1 ;  /* 0x0000000000017941 */ /* 0x000fea0003800200 */
.L_x_37:
[----:B------:R-:W-:Y:S01]  /*1990*/  DSETP.GEU.AND P0, PT, |R4|, |R10|, PT ;  /* 0x4000000a0400722a */ /* 0x000fe20003f0e200 */
[----:B------:R-:W-:Y:S01]  /*19a0*/  BSSY.RECONVERGENT B1, `(.L_x_39) ;  /* 0x0000014000017945 */ /* 0x000fe20003800200 */
[----:B------:R-:W-:Y:S02]  /*19b0*/  IMAD.MOV.U32 R2, RZ, RZ, R10 ;  /* 0x000000ffff027224 */ /* 0x000fe400078e000a */
[----:B------:R-:W-:Y:S02]  /*19c0*/  IMAD.MOV.U32 R3, RZ, RZ, R11 ;  /* 0x000000ffff037224 */ /* 0x000fe400078e000b */
[----:B-1----:R-:W-:Y:S02]  /*19d0*/  IMAD.MOV.U32 R27, RZ, RZ, R16 ;  /* 0x000000ffff1b7224 */ /* 0x002fe400078e0010 */
        /* <DEDUP_REMOVED lines=16> */
.L_x_40:
[----:B------:R-:W-:Y:S05]  /*1ae0*/  BSYNC.RECONVERGENT B1 ;  /* 0x0000000000017941 */ /* 0x000fea0003800200 */
.L_x_39:
[----:B------:R0:W1:Y:S01]  /*1af0*/  LDS.128 R8, [R0+0x60] ;  /* 0x0000600000087984 */ /* 0x0000620000000c00 */
[----:B------:R-:W-:Y:S01]  /*1b00*/  DSETP.GEU.AND P0, PT, |R2|, |R18|, PT ;  /* 0x400000120200722a */ /* 0x000fe20003f0e200 */
[----:B------:R-:W-:Y:S01]  /*1b10*/  BSSY.RECONVERGENT B1, `(.L_x_41) ;  /* 0x0000015000017945 */ /* 0x000fe20003800200 */
[----:B------:R-:W-:Y:S01]  /*1b20*/  IMAD.MOV.U32 R14, RZ, RZ, R18 ;  /* 0x000000ffff0e7224 */ /* 0x000fe200078e0012 */
[----:B------:R0:W3:Y:S01]  /*1b30*/  LDS.128 R4, [R0+0x70] ;  /* 0x0000700000047984 */ /* 0x0000e20000000c00 */
[----:B------:R-:W-:Y:S02]  /*1b40*/  IMAD.MOV.U32 R15, RZ, RZ, R19 ;  /* 0x000000ffff0f7224 */ /* 0x000fe400078e0013 */
[----:B--2---:R-:W-:Y:S02]  /*1b50*/  IMAD.MOV.U32 R17, RZ, RZ, R20 ;  /* 0x000000ffff117224 */ /* 0x004fe400078e0014 */
        /* <DEDUP_REMOVED lines=16> */
.L_x_42:
[----:B------:R-:W-:Y:S05]  /*1c60*/  BSYNC.RECONVERGENT B1 ;  /* 0x0000000000017941 */ /* 0x000fea0003800200 */
.L_x_41:
        /* <DEDUP_REMOVED lines=21> */
.L_x_44:
[----:B------:R-:W-:Y:S05]  /*1dc0*/  BSYNC.RECONVERGENT B1 ;  /* 0x0000000000017941 */ /* 0x000fea0003800200 */
.L_x_43:
[----:B------:R-:W-:Y:S01]  /*1dd0*/  DSETP.GEU.AND P0, PT, |R2|, |R10|, PT ;  /* 0x4000000a0200722a */ /* 0x000fe20003f0e200 */
[----:B------:R-:W-:Y:S01]  /*1de0*/  BSSY.RECONVERGENT B1, `(.L_x_45) ;  /* 0x0000014000017945 */ /* 0x000fe20003800200 */
[----:B------:R-:W-:Y:S02]  /*1df0*/  IMAD.MOV.U32 R8, RZ, RZ, R10 ;  /* 0x000000ffff087224 */ /* 0x000fe400078e000a */
[----:B------:R-:W-:Y:S02]  /*1e00*/  IMAD.MOV.U32 R9, RZ, RZ, R11 ;  /* 0x000000ffff097224 */ /* 0x000fe400078e000b */
[----:B---3--:R-:W-:Y:S02]  /*1e10*/  IMAD.MOV.U32 R17, RZ, RZ, R4 ;  /* 0x000000ffff117224 */ /* 0x008fe400078e0004 */
        /* <DEDUP_REMOVED lines=16> */
.L_x_46:
[----:B------:R-:W-:Y:S05]  /*1f20*/  BSYNC.RECONVERGENT B1 ;  /* 0x0000000000017941 */ /* 0x000fea0003800200 */
.L_x_45:
        /* <DEDUP_REMOVED lines=19> */
[----:B------:R-:W-:Y:S01]  /*2060*/  SEL R15, R0, R13, P2 ;  /* 0x0000000d000f7207 */ /* 0x000fe20001000000 */
[----:B------:R-:W-:Y:S06]  /*2070*/  BRA `(.L_x_34) ;  /* 0x0000004800f87947 */ /* 0x000fec0003800000 */
.L_x_21:
[----:B------:R-:W2:Y:S01]  /*2080*/  S2R R4, SR_LANEID ;  /* 0x0000000000047919 */ /* 0x000ea20000000000 */
[----:B-1----:R-:W-:Y:S01]  /*2090*/  LOP3.LUT R2, R0, 0x3e0, RZ, 0xc0, !PT ;  /* 0x000003e000027812 */ /* 0x002fe200078ec0ff */
[----:B------:R-:W-:Y:S01]  /*20a0*/  BSSY.RECONVERGENT B1, `(.L_x_47) ;  /* 0x0000024000017945 */ /* 0x000fe20003800200 */
[----:B-----5:R-:W-:Y:S02]  /*20b0*/  IMAD.MOV.U32 R16, RZ, RZ, R12 ;  /* 0x000000ffff107224 */ /* 0x020fe400078e000c */
[----:B------:R-:W-:Y:S02]  /*20c0*/  IMAD.MOV.U32 R18, RZ, RZ, R13 ;  /* 0x000000ffff127224 */ /* 0x000fe400078e000d */
[----:B------:R-:W-:Y:S01]  /*20d0*/  VIADD R3, R2, 0x20 ;  /* 0x0000002002037836 */ /* 0x000fe20000000000 */
[----:B------:R-:W-:-:S04]  /*20e0*/  LOP3.LUT R2, RZ, R2, RZ, 0x33, !PT ;  /* 0x00000002ff027212 */ /* 0x000fc800078e33ff */
[----:B------:R-:W-:Y:S01]  /*20f0*/  ISETP.GT.AND P0, PT, R3, UR6, PT ;  /* 0x0000000603007c0c */ /* 0x000fe2000bf04270 */
[----:B------:R-:W-:Y:S02]  /*2100*/  VIADD R2, R2, UR6 ;  /* 0x0000000602027c36 */ /* 0x000fe40008000000 */
[----:B------:R-:W-:-:S03]  /*2110*/  IMAD.MOV.U32 R3, RZ, RZ, R15 ;  /* 0x000000ffff037224 */ /* 0x000fc600078e000f */
[----:B------:R-:W-:Y:S01]  /*2120*/  SEL R5, R2, 0x1f, P0 ;  /* 0x0000001f02057807 */ /* 0x000fe20000000000 */
[----:B------:R-:W-:-:S04]  /*2130*/  IMAD.MOV.U32 R2, RZ, RZ, R14 ;  /* 0x000000ffff027224 */ /* 0x000fc800078e000e */
[----:B------:R1:W3:Y:S04]  /*2140*/  SHFL.DOWN PT, R6, R14, 0x1, R5 ;  /* 0x082000000e067989 */ /* 0x0002e800000e0005 */
[----:B------:R1:W4:Y:S04]  /*2150*/  SHFL.DOWN PT, R7, R15, 0x1, R5 ;  /* 0x082000000f077989 */ /* 0x00032800000e0005 */
[----:B0-----:R1:W0:Y:S01]  /*2160*/  SHFL.DOWN PT, R9, R12, 0x1, R5 ;  /* 0x082000000c097989 */ /* 0x00122200000e0005 */
[----:B--2---:R-:W-:-:S03]  /*2170*/  ISETP.GE.AND P0, PT, R4, R5, PT ;  /* 0x000000050400720c */ /* 0x004fc60003f06270 */
[----:B------:R1:W2:Y:S10]  /*2180*/  SHFL.DOWN PT, R11, R13, 0x1, R5 ;  /* 0x082000000d0b7989 */ /* 0x0002b400000e0005 */
[----:B-1----:R-:W-:Y:S05]  /*2190*/  @P0 BRA `(.L_x_48) ;  /* 0x0000000000500947 */ /* 0x002fea0003800000 */
[----:B---34-:R-:W-:Y:S01]  /*21a0*/  DSETP.GEU.AND P0, PT, |R14|, |R6|, PT ;  /* 0x400000060e00722a */ /* 0x018fe20003f0e200 */
[----:B0-----:R-:W-:Y:S02]  /*21b0*/  IMAD.MOV.U32 R16, RZ, RZ, R9 ;  /* 0x000000ffff107224 */ /* 0x001fe400078e0009 */
[----:B--2---:R-:W-:Y:S02]  /*21c0*/  IMAD.MOV.U32 R18, RZ, RZ, R11 ;  /* 0x000000ffff127224 */ /* 0x004fe400078e000b */
        /* <DEDUP_REMOVED lines=17> */
.L_x_48:
[----:B------:R-:W-:Y:S05]  /*22e0*/  BSYNC.RECONVERGENT B1 ;  /* 0x0000000000017941 */ /* 0x000fea0003800200 */
.L_x_47:
[----:B---3--:R-:W-:Y:S01]  /*22f0*/  VIADD R6, R4, 0x2 ;  /* 0x0000000204067836 */ /* 0x008fe20000000000 */
[----:B------:R1:W3:Y:S01]  /*2300*/  SHFL.DOWN PT, R8, R2, 0x2, R5 ;  /* 0x0840000002087989 */ /* 0x0002e200000e0005 */
[----:B------:R-:W-:Y:S01]  /*2310*/  BSSY.RECONVERGENT B1, `(.L_x_49) ;  /* 0x000001e000017945 */ /* 0x000fe20003800200 */
[----:B------:R-:W-:Y:S02]  /*2320*/  IMAD.MOV.U32 R10, RZ, RZ, R16 ;  /* 0x000000ffff0a7224 */ /* 0x000fe400078e0010 */
[----:B------:R-:W-:Y:S01]  /*2330*/  ISETP.GT.AND P0, PT, R6, R5, PT ;  /* 0x000000050600720c */ /* 0x000fe20003f04270 */
[----:B0-----:R1:W0:Y:S01]  /*2340*/  SHFL.DOWN PT, R9, R3, 0x2, R5 ;  /* 0x0840000003097989 */ /* 0x00122200000e0005 */
[----:B------:R-:W-:Y:S02]  /*2350*/  IMAD.MOV.U32 R12, RZ, RZ, R18 ;  /* 0x000000ffff0c7224 */ /* 0x000fe400078e0012 */
[----:B------:R-:W-:Y:S01]  /*2360*/  IMAD.MOV.U32 R6, RZ, RZ, R2 ;  /* 0x000000ffff067224 */ /* 0x000fe200078e0002 */
[----:B--2---:R1:W2:Y:S01]  /*2370*/  SHFL.DOWN PT, R11, R16, 0x2, R5 ;  /* 0x08400000100b7989 */ /* 0x0042a200000e0005 */
[----:B----4-:R-:W-:-:S03]  /*2380*/  IMAD.MOV.U32 R7, RZ, RZ, R3 ;  /* 0x000000ffff077224 */ /* 0x010fc600078e0003 */
[----:B------:R1:W4:Y:S04]  /*2390*/  SHFL.DOWN PT, R13, R18, 0x2, R5 ;  /* 0x08400000120d7989 */ /* 0x00032800000e0005 */
[----:B------:R-:W-:Y:S05]  /*23a0*/  @P0 BRA `(.L_x_50) ;  /* 0x0000000000500947 */ /* 0x000fea0003800000 */
[----:B0--3--:R-:W-:Y:S01]  /*23b0*/  DSETP.GEU.AND P0, PT, |R2|, |R8|, PT ;  /* 0x400000080200722a */ /* 0x009fe20003f0e200 */
[----:B--2---:R-:W-:Y:S02]  /*23c0*/  IMAD.MOV.U32 R10, RZ, RZ, R11 ;  /* 0x000000ffff0a7224 */ /* 0x004fe400078e000b */
        /* <DEDUP_REMOVED lines=18> */
.L_x_50:
[----:B------:R-:W-:Y:S05]  /*24f0*/  BSYNC.RECONVERGENT B1 ;  /* 0x0000000000017941 */ /* 0x000fea0003800200 */
.L_x_49:
[----:B-1----:R-:W-:Y:S01]  /*2500*/  VIADD R2, R4, 0x4 ;  /* 0x0000000404027836 */ /* 0x002fe20000000000 */
[----:B---3--:R1:W3:Y:S01]  /*2510*/  SHFL.DOWN PT, R8, R6, 0x4, R5 ;  /* 0x0880000006087989 */ /* 0x0082e200000e0005 */
[----:B------:R-:W-:Y:S01]  /*2520*/  BSSY.RECONVERGENT B1, `(.L_x_51) ;  /* 0x000001e000017945 */ /* 0x000fe20003800200 */
[----:B------:R-:W-:Y:S02]  /*2530*/  IMAD.MOV.U32 R14, RZ, RZ, R10 ;  /* 0x000000ffff0e7224 */ /* 0x000fe400078e000a */
[----:B------:R-:W-:Y:S01]  /*2540*/  ISETP.GT.AND P0, PT, R2, R5, PT ;  /* 0x000000050200720c */ /* 0x000fe20003f04270 */
[----:B0-----:R1:W0:Y:S01]  /*2550*/  SHFL.DOWN PT, R9, R7, 0x4, R5 ;  /* 0x0880000007097989 */ /* 0x00122200000e0005 */
[----:B------:R-:W-:Y:S02]  /*2560*/  IMAD.MOV.U32 R16, RZ, RZ, R12 ;  /* 0x000000ffff107224 */ /* 0x000fe400078e000c */
[----:B------:R-:W-:Y:S01]  /*2570*/  IMAD.MOV.U32 R2, RZ, RZ, R6 ;  /* 0x000000ffff027224 */ /* 0x000fe200078e0006 */
[----:B--2---:R1:W2:Y:S01]  /*2580*/  SHFL.DOWN PT, R11, R10, 0x4, R5 ;  /* 0x088000000a0b7989 */ /* 0x0042a200000e0005 */
[----:B------:R-:W-:-:S03]  /*2590*/  IMAD.MOV.U32 R3, RZ, RZ, R7 ;  /* 0x000000ffff037224 */ /* 0x000fc600078e0007 */
[----:B----4-:R1:W4:Y:S04]  /*25a0*/  SHFL.DOWN PT, R13, R12, 0x4, R5 ;  /* 0x088000000c0d7989 */ /* 0x01032800000e0005 */
        /* <DEDUP_REMOVED lines=21> */
.L_x_52:
[----:B------:R-:W-:Y:S05]  /*2700*/  BSYNC.RECONVERGENT B1 ;  /* 0x0000000000017941 */ /* 0x000fea0003800200 */
.L_x_51:
        /* <DEDUP_REMOVED lines=32> */
.L_x_54:
[----:B------:R-:W-:Y:S05]  /*2910*/  BSYNC.RECONVERGENT B1 ;  /* 0x0000000000017941 */ /* 0x000fea0003800200 */
.L_x_53:
        /* <DEDUP_REMOVED lines=32> */
.L_x_56:
[----:B------:R-:W-:Y:S05]  /*2b20*/  BSYNC.RECONVERGENT B1 ;  /* 0x0000000000017941 */ /* 0x000fea0003800200 */
.L_x_55:
[----:B------:R-:W-:Y:S01]  /*2b30*/  ISETP.NE.AND P0, PT, R4, RZ, PT ;  /* 0x000000ff0400720c */ /* 0x000fe20003f05270 */
[----:B------:R-:W-:-:S12]  /*2b40*/  BSSY.RECONVERGENT B1, `(.L_x_57) ;  /* 0x000000a000017945 */ /* 0x000fd80003800200 */
[----:B------:R-:W-:Y:S05]  /*2b50*/  @P0 BRA `(.L_x_58) ;  /* 0x0000000000200947 */ /* 0x000fea0003800000 */
[----:B-1----:R-:W1:Y:S01]  /*2b60*/  S2R R6, SR_CgaCtaId ;  /* 0x0000000000067919 */ /* 0x002e620000008800 */
[----:B------:R-:W-:Y:S02]  /*2b70*/  MOV R5, 0x400 ;  /* 0x0000040000057802 */ /* 0x000fe40000000f00 */
[----:B------:R-:W-:-:S04]  /*2b80*/  SHF.R.U32.HI R4, RZ, 0x1, R0 ;  /* 0x00000001ff047819 */ /* 0x000fc80000011600 */
[----:B------:R-:W-:Y:S02]  /*2b90*/  LOP3.LUT R4, R4, 0x1f0, RZ, 0xc0, !PT ;  /* 0x000001f004047812 */ /* 0x000fe400078ec0ff */
[----:B-1----:R-:W-:-:S05]  /*2ba0*/  LEA R5, R6, R5, 0x18 ;  /* 0x0000000506057211 */ /* 0x002fca00078ec0ff */
[----:B------:R-:W-:-:S05]  /*2bb0*/  IMAD.IADD R5, R4, 0x1, R5 ;  /* 0x0000000104057824 */ /* 0x000fca00078e0205 */
[----:B------:R1:W-:Y:S04]  /*2bc0*/  STS.64 [R5+0x10], R14 ;  /* 0x0000100e05007388 */ /* 0x0003e80000000a00 */
[----:B------:R1:W-:Y:S02]  /*2bd0*/  STS.64 [R5+0x8], R2 ;  /* 0x0000080205007388 */ /* 0x0003e40000000a00 */
.L_x_58:
[----:B------:R-:W-:Y:S05]  /*2be0*/  BSYNC.RECONVERGENT B1 ;  /* 0x0000000000017941 */ /* 0x000fea0003800200 */
.L_x_57:
[----:B------:R-:W-:Y:S01]  /*2bf0*/  BAR.SYNC.DEFER_BLOCKING 0x0 ;  /* 0x0000000000007b1d */ /* 0x000fe20000010000 */
[----:B------:R-:W-:-:S13]  /*2c00*/  ISETP.NE.AND P1, PT, R0, RZ, PT ;  /* 0x000000ff0000720c */ /* 0x000fda0003f25270 */
[----:B------:R-:W-:Y:S05]  /*2c10*/  @P1 BRA `(.L_x_34) ;  /* 0x0000004000101947 */ /* 0x000fea0003800000 */
[----:B------:R-:W-:Y:S01]  /*2c20*/  UISETP.GE.AND UP0, UPT, UR6, 0x21, UPT ;  /* 0x000000210600788c */ /* 0x000fe2000bf06270 */
[----:B--2---:R-:W-:Y:S02]  /*2c30*/  IMAD.MOV.U32 R11, RZ, RZ, R14 ;  /* 0x000000ffff0b7224 */ /* 0x004fe400078e000e */
[----:B---3--:R-:W-:Y:S02]  /*2c40*/  IMAD.MOV.U32 R8, RZ, RZ, R15 ;  /* 0x000000ffff087224 */ /* 0x008fe400078e000f */
[----:B------:R-:W-:Y:S02]  /*2c50*/  IMAD.MOV.U32 R4, RZ, RZ, R2 ;  /* 0x000000ffff047224 */ /* 0x000fe400078e0002 */
[----:B-1----:R-:W-:Y:S02]  /*2c60*/  IMAD.MOV.U32 R5, RZ, RZ, R3 ;  /* 0x000000ffff057224 */ /* 0x002fe400078e0003 */
[----:B------:R-:W-:Y:S05]  /*2c70*/  BRA.U !UP0, `(.L_x_59) ;  /* 0x00000001086c7547 */ /* 0x000fea000b800000 */
[----:B------:R-:W1:Y:S01]  /*2c80*/  S2UR UR5, SR_CgaCtaId ;  /* 0x00000000000579c3 */ /* 0x000e620000008800 */
[----:B------:R-:W-:Y:S01]  /*2c90*/  UMOV UR4, 0x400 ;  /* 0x0000040000047882 */ /* 0x000fe20000000000 */
[----:B------:R-:W-:Y:S01]  /*2ca0*/  BSSY.RECONVERGENT B1, `(.L_x_59) ;  /* 0x0000018000017945 */ /* 0x000fe20003800200 */
[----:B-1----:R-:W-:-:S09]  /*2cb0*/  ULEA UR4, UR5, UR4, 0x18 ;  /* 0x0000000405047291 */ /* 0x002fd2000f8ec0ff */
[----:B------:R-:W1:Y:S04]  /*2cc0*/  LDS.64 R6, [UR4+0x18] ;  /* 0x00001804ff067984 */ /* 0x000e680008000a00 */
[----:B----4-:R-:W2:Y:S01]  /*2cd0*/  LDS.64 R12, [UR4+0x20] ;  /* 0x00002004ff0c7984 */ /* 0x010ea20008000a00 */
[----:B-1----:R-:W-:Y:S01]  /*2ce0*/  DSETP.GEU.AND P0, PT, |R2|, |R6|, PT ;  /* 0x400000060200722a */ /* 0x002fe20003f0e200 */
[----:B------:R-:W-:Y:S02]  /*2cf0*/  IMAD.MOV.U32 R4, RZ, RZ, R6 ;  /* 0x000000ffff047224 */ /* 0x000fe400078e0006 */
[----:B------:R-:W-:Y:S02]  /*2d00*/  IMAD.MOV.U32 R5, RZ, RZ, R7 ;  /* 0x000000ffff057224 */ /* 0x000fe400078e0007 */
[----:B--2---:R-:W-:-:S02]  /*2d10*/  IMAD.MOV.U32 R11, RZ, RZ, R12 ;  /* 0x000000ffff0b7224 */ /* 0x004fc400078e000c */
        /* <DEDUP_REMOVED lines=16> */
.L_x_60:
[----:B------:R-:W-:Y:S05]  /*2e20*/  BSYNC.RECONVERGENT B1 ;  /* 0x0000000000017941 */ /* 0x000fea0003800200 */
.L_x_59:
[----:B------:R-:W-:Y:S01]  /*2e30*/  UISETP.GE.AND UP0, UPT, UR6, 0x41, UPT ;  /* 0x000000410600788c */ /* 0x000fe2000bf06270 */
[----:B0-----:R-:W-:Y:S02]  /*2e40*/  IMAD.MOV.U32 R9, RZ, RZ, R11 ;  /* 0x000000ffff097224 */ /* 0x001fe400078e000b */
[----:B------:R-:W-:Y:S02]  /*2e50*/  IMAD.MOV.U32 R0, RZ, RZ, R8 ;  /* 0x000000ffff007224 */ /* 0x000fe400078e0008 */
[----:B------:R-:W-:Y:S02]  /*2e60*/  IMAD.MOV.U32 R2, RZ, RZ, R4 ;  /* 0x000000ffff027224 */ /* 0x000fe400078e0004 */
[----:B------:R-:W-:Y:S02]  /*2e70*/  IMAD.MOV.U32 R3, RZ, RZ, R5 ;  /* 0x000000ffff037224 */ /* 0x000fe400078e0005 */
[----:B------:R-:W-:Y:S05]  /*2e80*/  BRA.U !UP0, `(.L_x_61) ;  /* 0x00000001086c7547 */ /* 0x000fea000b800000 */
[----:B------:R-:W0:Y:S01]  /*2e90*/  S2UR UR5, SR_CgaCtaId ;  /* 0x00000000000579c3 */ /* 0x000e220000008800 */
[----:B------:R-:W-:Y:S01]  /*2ea0*/  UMOV UR4, 0x400 ;  /* 0x0000040000047882 */ /* 0x000fe20000000000 */
[----:B------:R-:W-:Y:S01]  /*2eb0*/  BSSY.RECONVERGENT B1, `(.L_x_61) ;  /* 0x0000018000017945 */ /* 0x000fe20003800200 */
[----:B0-----:R-:W-:-:S09]  /*2ec0*/  ULEA UR4, UR5, UR4, 0x18 ;  /* 0x0000000405047291 */ /* 0x001fd2000f8ec0ff */
[----:B------:R-:W0:Y:S04]  /*2ed0*/  LDS.64 R6, [UR4+0x28] ;  /* 0x00002804ff067984 */ /* 0x000e280008000a00 */
[----:B----4-:R-:W1:Y:S01]  /*2ee0*/  LDS.64 R12, [UR4+0x30] ;  /* 0x00003004ff0c7984 */ /* 0x010e620008000a00 */
[----:B0-----:R-:W-:Y:S01]  /*2ef0*/  DSETP.GEU.AND P0, PT, |R4|, |R6|, PT ;  /* 0x400000060400722a */ /* 0x001fe20003f0e200 */
[----:B------:R-:W-:Y:S02]  /*2f00*/  IMAD.MOV.U32 R2, RZ, RZ, R6 ;  /* 0x000000ffff027224 */ /* 0x000fe400078e0006 */
[----:B------:R-:W-:Y:S02]  /*2f10*/  IMAD.MOV.U32 R3, RZ, RZ, R7 ;  /* 0x000000ffff037224 */ /* 0x000fe400078e0007 */
[----:B-1----:R-:W-:-:S02]  /*2f20*/  IMAD.MOV.U32 R9, RZ, RZ, R12 ;  /* 0x000000ffff097224 */ /* 0x002fc400078e000c */
        /* <DEDUP_REMOVED lines=16> */
.L_x_62:
[----:B------:R-:W-:Y:S05]  /*3030*/  BSYNC.RECONVERGENT B1 ;  /* 0x0000000000017941 */ /* 0x000fea0003800200 */
.L_x_61:
[----:B------:R-:W-:Y:S01]  /*3040*/  UISETP.GE.AND UP0, UPT, UR6, 0x61, UPT ;  /* 0x000000610600788c */ /* 0x000fe2000bf06270 */
[----:B------:R-:W-:Y:S02]  /*3050*/  IMAD.MOV.U32 R11, RZ, RZ, R9 ;  /* 0x000000ffff0b7224 */ /* 0x000fe400078e0009 */
        /* <DEDUP_REMOVED lines=30> */
.L_x_64:
[----:B------:R-:W-:Y:S05]  /*3240*/  BSYNC.RECONVERGENT B1 ;  /* 0x0000000000017941 */ /* 0x000fea0003800200 */
.L_x_63:
        /* <DEDUP_REMOVED lines=32> */
.L_x_66:
[----:B------:R-:W-:Y:S05]  /*3450*/  BSYNC.RECONVERGENT B1 ;  /* 0x0000000000017941 */ /* 0x000fea0003800200 */
.L_x_65:
        /* <DEDUP_REMOVED lines=32> */
.L_x_68:
[----:B------:R-:W-:Y:S05]  /*3660*/  BSYNC.RECONVERGENT B1 ;  /* 0x0000000000017941 */ /* 0x000fea0003800200 */
.L_x_67:
        /* <DEDUP_REMOVED lines=32> */
.L_x_70:
[----:B------:R-:W-:Y:S05]  /*3870*/  BSYNC.RECONVERGENT B1 ;  /* 0x0000000000017941 */ /* 0x000fea0003800200 */
.L_x_69:
[----:B------:R-:W-:Y:S01]  /*3880*/  UISETP.GE.AND UP0, UPT, UR6, 0xe1, UPT ;  /* 0x000000e10600788c */ /* 0x000fe2000bf06270 */
[----:B------:R-:W-:Y:S02]  /*3890*/  IMAD.MOV.U32 R14, RZ, RZ, R9 ;  /* 0x000000ffff0e7224 */ /* 0x000fe400078e0009 */
[----:B------:R-:W-:Y:S02]  /*38a0*/  IMAD.MOV.U32 R15, RZ, RZ, R0 ;  /* 0x000000ffff0f7224 */ /* 0x000fe400078e0000 */
[----:B------:R-:W-:Y:S02]  /*38b0*/  IMAD.MOV.U32 R2, RZ, RZ, R6 ;  /* 0x000000ffff027224 */ /* 0x000fe400078e0006 */
[----:B------:R-:W-:Y:S02]  /*38c0*/  IMAD.MOV.U32 R3, RZ, RZ, R7 ;  /* 0x000000ffff037224 */ /* 0x000fe400078e0007 */
[----:B------:R-:W-:Y:S05]  /*38d0*/  BRA.U !UP0, `(.L_x_34) ;  /* 0x0000003108e07547 */ /* 0x000fea000b800000 */
[----:B------:R-:W0:Y:S01]  /*38e0*/  S2UR UR5, SR_CgaCtaId ;  /* 0x00000000000579c3 */ /* 0x000e220000008800 */
[----:B------:R-:W-:Y:S02]  /*38f0*/  UMOV UR4, 0x400 ;  /* 0x0000040000047882 */ /* 0x000fe40000000000 */
[----:B0-----:R-:W-:-:S09]  /*3900*/  ULEA UR4, UR5, UR4, 0x18 ;  /* 0x0000000405047291 */ /* 0x001fd2000f8ec0ff */
[----:B------:R-:W0:Y:S04]  /*3910*/  LDS.64 R4, [UR4+0x78] ;  /* 0x00007804ff047984 */ /* 0x000e280008000a00 */
[----:B------:R-:W1:Y:S01]  /*3920*/  LDS.64 R10, [UR4+0x80] ;  /* 0x00008004ff0a7984 */ /* 0x000e620008000a00 */
        /* <DEDUP_REMOVED lines=21> */
.L_x_2:
[----:B------:R-:W1:Y:S01]  /*3a80*/  S2R R0, SR_TID.X ;  /* 0x0000000000007919 */ /* 0x000e620000002100 */
[----:B------:R-:W1:Y:S02]  /*3a90*/  LDC.64 R2, c[0x0][0x380] ;  /* 0x0000e000ff027b82 */ /* 0x000e640000000a00 */
[----:B-1----:R-:W-:-:S05]  /*3aa0*/  IMAD.WIDE.U32 R18, R0, 0x10, R2 ;  /* 0x0000001000127825 */ /* 0x002fca00078e0002 */
[----:B0-----:R-:W2:Y:S04]  /*3ab0*/  LDG.E.64.CONSTANT R20, desc[UR10][R18.64] ;  /* 0x0000000a12147981 */ /* 0x001ea8000c1e9b00 */
[----:B------:R-:W2:Y:S04]  /*3ac0*/  LDG.E.64.CONSTANT R14, desc[UR10][R18.64+0x1000] ;  /* 0x0010000a120e7981 */ /* 0x000ea8000c1e9b00 */
[----:B------:R-:W3:Y:S04]  /*3ad0*/  LDG.E.64.CONSTANT R12, desc[UR10][R18.64+0x8] ;  /* 0x0000080a120c7981 */ /* 0x000ee8000c1e9b00 */
[----:B------:R-:W3:Y:S04]  /*3ae0*/  LDG.E.64.CONSTANT R10, desc[UR10][R18.64+0x1008] ;  /* 0x0010080a120a7981 */ /* 0x000ee8000c1e9b00 */
[----:B------:R-:W4:Y:S04]  /*3af0*/  LDG.E.64.CONSTANT R8, desc[UR10][R18.64+0x2000] ;  /* 0x0020000a12087981 */ /* 0x000f28000c1e9b00 */
[----:B------:R-:W5:Y:S04]  /*3b00*/  LDG.E.64.CONSTANT R6, desc[UR10][R18.64+0x2008] ;  /* 0x0020080a12067981 */ /* 0x000f68000c1e9b00 */
[----:B------:R-:W5:Y:S04]  /*3b10*/  LDG.E.64.CONSTANT R4, desc[UR10][R18.64+0x3000] ;  /* 0x0030000a12047981 */ /* 0x000f68000c1e9b00 */
[----:B------:R-:W5:Y:S04]  /*3b20*/  LDG.E.64.CONSTANT R2, desc[UR10][R18.64+0x3008] ;  /* 0x0030080a12027981 */ /* 0x000f68000c1e9b00 */
[----:B------:R-:W5:Y:S04]  /*3b30*/  LDG.E.64.CONSTANT R16, desc[UR10][R18.64+0x4000] ;  /* 0x0040000a12107981 */ /* 0x000f68000c1e9b00 */
[----:B------:R-:W5:Y:S01]  /*3b40*/  LDG.E.64.CONSTANT R22, desc[UR10][R18.64+0x4008] ;  /* 0x0040080a12167981 */ /* 0x000f62000c1e9b00 */
[----:B------:R-:W-:Y:S01]  /*3b50*/  UISETP.GE.U32.AND UP0, UPT, UR8, 0xa00, UPT ;  /* 0x00000a000800788c */ /* 0x000fe2000bf06070 */
[----:B--2---:R-:W-:-:S14]  /*3b60*/  DSETP.GEU.AND P2, PT, |R20|, |R14|, PT ;  /* 0x4000000e1400722a */ /* 0x004fdc0003f4e200 */
[----:B---3--:R-:W-:-:S04]  /*3b70*/  @P2 ISETP.GE.U32.AND P0, PT, R12, R10, PT ;  /* 0x0000000a0c00220c */ /* 0x008fc80003f06070 */
[----:B------:R-:W-:-:S13]  /*3b80*/  @P2 ISETP.GE.AND.EX P0, PT, R13, R11, PT, P0 ;  /* 0x0000000b0d00220c */ /* 0x000fda0003f06300 */
[----:B------:R-:W-:-:S06]  /*3b90*/  @P2 DSETP.LT.OR P0, PT, |R14|, |R20|, !P0 ;  /* 0x400000140e00222a */ /* 0x000fcc0004701600 */
[----:B------:R-:W-:Y:S02]  /*3ba0*/  @P2 FSEL R20, R20, R14, P0 ;  /* 0x0000000e14142208 */ /* 0x000fe40000000000 */
[----:B------:R-:W-:Y:S02]  /*3bb0*/  @P2 FSEL R21, R21, R15, P0 ;  /* 0x0000000f15152208 */ /* 0x000fe40000000000 */
[----:B------:R-:W-:Y:S01]  /*3bc0*/  @P2 SEL R10, R12, R10, P0 ;  /* 0x0000000a0c0a2207 */ /* 0x000fe20000000000 */
[----:B------:R-:W-:Y:S01]  /*3bd0*/  @P2 IMAD.MOV.U32 R14, RZ, RZ, R20 ;  /* 0x000000ffff0e2224 */ /* 0x000fe200078e0014 */
[----:B------:R-:W-:Y:S01]  /*3be0*/  @P2 SEL R11, R13, R11, P0 ;  /* 0x0000000b0d0b2207 */ /* 0x000fe20000000000 */
[----:B------:R-:W-:-:S06]  /*3bf0*/  @P2 IMAD.MOV.U32 R15, RZ, RZ, R21 ;  /* 0x000000ffff0f2224 */ /* 0x000fcc00078e0015 */
[----:B----4-:R-:W-:-:S14]  /*3c00*/  DSETP.GEU.AND P1, PT, |R14|, |R8|, PT ;  /* 0x400000080e00722a */ /* 0x010fdc0003f2e200 */
[----:B-----5:R-:W-:-:S04]  /*3c10*/  @P1 ISETP.GE.U32.AND P0, PT, R10, R6, PT ;  /* 0x000000060a00120c */ /* 0x020fc80003f06070 */
        /* <DEDUP_REMOVED lines=8> */
[----:B------:R-:W-:-:S14]  /*3ca0*/  DSETP.GEU.AND P2, PT, |R8|, |R4|, PT ;  /* 0x400000040800722a */ /* 0x000fdc0003f4e200 */
[----:B------:R-:W-:-:S04]  /*3cb0*/  @P2 ISETP.GE.U32.AND P0, PT, R6, R2, PT ;  /* 0x000000020600220c */ /* 0x000fc80003f06070 */
        /* <DEDUP_REMOVED lines=15> */
[----:B------:R-:W-:Y:S01]  /*3db0*/  IMAD.MOV.U32 R2, RZ, RZ, RZ ;  /* 0x000000ffff027224 */ /* 0x000fe200078e00ff */
[----:B------:R-:W-:Y:S01]  /*3dc0*/  @P1 SEL R23, R3, R23, P0 ;  /* 0x0000001703171207 */ /* 0x000fe20000000000 */
[----:B------:R-:W-:Y:S02]  /*3dd0*/  IMAD.MOV.U32 R3, RZ, RZ, 0x500 ;  /* 0x00000500ff037424 */ /* 0x000fe400078e00ff */
[----:B------:R-:W-:Y:S02]  /*3de0*/  @P1 IMAD.MOV.U32 R16, RZ, RZ, R4 ;  /* 0x000000ffff101224 */ /* 0x000fe400078e0004 */
[----:B------:R-:W-:Y:S01]  /*3df0*/  @P1 IMAD.MOV.U32 R17, RZ, RZ, R5 ;  /* 0x000000ffff111224 */ /* 0x000fe200078e0005 */
[----:B------:R-:W-:Y:S06]  /*3e00*/  BRA.U !UP0, `(.L_x_71) ;  /* 0x0000000d08987547 */ /* 0x000fec000b800000 */
[----:B------:R-:W-:Y:S01]  /*3e10*/  UIADD3 UR9, UP0, UPT, UR8, -0xa00, URZ ;  /* 0xfffff60008097890 */ /* 0x000fe2000ff1e0ff */
[----:B------:R-:W-:Y:S02]  /*3e20*/  IMAD.MOV.U32 R3, RZ, RZ, 0x500 ;  /* 0x00000500ff037424 */ /* 0x000fe400078e00ff */
[----:B------:R-:W-:Y:S01]  /*3e30*/  IMAD.MOV.U32 R2, RZ, RZ, RZ ;  /* 0x000000ffff027224 */ /* 0x000fe200078e00ff */
[----:B------:R-:W-:Y:S02]  /*3e40*/  ULEA.HI.X.SX32 UR8, UR8, 0xffffffff, 0x1, UP0 ;  /* 0xffffffff08087891 */ /* 0x000fe400080f0eff */
[----:B------:R-:W-:Y:S02]  /*3e50*/  UIMAD.WIDE.U32 UR12, UR9, -0x33333333, URZ ;  /* 0xcccccccd090c78a5 */ /* 0x000fe4000f8e00ff */
[----:B------:R-:W-:Y:S02]  /*3e60*/  UIMAD.WIDE.U32 UR4, UR8, -0x33333333, URZ ;  /* 0xcccccccd080478a5 */ /* 0x000fe4000f8e00ff */
[----:B------:R-:W-:-:S02]  /*3e70*/  UISETP.GE.U32.AND UP1, UPT, UR9, 0x500, UPT ;  /* 0x000005000900788c */ /* 0x000fc4000bf26070 */
[----:B------:R-:W-:Y:S02]  /*3e80*/  UIMAD.WIDE.U32 UR4, UP0, UR9, -0x33333334, UR4 ;  /* 0xcccccccc090478a5 */ /* 0x000fe4000f800004 */
[----:B------:R-:W-:Y:S02]  /*3e90*/  UISETP.GE.U32.AND.EX UP1, UPT, UR8, URZ, UPT, UP1 ;  /* 0x000000ff0800728c */ /* 0x000fe4000bf26110 */
[----:B------:R-:W-:Y:S02]  /*3ea0*/  UIADD3.X UR7, UPT, UPT, URZ, URZ, URZ, UP0, !UPT ;  /* 0x000000ffff077290 */ /* 0x000fe400087fe4ff */
[----:B------:R-:W-:Y:S01]  /*3eb0*/  UIADD3 URZ, UP0, UPT, UR13, UR4, URZ ;  /* 0x000000040dff7290 */ /* 0x000fe2000ff1e0ff */
[----:B------:R-:W-:-:S03]  /*3ec0*/  UMOV UR6, UR5 ;  /* 0x0000000500067c82 */ /* 0x000fc60008000000 */
[----:B------:R-:W-:-:S04]  /*3ed0*/  UIMAD.WIDE.U32.X UR4, UR8, -0x33333334, UR6, UP0 ;  /* 0xcccccccc080478a5 */ /* 0x000fc800080e0406 */
[----:B------:R-:W-:-:S04]  /*3ee0*/  USHF.R.U64 UR6, UR4, 0xa, UR5 ;  /* 0x0000000a04067899 */ /* 0x000fc80008001205 */
[----:B------:R-:W-:-:S04]  /*3ef0*/  ULOP3.LUT UR7, UR6, 0x1, URZ, 0xc0, !UPT ;  /* 0x0000000106077892 */ /* 0x000fc8000f8ec0ff */
[----:B------:R-:W-:-:S04]  /*3f00*/  UISETP.NE.U32.AND UP0, UPT, UR7, 0x1, UPT ;  /* 0x000000010700788c */ /* 0x000fc8000bf05070 */
[----:B------:R-:W-:Y:S01]  /*3f10*/  UISETP.NE.U32.AND.EX UP0, UPT, URZ, URZ, UPT, UP0 ;  /* 0x000000ffff00728c */ /* 0x000fe2000bf05100 */
[----:B------:R-:W-:Y:S10]  /*3f20*/  BRA.U !UP1, `(.L_x_72) ;  /* 0x00000009093c7547 */ /* 0x000ff4000b800000 */
[----:B------:R-:W0:Y:S01]  /*3f30*/  LDCU.64 UR8, c[0x0][0x380] ;  /* 0x00007000ff0877ac */ /* 0x000e220008000a00 */
[----:B------:R-:W-:Y:S02]  /*3f40*/  IMAD.MOV.U32 R3, RZ, RZ, 0x500 ;  /* 0x00000500ff037424 */ /* 0x000fe400078e00ff */
[----:B------:R-:W-:Y:S01]  /*3f50*/  IMAD.MOV.U32 R2, RZ, RZ, RZ ;  /* 0x000000ffff027224 */ /* 0x000fe200078e00ff */
[----:B------:R-:W-:-:S04]  /*3f60*/  UIADD3 UR4, UP1, UPT, UR6, 0x1, URZ ;  /* 0x0000000106047890 */ /* 0x000fc8000ff3e0ff */
[----:B------:R-:W-:Y:S02]  /*3f70*/  ULEA.HI.X UR5, UR5, URZ, URZ, 0x16, UP1 ;  /* 0x000000ff05057291 */ /* 0x000fe400088fb4ff */
[----:B------:R-:W-:Y:S02]  /*3f80*/  ULOP3.LUT UR4, UR4, 0xfffffffe, URZ, 0xc0, !UPT ;  /* 0xfffffffe04047892 */ /* 0x000fe4000f8ec0ff */
[----:B------:R-:W-:Y:S01]  /*3f90*/  ULOP3.LUT UR5, UR5, 0x7fffff, URZ, 0xc0, !UPT ;  /* 0x007fffff05057892 */ /* 0x000fe2000f8ec0ff */
[----:B0-----:R-:W-:-:S04]  /*3fa0*/  LEA R6, P0, R0, UR8, 0x4 ;  /* 0x0000000800067c11 */ /* 0x001fc8000f8020ff */
[----:B------:R-:W-:Y:S02]  /*3fb0*/  IADD3 R6, P1, PT, R6, 0xe008, RZ ;  /* 0x0000e00806067810 */ /* 0x000fe40007f3e0ff */
[----:B------:R-:W-:-:S05]  /*3fc0*/  LEA.HI.X R5, R0, UR9, RZ, 0x4, P0 ;  /* 0x0000000900057c11 */ /* 0x000fca00080f24ff */
[----:B------:R-:W-:-:S07]  /*3fd0*/  IMAD.X R5, RZ, RZ, R5, P1 ;  /* 0x000000ffff057224 */ /* 0x000fce00008e0605 */
.L_x_73:
[----:B------:R-:W-:-:S05]  /*3fe0*/  IMAD.MOV.U32 R4, RZ, RZ, R6 ;  /* 0x000000ffff047224 */ /* 0x000fca00078e0006 */
[----:B------:R-:W2:Y:S04]  /*3ff0*/  LDG.E.64.CONSTANT R12, desc[UR10][R4.64+-0x9008] ;  /* 0xff6ff80a040c7981 */ /* 0x000ea8000c1e9b00 */
[----:B------:R-:W3:Y:S04]  /*4000*/  LDG.E.64.CONSTANT R8, desc[UR10][R4.64+-0x9000] ;  /* 0xff70000a04087981 */ /* 0x000ee8000c1e9b00 */
[----:B------:R-:W4:Y:S04]  /*4010*/  LDG.E.64.CONSTANT R10, desc[UR10][R4.64+-0x8008] ;  /* 0xff7ff80a040a7981 */ /* 0x000f28000c1e9b00 */
[----:B------:R-:W5:Y:S04]  /*4020*/  LDG.E.64.CONSTANT R6, desc[UR10][R4.64+-0x8000] ;  /* 0xff80000a04067981 */ /* 0x000f68000c1e9b00 */
[----:B------:R-:W5:Y:S04]  /*4030*/  LDG.E.64.CONSTANT R26, desc[UR10][R4.64+-0x7008] ;  /* 0xff8ff80a041a7981 */ /* 0x000f68000c1e9b00 */
[----:B------:R-:W5:Y:S04]  /*4040*/  LDG.E.64.CONSTANT R24, desc[UR10][R4.64+-0x7000] ;  /* 0xff90000a04187981 */ /* 0x000f68000c1e9b00 */
[----:B------:R-:W5:Y:S04]  /*4050*/  LDG.E.64.CONSTANT R20, desc[UR10][R4.64+-0x6008] ;  /* 0xff9ff80a04147981 */ /* 0x000f68000c1e9b00 */
[----:B------:R-:W5:Y:S01]  /*4060*/  LDG.E.64.CONSTANT R18, desc[UR10][R4.64+-0x6000] ;  /* 0xffa0000a04127981 */ /* 0x000f62000c1e9b00 */
[----:B--2---:R-:W-:-:S14]  /*4070*/  DSETP.GEU.AND P2, PT, |R16|, |R12|, PT ;  /* 0x4000000c1000722a */ /* 0x004fdc0003f4e200 */
[----:B---3--:R-:W-:-:S04]  /*4080*/  @P2 ISETP.GE.U32.AND P0, PT, R22, R8, PT ;  /* 0x000000081600220c */ /* 0x008fc80003f06070 */
[----:B------:R-:W-:-:S13]  /*4090*/  @P2 ISETP.GE.AND.EX P0, PT, R23, R9, PT, P0 ;  /* 0x000000091700220c */ /* 0x000fda0003f06300 */
[----:B------:R-:W-:-:S06]  /*40a0*/  @P2 DSETP.LT.OR P0, PT, |R12|, |R16|, !P0 ;  /* 0x400000100c00222a */ /* 0x000fcc0004701600 */
[----:B------:R-:W-:Y:S02]  /*40b0*/  @P2 FSEL R17, R17, R13, P0 ;  /* 0x0000000d11112208 */ /* 0x000fe40000000000 */
[----:B------:R-:W-:-:S03]  /*40c0*/  @P2 FSEL R14, R16, R12, P0 ;  /* 0x0000000c100e2208 */ /* 0x000fc60000000000 */
[----:B------:R-:W-:Y:S02]  /*40d0*/  @P2 IMAD.MOV.U32 R13, RZ, RZ, R17 ;  /* 0x000000ffff0d2224 */ /* 0x000fe400078e0011 */
[----:B------:R-:W2:Y:S01]  /*40e0*/  LDG.E.64.CONSTANT R16, desc[UR10][R4.64+-0x5008] ;  /* 0xffaff80a04107981 */ /* 0x000ea2000c1e9b00 */
[----:B------:R-:W-:-:S03]  /*40f0*/  @P2 IMAD.MOV.U32 R12, RZ, RZ, R14 ;  /* 0x000000ffff0c2224 */ /* 0x000fc600078e000e */
[----:B------:R-:W3:Y:S03]  /*4100*/  LDG.E.64.CONSTANT R14, desc[UR10][R4.64+-0x5000] ;  /* 0xffb0000a040e7981 */ /* 0x000ee6000c1e9b00 */
[----:B----4-:R-:W-:Y:S01]  /*4110*/  DSETP.GEU.AND P1, PT, |R12|, |R10|, PT ;  /* 0x4000000a0c00722a */ /* 0x010fe20003f2e200 */
[----:B------:R-:W-:Y:S02]  /*4120*/  @P2 SEL R8, R22, R8, P0 ;  /* 0x0000000816082207 */ /* 0x000fe40000000000 */
[----:B------:R-:W-:Y:S02]  /*4130*/  @P2 SEL R9, R23, R9, P0 ;  /* 0x0000000917092207 */ /* 0x000fe40000000000 */
[----:B------:R-:W4:Y:S09]  /*4140*/  LDG.E.64.CONSTANT R22, desc[UR10][R4.64+-0x4008] ;  /* 0xffbff80a04167981 */ /* 0x000f32000c1e9b00 */
[----:B-----5:R-:W-:-:S04]  /*4150*/  @P1 ISETP.GE.U32.AND P0, PT, R8, R6, PT ;  /* 0x000000060800120c */ /* 0x020fc80003f06070 */
[----:B------:R-:W-:-:S13]  /*4160*/  @P1 ISETP.GE.AND.EX P0, PT, R9, R7, PT, P0 ;  /* 0x000000070900120c */ /* 0x000fda0003f06300 */
[----:B------:R-:W-:-:S06]  /*4170*/  @P1 DSETP.LT.OR P0, PT, |R10|, |R12|, !P0 ;  /* 0x4000000c0a00122a */ /* 0x000fcc0004701600 */
[----:B------:R-:W-:Y:S02]  /*4180*/  @P1 FSEL R12, R12, R10, P0 ;  /* 0x0000000a0c0c1208 */ /* 0x000fe40000000000 */
[----:B------:R-:W-:-:S03]  /*4190*/  @P1 FSEL R13, R13, R11, P0 ;  /* 0x0000000b0d0d1208 */ /* 0x000fc60000000000 */
[----:B------:R-:W-:Y:S02]  /*41a0*/  @P1 IMAD.MOV.U32 R10, RZ, RZ, R12 ;  /* 0x000000ffff0a1224 */ /* 0x000fe400078e000c */
[----:B------:R-:W-:Y:S02]  /*41b0*/  @P1 IMAD.MOV.U32 R11, RZ, RZ, R13 ;  /* 0x000000ffff0b1224 */ /* 0x000fe400078e000d */
[----:B------:R-:W5:Y:S04]  /*41c0*/  LDG.E.64.CONSTANT R12, desc[UR10][R4.64+-0x4000] ;  /* 0xffc0000a040c7981 */ /* 0x000f68000c1e9b00 */
[----:B------:R-:W-:Y:S01]  /*41d0*/  DSETP.GEU.AND P2, PT, |R10|, |R26|, PT ;  /* 0x4000001a0a00722a */ /* 0x000fe20003f4e200 */
[----:B------:R-:W-:Y:S02]  /*41e0*/  @P1 SEL R6, R8, R6, P0 ;  /* 0x0000000608061207 */ /* 0x000fe40000000000 */
[----:B------:R-:W-:-:S11]  /*41f0*/  @P1 SEL R7, R9, R7, P0 ;  /* 0x0000000709071207 */ /* 0x000fd60000000000 */
[----:B------:R-:W-:-:S04]  /*4200*/  @P2 ISETP.GE.U32.AND P0, PT, R6, R24, PT ;  /* 0x000000180600220c */ /* 0x000fc80003f06070 */
[----:B------:R-:W-:-:S13]  /*4210*/  @P2 ISETP.GE.AND.EX P0, PT, R7, R25, PT, P0 ;  /* 0x000000190700220c */ /* 0x000fda0003f06300 */
[----:B------:R-:W-:-:S06]  /*4220*/  @P2 DSETP.LT.OR P0, PT, |R26|, |R10|, !P0 ;  /* 0x4000000a1a00222a */ /* 0x000fcc0004701600 */
[----:B------:R-:W-:Y:S02]  /*4230*/  @P2 FSEL R8, R10, R26, P0 ;  /* 0x0000001a0a082208 */ /* 0x000fe40000000000 */
[----:B------:R-:W-:-:S03]  /*4240*/  @P2 FSEL R11, R11, R27, P0 ;  /* 0x0000001b0b0b2208 */ /* 0x000fc60000000000 */
[----:B------:R-:W-:Y:S02]  /*4250*/  @P2 IMAD.MOV.U32 R26, RZ, RZ, R8 ;  /* 0x000000ffff1a2224 */ /* 0x000fe400078e0008 */
[----:B------:R-:W-:Y:S01]  /*4260*/  @P2 IMAD.MOV.U32 R27, RZ, RZ, R11 ;  /* 0x000000ffff1b2224 */ /* 0x000fe200078e000b */
[----:B------:R-:W5:Y:S04]  /*4270*/  LDG.E.64.CONSTANT R8, desc[UR10][R4.64+-0x3000] ;  /* 0xffd0000a04087981 */ /* 0x000f68000c1e9b00 */
[----:B------:R-:W5:Y:S01]  /*4280*/  LDG.E.64.CONSTANT R10, desc[UR10][R4.64+-0x3008] ;  /* 0xffcff80a040a7981 */ /* 0x000f62000c1e9b00 */
        /* <DEDUP_REMOVED lines=10> */
[----:B------:R-:W5:Y:S01]  /*4330*/  LDG.E.64.CONSTANT R6, desc[UR10][R4.64+-0x2008] ;  /* 0xffdff80a04067981 */ /* 0x000f62000c1e9b00 */
[----:B------:R-:W-:Y:S02]  /*4340*/  @P1 SEL R18, R24, R18, P0 ;  /* 0x0000001218121207 */ /* 0x000fe40000000000 */
[----:B------:R-:W-:Y:S02]  /*4350*/  @P1 SEL R19, R25, R19, P0 ;  /* 0x0000001319131207 */ /* 0x000fe40000000000 */
        /* <DEDUP_REMOVED lines=8> */
[----:B------:R-:W-:Y:S02]  /*43e0*/  @P2 IMAD.MOV.U32 R17, RZ, RZ, R21 ;  /* 0x000000ffff112224 */ /* 0x000fe400078e0015 */
[----:B------:R-:W2:Y:S04]  /*43f0*/  LDG.E.64.CONSTANT R20, desc[UR10][R4.64+-0x1008] ;  /* 0xffeff80a04147981 */ /* 0x000ea8000c1e9b00 */
[----:B----4-:R-:W-:Y:S01]  /*4400*/  DSETP.GEU.AND P1, PT, |R16|, |R22|, PT ;  /* 0x400000161000722a */ /* 0x010fe20003f2e200 */
[----:B------:R-:W-:Y:S02]  /*4410*/  @P2 SEL R14, R18, R14, P0 ;  /* 0x0000000e120e2207 */ /* 0x000fe40000000000 */
[----:B------:R-:W-:-:S02]  /*4420*/  @P2 SEL R15, R19, R15, P0 ;  /* 0x0000000f130f2207 */ /* 0x000fc40000000000 */
[----:B------:R-:W3:Y:S09]  /*4430*/  LDG.E.64.CONSTANT R18, desc[UR10][R4.64+-0x1000] ;  /* 0xfff0000a04127981 */ /* 0x000ef2000c1e9b00 */
[----:B-----5:R-:W-:-:S04]  /*4440*/  @P1 ISETP.GE.U32.AND P0, PT, R14, R12, PT ;  /* 0x0000000c0e00120c */ /* 0x020fc80003f06070 */
[----:B------:R-:W-:Y:S01]  /*4450*/  @P1 ISETP.GE.AND.EX P0, PT, R15, R13, PT, P0 ;  /* 0x0000000d0f00120c */ /* 0x000fe20003f06300 */
[----:B------:R-:W-:Y:S02]  /*4460*/  IMAD.MOV.U32 R26, RZ, RZ, R22 ;  /* 0x000000ffff1a7224 */ /* 0x000fe400078e0016 */
[----:B------:R-:W-:-:S10]  /*4470*/  IMAD.MOV.U32 R27, RZ, RZ, R23 ;  /* 0x000000ffff1b7224 */ /* 0x000fd400078e0017 */
[----:B------:R-:W-:Y:S01]  /*4480*/  @P1 DSETP.LT.OR P0, PT, |R22|, |R16|, !P0 ;  /* 0x400000101600122a */ /* 0x000fe20004701600 */
[----:B------:R-:W4:Y:S05]  /*4490*/  LDG.E.64.CONSTANT R22, desc[UR10][R4.64] ;  /* 0x0000000a04167981 */ /* 0x000f2a000c1e9b00 */
        /* <DEDUP_REMOVED lines=14> */
[----:B------:R-:W-:-:S06]  /*4580*/  @P2 IMAD.MOV.U32 R11, RZ, RZ, R27 ;  /* 0x000000ffff0b2224 */ /* 0x000fcc00078e001b */
        /* <DEDUP_REMOVED lines=10> */
[----:B------:R-:W-:Y:S02]  /*4630*/  @P1 SEL R24, R8, R24, P0 ;  /* 0x0000001808181207 */ /* 0x000fe40000000000 */
[----:B------:R-:W-:Y:S01]  /*4640*/  @P1 SEL R25, R9, R25, P0 ;  /* 0x0000001909191207 */ /* 0x000fe20000000000 */
[----:B------:R-:W-:-:S04]  /*4650*/  UIADD3 UR4, UP1, UPT, UR4, -0x2, URZ ;  /* 0xfffffffe04047890 */ /* 0x000fc8000ff3e0ff */
[----:B------:R-:W-:Y:S02]  /*4660*/  UIADD3.X UR5, UPT, UPT, UR5, -0x1, URZ, UP1, !UPT ;  /* 0xffffffff05057890 */ /* 0x000fe40008ffe4ff */
[----:B------:R-:W-:-:S04]  /*4670*/  UISETP.NE.U32.AND UP1, UPT, UR4, URZ, UPT ;  /* 0x000000ff0400728c */ /* 0x000fc8000bf25070 */
[----:B------:R-:W-:Y:S01]  /*4680*/  UISETP.NE.AND.EX UP1, UPT, UR5, URZ, UPT, UP1 ;  /* 0x000000ff0500728c */ /* 0x000fe2000bf25310 */
[----:B--2---:R-:W-:-:S14]  /*4690*/  DSETP.GEU.AND P2, PT, |R6|, |R20|, PT ;  /* 0x400000140600722a */ /* 0x004fdc0003f4e200 */
[----:B---3--:R-:W-:-:S04]  /*46a0*/  @P2 ISETP.GE.U32.AND P0, PT, R24, R18, PT ;  /* 0x000000121800220c */ /* 0x008fc80003f06070 */
[----:B------:R-:W-:-:S13]  /*46b0*/  @P2 ISETP.GE.AND.EX P0, PT, R25, R19, PT, P0 ;  /* 0x000000131900220c */ /* 0x000fda0003f06300 */
[----:B------:R-:W-:-:S06]  /*46c0*/  @P2 DSETP.LT.OR P0, PT, |R20|, |R6|, !P0 ;  /* 0x400000061400222a */ /* 0x000fcc0004701600 */
[----:B------:R-:W-:Y:S02]  /*46d0*/  @P2 FSEL R6, R6, R20, P0 ;  /* 0x0000001406062208 */ /* 0x000fe40000000000 */
[----:B------:R-:W-:-:S03]  /*46e0*/  @P2 FSEL R7, R7, R21, P0 ;  /* 0x0000001507072208 */ /* 0x000fc60000000000 */
[----:B------:R-:W-:Y:S02]  /*46f0*/  @P2 IMAD.MOV.U32 R20, RZ, RZ, R6 ;  /* 0x000000ffff142224 */ /* 0x000fe400078e0006 */
[----:B------:R-:W-:-:S06]  /*4700*/  @P2 IMAD.MOV.U32 R21, RZ, RZ, R7 ;  /* 0x000000ffff152224 */ /* 0x000fcc00078e0007 */
[----:B-----5:R-:W-:Y:S01]  /*4710*/  DSETP.GEU.AND P1, PT, |R20|, |R16|, PT ;  /* 0x400000101400722a */ /* 0x020fe20003f2e200 */
[----:B------:R-:W-:Y:S02]  /*4720*/  @P2 SEL R18, R24, R18, P0 ;  /* 0x0000001218122207 */ /* 0x000fe40000000000 */
[----:B------:R-:W-:-:S11]  /*4730*/  @P2 SEL R19, R25, R19, P0 ;  /* 0x0000001319132207 */ /* 0x000fd60000000000 */
[----:B----4-:R-:W-:-:S04]  /*4740*/  @P1 ISETP.GE.U32.AND P0, PT, R18, R22, PT ;  /* 0x000000161200120c */ /* 0x010fc80003f06070 */
[----:B------:R-:W-:Y:S02]  /*4750*/  @P1 ISETP.GE.AND.EX P0, PT, R19, R23, PT, P0 ;  /* 0x000000171300120c */ /* 0x000fe40003f06300 */
[----:B------:R-:W-:-:S05]  /*4760*/  IADD3 R6, P2, PT, R4, 0xa000, RZ ;  /* 0x0000a00004067810 */ /* 0x000fca0007f5e0ff */
[----:B------:R-:W-:-:S06]  /*4770*/  IMAD.X R5, RZ, RZ, R5, P2 ;  /* 0x000000ffff057224 */ /* 0x000fcc00010e0605 */
[----:B------:R-:W-:Y:S01]  /*4780*/  @P1 DSETP.LT.OR P0, PT, |R16|, |R20|, !P0 ;  /* 0x400000141000122a */ /* 0x000fe20004701600 */
[----:B------:R-:W-:-:S05]  /*4790*/  IADD3 R3, P2, PT, R3, 0xa00, RZ ;  /* 0x00000a0003037810 */ /* 0x000fca0007f5e0ff */
[----:B------:R-:W-:Y:S02]  /*47a0*/  @P1 FSEL R4, R20, R16, P0 ;  /* 0x0000001014041208 */ /* 0x000fe40000000000 */
[----:B------:R-:W-:Y:S01]  /*47b0*/  @P1 FSEL R21, R21, R17, P0 ;  /* 0x0000001115151208 */ /* 0x000fe20000000000 */
[----:B------:R-:W-:Y:S01]  /*47c0*/  IMAD.X R2, RZ, RZ, R2, P2 ;  /* 0x000000ffff027224 */ /* 0x000fe200010e0602 */
[----:B------:R-:W-:Y:S01]  /*47d0*/  @P1 SEL R22, R18, R22, P0 ;  /* 0x0000001612161207 */ /* 0x000fe20000000000 */
[----:B------:R-:W-:Y:S01]  /*47e0*/  @P1 IMAD.MOV.U32 R16, RZ, RZ, R4 ;  /* 0x000000ffff101224 */ /* 0x000fe200078e0004 */
[----:B------:R-:W-:Y:S01]  /*47f0*/  @P1 SEL R23, R19, R23, P0 ;  /* 0x0000001713171207 */ /* 0x000fe20000000000 */
[----:B------:R-:W-:Y:S01]  /*4800*/  @P1 IMAD.MOV.U32 R17, RZ, RZ, R21 ;  /* 0x000000ffff111224 */ /* 0x000fe200078e0015 */
[----:B------:R-:W-:Y:S06]  /*4810*/  BRA.U UP1, `(.L_x_73) ;  /* 0xfffffff501f07547 */ /* 0x000fec000b83ffff */
.L_x_72:
[----:B------:R-:W-:Y:S05]  /*4820*/  BRA.U !UP0, `(.L_x_71) ;  /* 0x0000000508107547 */ /* 0x000fea000b800000 */
[----:B------:R-:W0:Y:S02]  /*4830*/  LDC.64 R4, c[0x0][0x380] ;  /* 0x0000e000ff047b82 */ /* 0x000e240000000a00 */
[----:B0-----:R-:W-:-:S03]  /*4840*/  IMAD.WIDE.U32 R4, R0, 0x10, R4 ;  /* 0x0000001000047825 */ /* 0x001fc600078e0004 */
[----:B------:R-:W-:-:S04]  /*4850*/  LEA R24, P0, R3, R4, 0x4 ;  /* 0x0000000403187211 */ /* 0x000fc800078020ff */
[----:B------:R-:W-:-:S05]  /*4860*/  LEA.HI.X R25, R3, R5, R2, 0x4, P0 ;  /* 0x0000000503197211 */ /* 0x000fca00000f2402 */
[----:B------:R-:W2:Y:S04]  /*4870*/  LDG.E.64.CONSTANT R20, desc[UR10][R24.64] ;  /* 0x0000000a18147981 */ /* 0x000ea8000c1e9b00 */
[----:B------:R-:W3:Y:S04]  /*4880*/  LDG.E.64.CONSTANT R18, desc[UR10][R24.64+0x8] ;  /* 0x0000080a18127981 */ /* 0x000ee8000c1e9b00 */
[----:B------:R-:W4:Y:S04]  /*4890*/  LDG.E.64.CONSTANT R14, desc[UR10][R24.64+0x1000] ;  /* 0x0010000a180e7981 */ /* 0x000f28000c1e9b00 */
[----:B------:R-:W5:Y:S04]  /*48a0*/  LDG.E.64.CONSTANT R12, desc[UR10][R24.64+0x1008] ;  /* 0x0010080a180c7981 */ /* 0x000f68000c1e9b00 */
        /* <DEDUP_REMOVED lines=16> */
[----:B------:R-:W-:-:S11]  /*49b0*/  @P2 SEL R19, R23, R19, P0 ;  /* 0x0000001317132207 */ /* 0x000fd60000000000 */
[----:B-----5:R-:W-:-:S04]  /*49c0*/  @P1 ISETP.GE.U32.AND P0, PT, R18, R12, PT ;  /* 0x0000000c1200120c */ /* 0x020fc80003f06070 */
        /* <DEDUP_REMOVED lines=27> */
[----:B------:R-:W-:Y:S02]  /*4b80*/  @P1 SEL R5, R9, R5, P0 ;  /* 0x0000000509051207 */ /* 0x000fe40000000000 */
[----:B------:R-:W-:-:S05]  /*4b90*/  IADD3 R3, P1, PT, R3, 0x500, RZ ;  /* 0x0000050003037810 */ /* 0x000fca0007f3e0ff */
[----:B------:R-:W-:Y:S01]  /*4ba0*/  IMAD.X R2, RZ, RZ, R2, P1 ;  /* 0x000000ffff027224 */ /* 0x000fe200008e0602 */
[----:B--2---:R-:W-:-:S14]  /*4bb0*/  DSETP.GEU.AND P2, PT, |R6|, |R16|, PT ;  /* 0x400000100600722a */ /* 0x004fdc0003f4e200 */
[----:B------:R-:W-:-:S04]  /*4bc0*/  @P2 ISETP.GE.U32.AND P0, PT, R4, R26, PT ;  /* 0x0000001a0400220c */ /* 0x000fc80003f06070 */
[----:B------:R-:W-:-:S13]  /*4bd0*/  @P2 ISETP.GE.AND.EX P0, PT, R5, R27, PT, P0 ;  /* 0x0000001b0500220c */ /* 0x000fda0003f06300 */
[----:B------:R-:W-:-:S06]  /*4be0*/  @P2 DSETP.LT.OR P0, PT, |R16|, |R6|, !P0 ;  /* 0x400000061000222a */ /* 0x000fcc0004701600 */
[----:B------:R-:W-:Y:S02]  /*4bf0*/  @P2 FSEL R6, R6, R16, P0 ;  /* 0x0000001006062208 */ /* 0x000fe40000000000 */
[----:B------:R-:W-:Y:S02]  /*4c00*/  @P2 FSEL R7, R7, R17, P0 ;  /* 0x0000001107072208 */ /* 0x000fe40000000000 */
[----:B------:R-:W-:Y:S02]  /*4c10*/  @P2 SEL R26, R4, R26, P0 ;  /* 0x0000001a041a2207 */ /* 0x000fe40000000000 */
[----:B------:R-:W-:Y:S01]  /*4c20*/  @P2 SEL R27, R5, R27, P0 ;  /* 0x0000001b051b2207 */ /* 0x000fe20000000000 */
[----:B------:R-:W-:Y:S02]  /*4c30*/  @P2 IMAD.MOV.U32 R16, RZ, RZ, R6 ;  /* 0x000000ffff102224 */ /* 0x000fe400078e0006 */
[----:B------:R-:W-:Y:S02]  /*4c40*/  @P2 IMAD.MOV.U32 R17, RZ, RZ, R7 ;  /* 0x000000ffff112224 */ /* 0x000fe400078e0007 */
[----:B------:R-:W-:-:S02]  /*4c50*/  IMAD.MOV.U32 R22, RZ, RZ, R26 ;  /* 0x000000ffff167224 */ /* 0x000fc400078e001a */
[----:B------:R-:W-:-:S07]  /*4c60*/  IMAD.MOV.U32 R23, RZ, RZ, R27 ;  /* 0x000000ffff177224 */ /* 0x000fce00078e001b */
.L_x_71:
[----:B------:R-:W0:Y:S02]  /*4c70*/  LDCU UR4, c[0x0][0x390] ;  /* 0x00007200ff0477ac */ /* 0x000e240008000800 */
[----:B0-----:R-:W-:Y:S02]  /*4c80*/  USHF.R.S32.HI UR5, URZ, 0x1f, UR4 ;  /* 0x0000001fff057899 */ /* 0x001fe40008011404 */
[----:B------:R-:W-:-:S04]  /*4c90*/  ISETP.GE.U32.AND P0, PT, R3, UR4, PT ;  /* 0x0000000403007c0c */ /* 0x000fc8000bf06070 */
[----:B------:R-:W-:-:S13]  /*4ca0*/  ISETP.GE.AND.EX P0, PT, R2, UR5, PT, P0 ;  /* 0x0000000502007c0c */ /* 0x000fda000bf06300 */
[----:B------:R-:W-:Y:S05]  /*4cb0*/  @P0 BRA `(.L_x_74) ;  /* 0x00000008009c0947 */ /* 0x000fea0003800000 */
[----:B------:R-:W-:Y:S01]  /*4cc0*/  IADD3 R21, PT, PT, -R3, UR4, RZ ;  /* 0x0000000403157c10 */ /* 0x000fe2000fffe1ff */
[----:B------:R-:W-:Y:S03]  /*4cd0*/  BSSY.RECONVERGENT B1, `(.L_x_74) ;  /* 0x00000a5000017945 */ /* 0x000fe60003800200 */
[----:B------:R-:W-:-:S13]  /*4ce0*/  ISETP.GE.AND P0, PT, R0, R21, PT ;  /* 0x000000150000720c */ /* 0x000fda0003f06270 */
[----:B------:R-:W-:Y:S05]  /*4cf0*/  @P0 BRA `(.L_x_75) ;  /* 0x0000000800880947 */ /* 0x000fea0003800000 */
[----:B------:R-:W-:Y:S01]  /*4d00*/  LOP3.LUT R12, RZ, R0, RZ, 0x33, !PT ;  /* 0x00000000ff0c7212 */ /* 0x000fe200078e33ff */
[----:B------:R-:W-:Y:S01]  /*4d10*/  BSSY.RECONVERGENT B2, `(.L_x_76) ;  /* 0x0000032000027945 */ /* 0x000fe20003800200 */
[----:B------:R-:W-:Y:S02]  /*4d20*/  IMAD.MOV.U32 R20, RZ, RZ, R0 ;  /* 0x000000ffff147224 */ /* 0x000fe400078e0000 */
[----:B------:R-:W-:-:S04]  /*4d30*/  IADD3 R12, PT, PT, -R3, UR4, R12 ;  /* 0x00000004030c7c10 */ /* 0x000fc8000fffe10c */
[----:B------:R-:W-:-:S04]  /*4d40*/  LOP3.LUT R4, R12, 0x300, RZ, 0xc0, !PT ;  /* 0x000003000c047812 */ /* 0x000fc800078ec0ff */
[----:B------:R-:W-:-:S13]  /*4d50*/  ISETP.NE.AND P0, PT, R4, 0x300, PT ;  /* 0x000003000400780c */ /* 0x000fda0003f05270 */
[----:B------:R-:W-:Y:S05]  /*4d60*/  @!P0 BRA `(.L_x_77) ;  /* 0x0000000000b08947 */ /* 0x000fea0003800000 */
[----:B------:R-:W0:Y:S01]  /*4d70*/  LDCU.64 UR6, c[0x0][0x380] ;  /* 0x00007000ff0677ac */ /* 0x000e220008000a00 */
[----:B------:R-:W-:Y:S01]  /*4d80*/  IADD3 R5, P0, PT, R0, R3, RZ ;  /* 0x0000000300057210 */ /* 0x000fe20007f1e0ff */
[----:B------:R-:W-:Y:S01]  /*4d90*/  IMAD.MOV.U32 R20, RZ, RZ, R0 ;  /* 0x000000ffff147224 */ /* 0x000fe200078e0000 */
[----:B------:R-:W-:-:S03]  /*4da0*/  LEA.HI R4, R12, 0x1, RZ, 0x18 ;  /* 0x000000010c047811 */ /* 0x000fc600078fc0ff */
[----:B------:R-:W-:Y:S01]  /*4db0*/  IMAD.X R6, RZ, RZ, R2, P0 ;  /* 0x000000ffff067224 */ /* 0x000fe200000e0602 */
[----:B------:R-:W-:-:S05]  /*4dc0*/  LOP3.LUT R4, R4, 0x3, RZ, 0xc0, !PT ;  /* 0x0000000304047812 */ /* 0x000fca00078ec0ff */
[----:B------:R-:W-:Y:S01]  /*4dd0*/  IMAD.MOV R13, RZ, RZ, -R4 ;  /* 0x000000ffff0d7224 */ /* 0x000fe200078e0a04 */
[----:B0-----:R-:W-:-:S04]  /*4de0*/  LEA R14, P1, R5, UR6, 0x4 ;  /* 0x00000006050e7c11 */ /* 0x001fc8000f8220ff */
[----:B------:R-:W-:-:S09]  /*4df0*/  LEA.HI.X R5, R5, UR7, R6, 0x4, P1 ;  /* 0x0000000705057c11 */ /* 0x000fd200088f2406 */
.L_x_80:
[----:B------:R-:W-:-:S05]  /*4e00*/  IMAD.MOV.U32 R4, RZ, RZ, R14 ;  /* 0x000000ffff047224 */ /* 0x000fca00078e000e */
[----:B------:R-:W2:Y:S04]  /*4e10*/  LDG.E.64.CONSTANT R8, desc[UR10][R4.64] ;  /* 0x0000000a04087981 */ /* 0x000ea8000c1e9b00 */
[----:B------:R-:W3:Y:S01]  /*4e20*/  LDG.E.64.CONSTANT R6, desc[UR10][R4.64+0x8] ;  /* 0x0000080a04067981 */ /* 0x000ee2000c1e9b00 */
[----:B------:R-:W-:Y:S01]  /*4e30*/  VIADD R13, R13, 0x1 ;  /* 0x000000010d0d7836 */ /* 0x000fe20000000000 */
[----:B------:R-:W-:Y:S01]  /*4e40*/  BSSY.RECONVERGENT B3, `(.L_x_78) ;  /* 0x000001b000037945 */ /* 0x000fe20003800200 */
[----:B------:R-:W-:Y:S01]  /*4e50*/  IMAD.MOV.U32 R15, RZ, RZ, R22 ;  /* 0x000000ffff0f7224 */ /* 0x000fe200078e0016 */
        /* <DEDUP_REMOVED lines=25> */
.L_x_79:
[----:B------:R-:W-:Y:S05]  /*4ff0*/  BSYNC.RECONVERGENT B3 ;  /* 0x0000000000037941 */ /* 0x000fea0003800200 */
.L_x_78:
[----:B------:R-:W-:Y:S02]  /*5000*/  IMAD.X R5, RZ, RZ, R5, P3 ;  /* 0x000000ffff057224 */ /* 0x000fe400018e0605 */
[----:B------:R-:W-:Y:S01]  /*5010*/  VIADD R20, R20, 0x100 ;  /* 0x0000010014147836 */ /* 0x000fe20000000000 */
[----:B------:R-:W-:Y:S06]  /*5020*/  @P2 BRA `(.L_x_80) ;  /* 0xfffffffc00742947 */ /* 0x000fec000383ffff */
.L_x_77:
[----:B------:R-:W-:Y:S05]  /*5030*/  BSYNC.RECONVERGENT B2 ;  /* 0x0000000000027941 */ /* 0x000fea0003800200 */
.L_x_76:
[----:B------:R-:W-:-:S13]  /*5040*/  ISETP.GE.U32.AND P0, PT, R12, 0x300, PT ;  /* 0x000003000c00780c */ /* 0x000fda0003f06070 */
[----:B------:R-:W-:Y:S05]  /*5050*/  @!P0 BRA `(.L_x_75) ;  /* 0x0000000400b08947 */ /* 0x000fea0003800000 */
[----:B------:R-:W0:Y:S01]  /*5060*/  LDCU.64 UR6, c[0x0][0x380] ;  /* 0x00007000ff0677ac */ /* 0x000e220008000a00 */
[----:B------:R-:W-:-:S05]  /*5070*/  IADD3 R3, P0, PT, R20, R3, RZ ;  /* 0x0000000314037210 */ /* 0x000fca0007f1e0ff */
[----:B------:R-:W-:Y:S01]  /*5080*/  IMAD.X R2, RZ, RZ, R2, P0 ;  /* 0x000000ffff027224 */ /* 0x000fe200000e0602 */
[----:B0-----:R-:W-:-:S04]  /*5090*/  LEA R8, P1, R3, UR6, 0x4 ;  /* 0x0000000603087c11 */ /* 0x001fc8000f8220ff */
[----:B------:R-:W-:Y:S02]  /*50a0*/  IADD3 R8, P0, PT, R8, 0x3008, RZ ;  /* 0x0000300808087810 */ /* 0x000fe40007f1e0ff */
[----:B------:R-:W-:-:S05]  /*50b0*/  LEA.HI.X R9, R3, UR7, R2, 0x4, P1 ;  /* 0x0000000703097c11 */ /* 0x000fca00088f2402 */
[----:B------:R-:W-:-:S07]  /*50c0*/  IMAD.X R9, RZ, RZ, R9, P0 ;  /* 0x000000ffff097224 */ /* 0x000fce00000e0609 */
.L_x_89:
[----:B------:R-:W2:Y:S04]  /*50d0*/  LDG.E.64.CONSTANT R10, desc[UR10][R8.64+-0x3008] ;  /* 0xffcff80a080a7981 */ /* 0x000ea8000c1e9b00 */
[----:B------:R-:W3:Y:S04]  /*50e0*/  LDG.E.64.CONSTANT R12, desc[UR10][R8.64+-0x3000] ;  /* 0xffd0000a080c7981 */ /* 0x000ee8000c1e9b00 */
[----:B------:R0:W5:Y:S04]  /*50f0*/  LDG.E.64.CONSTANT R6, desc[UR10][R8.64+-0x2008] ;  /* 0xffdff80a08067981 */ /* 0x000168000c1e9b00 */
        /* <DEDUP_REMOVED lines=22> */
.L_x_82:
[----:B------:R-:W-:Y:S05]  /*5260*/  BSYNC.RECONVERGENT B2 ;  /* 0x0000000000027941 */ /* 0x000fea0003800200 */
.L_x_81:
        /* <DEDUP_REMOVED lines=25> */
.L_x_84:
[----:B------:R-:W-:Y:S05]  /*5400*/  BSYNC.RECONVERGENT B2 ;  /* 0x0000000000027941 */ /* 0x000fea0003800200 */
.L_x_83:
        /* <DEDUP_REMOVED lines=21> */
.L_x_86:
[----:B------:R-:W-:Y:S05]  /*5560*/  BSYNC.RECONVERGENT B2 ;  /* 0x0000000000027941 */ /* 0x000fea0003800200 */
.L_x_85:
        /* <DEDUP_REMOVED lines=21> */
.L_x_88:
[----:B------:R-:W-:Y:S05]  /*56c0*/  BSYNC.RECONVERGENT B2 ;  /* 0x0000000000027941 */ /* 0x000fea0003800200 */
.L_x_87:
[----:B------:R-:W-:Y:S01]  /*56d0*/  VIADD R20, R20, 0x400 ;  /* 0x0000040014147836 */ /* 0x000fe20000000000 */
[----:B------:R-:W-:-:S04]  /*56e0*/  IADD3 R8, P1, PT, R8, 0x4000, RZ ;  /* 0x0000400008087810 */ /* 0x000fc80007f3e0ff */
[----:B------:R-:W-:Y:S01]  /*56f0*/  ISETP.GE.AND P0, PT, R20, R21, PT ;  /* 0x000000151400720c */ /* 0x000fe20003f06270 */
[----:B------:R-:W-:-:S12]  /*5700*/  IMAD.X R9, RZ, RZ, R9, P1 ;  /* 0x000000ffff097224 */ /* 0x000fd800008e0609 */
[----:B------:R-:W-:Y:S05]  /*5710*/  @!P0 BRA `(.L_x_89) ;  /* 0xfffffff8006c8947 */ /* 0x000fea000383ffff */
.L_x_75:
[----:B------:R-:W-:Y:S05]  /*5720*/  BSYNC.RECONVERGENT B1 ;  /* 0x0000000000017941 */ /* 0x000fea0003800200 */
.L_x_74:
[----:B------:R-:W0:Y:S01]  /*5730*/  S2R R8, SR_LANEID ;  /* 0x0000000000087919 */ /* 0x000e220000000000 */
[----:B------:R-:W-:Y:S01]  /*5740*/  BSSY.RECONVERGENT B1, `(.L_x_90) ;  /* 0x000001f000017945 */ /* 0x000fe20003800200 */
[----:B------:R-:W-:Y:S01]  /*5750*/  IMAD.MOV.U32 R11, RZ, RZ, R22 ;  /* 0x000000ffff0b7224 */ /* 0x000fe200078e0016 */
[----:B------:R1:W2:Y:S01]  /*5760*/  SHFL.DOWN PT, R4, R16, 0x1, 0x1f ;  /* 0x08201f0010047f89 */ /* 0x0002a200000e0000 */
[----:B------:R-:W-:Y:S02]  /*5770*/  IMAD.MOV.U32 R12, RZ, RZ, R23 ;  /* 0x000000ffff0c7224 */ /* 0x000fe400078e0017 */
[----:B------:R-:W-:Y:S01]  /*5780*/  IMAD.MOV.U32 R2, RZ, RZ, R16 ;  /* 0x000000ffff027224 */ /* 0x000fe200078e0010 */
[----:B------:R1:W3:Y:S01]  /*5790*/  SHFL.DOWN PT, R5, R17, 0x1, 0x1f ;  /* 0x08201f0011057f89 */ /* 0x0002e200000e0000 */
        /* <DEDUP_REMOVED lines=25> */
.L_x_91:
[----:B------:R-:W-:Y:S05]  /*5930*/  BSYNC.RECONVERGENT B1 ;  /* 0x0000000000017941 */ /* 0x000fea0003800200 */
.L_x_90:
        /* <DEDUP_REMOVED lines=31> */
.L_x_93:
[----:B------:R-:W-:Y:S05]  /*5b30*/  BSYNC.RECONVERGENT B1 ;  /* 0x0000000000017941 */ /* 0x000fea0003800200 */
.L_x_92:
[----:B------:R-:W-:Y:S01]  /*5b40*/  ISETP.GT.AND P0, PT, R8, 0x1b, PT ;  /* 0x0000001b0800780c */ /* 0x000fe20003f04270 */
[----:B-1----:R1:W1:Y:S01]  /*5b50*/  SHFL.DOWN PT, R6, R4, 0x4, 0x1f ;  /* 0x08801f0004067f89 */ /* 0x00226200000e0000 */
[----:B------:R-:W-:Y:S01]  /*5b60*/  BSSY.RECONVERGENT B1, `(.L_x_94) ;  /* 0x000001d000017945 */ /* 0x000fe20003800200 */
[----:B0-----:R-:W-:Y:S02]  /*5b70*/  IMAD.MOV.U32 R11, RZ, RZ, R9 ;  /* 0x000000ffff0b7224 */ /* 0x001fe400078e0009 */
[----:B--2---:R0:W2:Y:S01]  /*5b80*/  SHFL.DOWN PT, R7, R5, 0x4, 0x1f ;  /* 0x08801f0005077f89 */ /* 0x0040a200000e0000 */
[----:B------:R-:W-:Y:S02]  /*5b90*/  IMAD.MOV.U32 R12, RZ, RZ, R10 ;  /* 0x000000ffff0c7224 */ /* 0x000fe400078e000a */
[----:B------:R-:W-:Y:S01]  /*5ba0*/  IMAD.MOV.U32 R2, RZ, RZ, R4 ;  /* 0x000000ffff027224 */ /* 0x000fe200078e0004 */
[----:B---3--:R0:W3:Y:S01]  /*5bb0*/  SHFL.DOWN PT, R14, R9, 0x4, 0x1f ;  /* 0x08801f00090e7f89 */ /* 0x0080e200000e0000 */
[----:B------:R-:W-:-:S03]  /*5bc0*/  IMAD.MOV.U32 R3, RZ, RZ, R5 ;  /* 0x000000ffff037224 */ /* 0x000fc600078e0005 */
[----:B----4-:R0:W4:Y:S01]  /*5bd0*/  SHFL.DOWN PT, R13, R10, 0x4, 0x1f ;  /* 0x08801f000a0d7f89 */ /* 0x01012200000e0000 */
        /* <DEDUP_REMOVED lines=21> */
.L_x_95:
[----:B------:R-:W-:Y:S05]  /*5d30*/  BSYNC.RECONVERGENT B1 ;  /* 0x0000000000017941 */ /* 0x000fea0003800200 */
.L_x_94:
        /* <DEDUP_REMOVED lines=31> */
.L_x_97:
[----:B------:R-:W-:Y:S05]  /*5f30*/  BSYNC.RECONVERGENT B1 ;  /* 0x0000000000017941 */ /* 0x000fea0003800200 */
.L_x_96:
[----:B------:R-:W-:Y:S01]  /*5f40*/  ISETP.GT.AND P0, PT, R8, 0xf, PT ;  /* 0x0000000f0800780c */ /* 0x000fe20003f04270 */
[----:B-1----:R1:W1:Y:S01]  /*5f50*/  SHFL.DOWN PT, R6, R4, 0x10, 0x1f ;  /* 0x0a001f0004067f89 */ /* 0x00226200000e0000 */
[----:B------:R-:W-:Y:S01]  /*5f60*/  BSSY.RECONVERGENT B1, `(.L_x_98) ;  /* 0x000001d000017945 */ /* 0x000fe20003800200 */
[----:B---3--:R-:W-:Y:S02]  /*5f70*/  IMAD.MOV.U32 R14, RZ, RZ, R9 ;  /* 0x000000ffff0e7224 */ /* 0x008fe400078e0009 */
[----:B--2---:R2:W3:Y:S01]  /*5f80*/  SHFL.DOWN PT, R7, R5, 0x10, 0x1f ;  /* 0x0a001f0005077f89 */ /* 0x0044e200000e0000 */
[----:B------:R-:W-:Y:S02]  /*5f90*/  IMAD.MOV.U32 R15, RZ, RZ, R10 ;  /* 0x000000ffff0f7224 */ /* 0x000fe400078e000a */
[----:B------:R-:W-:Y:S01]  /*5fa0*/  IMAD.MOV.U32 R2, RZ, RZ, R4 ;  /* 0x000000ffff027224 */ /* 0x000fe200078e0004 */
[----:B0-----:R2:W0:Y:S01]  /*5fb0*/  SHFL.DOWN PT, R12, R9, 0x10, 0x1f ;  /* 0x0a001f00090c7f89 */ /* 0x00142200000e0000 */
[----:B------:R-:W-:-:S03]  /*5fc0*/  IMAD.MOV.U32 R3, RZ, RZ, R5 ;  /* 0x000000ffff037224 */ /* 0x000fc600078e0005 */
[----:B------:R2:W0:Y:S01]  /*5fd0*/  SHFL.DOWN PT, R11, R10, 0x10, 0x1f ;  /* 0x0a001f000a0b7f89 */ /* 0x00042200000e0000 */
[----:B------:R-:W-:Y:S05]  /*5fe0*/  @P0 BRA `(.L_x_99) ;  /* 0x0000000000500947 */ /* 0x000fea0003800000 */
[----:B-1-3--:R-:W-:Y:S01]  /*5ff0*/  DSETP.GEU.AND P0, PT, |R4|, |R6|, PT ;  /* 0x400000060400722a */ /* 0x00afe20003f0e200 */
        /* <DEDUP_REMOVED lines=19> */
.L_x_99:
[----:B------:R-:W-:Y:S05]  /*6130*/  BSYNC.RECONVERGENT B1 ;  /* 0x0000000000017941 */ /* 0x000fea0003800200 */
.L_x_98:
[----:B------:R-:W-:Y:S01]  /*6140*/  ISETP.NE.AND P0, PT, R8, RZ, PT ;  /* 0x000000ff0800720c */ /* 0x000fe20003f05270 */
[----:B------:R-:W-:-:S12]  /*6150*/  BSSY.RECONVERGENT B1, `(.L_x_100) ;  /* 0x000000a000017945 */ /* 0x000fd80003800200 */
[----:B------:R-:W-:Y:S05]  /*6160*/  @P0 BRA `(.L_x_101) ;  /* 0x0000000000200947 */ /* 0x000fea0003800000 */
[----:B-1----:R-:W1:Y:S01]  /*6170*/  S2R R6, SR_CgaCtaId ;  /* 0x0000000000067919 */ /* 0x002e620000008800 */
[----:B--2---:R-:W-:Y:S02]  /*6180*/  MOV R5, 0x400 ;  /* 0x0000040000057802 */ /* 0x004fe40000000f00 */
[----:B------:R-:W-:-:S04]  /*6190*/  SHF.R.U32.HI R4, RZ, 0x1, R0 ;  /* 0x00000001ff047819 */ /* 0x000fc80000011600 */
[----:B------:R-:W-:Y:S02]  /*61a0*/  LOP3.LUT R4, R4, 0x1f0, RZ, 0xc0, !PT ;  /* 0x000001f004047812 */ /* 0x000fe400078ec0ff */
[----:B-1----:R-:W-:-:S05]  /*61b0*/  LEA R5, R6, R5, 0x18 ;  /* 0x0000000506057211 */ /* 0x002fca00078ec0ff */
[----:B------:R-:W-:-:S05]  /*61c0*/  IMAD.IADD R5, R4, 0x1, R5 ;  /* 0x0000000104057824 */ /* 0x000fca00078e0205 */
[----:B------:R1:W-:Y:S04]  /*61d0*/  STS.64 [R5+0x10], R14 ;  /* 0x0000100e05007388 */ /* 0x0003e80000000a00 */
[----:B------:R1:W-:Y:S02]  /*61e0*/  STS.64 [R5+0x8], R2 ;  /* 0x0000080205007388 */ /* 0x0003e40000000a00 */
.L_x_101:
[----:B------:R-:W-:Y:S05]  /*61f0*/  BSYNC.RECONVERGENT B1 ;  /* 0x0000000000017941 */ /* 0x000fea0003800200 */
.L_x_100:
[----:B------:R-:W-:Y:S01]  /*6200*/  BAR.SYNC.DEFER_BLOCKING 0x0 ;  /* 0x0000000000007b1d */ /* 0x000fe20000010000 */
[----:B------:R-:W-:-:S13]  /*6210*/  ISETP.NE.AND P1, PT, R0, RZ, PT ;  /* 0x000000ff0000720c */ /* 0x000fda0003f25270 */
[----:B------:R-:W-:Y:S05]  /*6220*/  @P1 BRA `(.L_x_34) ;  /* 0x00000008008c1947 */ /* 0x000fea0003800000 */
[----:B-12---:R-:W1:Y:S01]  /*6230*/  S2R R5, SR_CgaCtaId ;  /* 0x0000000000057919 */ /* 0x006e620000008800 */
[----:B------:R-:W-:Y:S01]  /*6240*/  MOV R0, 0x400 ;  /* 0x0000040000007802 */ /* 0x000fe20000000f00 */
[----:B------:R-:W-:Y:S03]  /*6250*/  BSSY.RECONVERGENT B1, `(.L_x_102) ;  /* 0x000001a000017945 */ /* 0x000fe60003800200 */
[----:B-1----:R-:W-:-:S05]  /*6260*/  LEA R0, R5, R0, 0x18 ;  /* 0x0000000005007211 */ /* 0x002fca00078ec0ff */
[----:B------:R-:W1:Y:S04]  /*6270*/  LDS.64 R16, [R0+0x18] ;  /* 0x0000180000107984 */ /* 0x000e680000000a00 */
[----:B---3--:R-:W2:Y:S04]  /*6280*/  LDS.128 R4, [R0+0x20] ;  /* 0x0000200000047984 */ /* 0x008ea80000000c00 */
[----:B0---4-:R0:W3:Y:S04]  /*6290*/  LDS.64 R12, [R0+0x80] ;  /* 0x00008000000c7984 */ /* 0x0110e80000000a00 */
[----:B------:R0:W4:Y:S01]  /*62a0*/  LDS.128 R8, [R0+0x30] ;  /* 0x0000300000087984 */ /* 0x0001220000000c00 */
[----:B-1----:R-:W-:Y:S01]  /*62b0*/  DSETP.GEU.AND P0, PT, |R2|, |R16|, PT ;  /* 0x400000100200722a */ /* 0x002fe20003f0e200 */
[----:B------:R-:W-:-:S02]  /*62c0*/  IMAD.MOV.U32 R24, RZ, RZ, R16 ;  /* 0x000000ffff187224 */ /* 0x000fc400078e0010 */
[----:B------:R-:W-:Y:S02]  /*62d0*/  IMAD.MOV.U32 R25, RZ, RZ, R17 ;  /* 0x000000ffff197224 */ /* 0x000fe400078e0011 */
[----:B--2---:R-:W-:Y:S02]  /*62e0*/  IMAD.MOV.U32 R27, RZ, RZ, R4 ;  /* 0x000000ffff1b7224 */ /* 0x004fe400078e0004 */
[----:B------:R-:W-:-:S07]  /*62f0*/  IMAD.MOV.U32 R29, RZ, RZ, R5 ;  /* 0x000000ffff1d7224 */ /* 0x000fce00078e0005 */
[----:B0--34-:R-:W-:Y:S05]  /*6300*/  @!P0 BRA `(.L_x_103) ;  /* 0x0000000000388947 */ /* 0x019fea0003800000 */
        /* <DEDUP_REMOVED lines=14> */
.L_x_103:
[----:B------:R-:W-:Y:S05]  /*63f0*/  BSYNC.RECONVERGENT B1 ;  /* 0x0000000000017941 */ /* 0x000fea0003800200 */
.L_x_102:
        /* <DEDUP_REMOVED lines=23> */
.L_x_105:
[----:B------:R-:W-:Y:S05]  /*6570*/  BSYNC.RECONVERGENT B1 ;  /* 0x0000000000017941 */ /* 0x000fea0003800200 */
.L_x_104:
        /* <DEDUP_REMOVED lines=21> */
.L_x_107:
[----:B------:R-:W-:Y:S05]  /*66d0*/  BSYNC.RECONVERGENT B1 ;  /* 0x0000000000017941 */ /* 0x000fea0003800200 */
.L_x_106:
        /* <DEDUP_REMOVED lines=23> */
.L_x_109:
[----:B------:R-:W-:Y:S05]  /*6850*/  BSYNC.RECONVERGENT B1 ;  /* 0x0000000000017941 */ /* 0x000fea0003800200 */
.L_x_108:
        /* <DEDUP_REMOVED lines=21> */
.L_x_111:
[----:B------:R-:W-:Y:S05]  /*69b0*/  BSYNC.RECONVERGENT B1 ;  /* 0x0000000000017941 */ /* 0x000fea0003800200 */
.L_x_110:
        /* <DEDUP_REMOVED lines=21> */
.L_x_113:
[----:B------:R-:W-:Y:S05]  /*6b10*/  BSYNC.RECONVERGENT B1 ;  /* 0x0000000000017941 */ /* 0x000fea0003800200 */
.L_x_112:
        /* <DEDUP_REMOVED lines=20> */
.L_x_34:
[----:B------:R-:W-:Y:S05]  /*6c60*/  BSYNC.RECONVERGENT B0 ;  /* 0x0000000000007941 */ /* 0x000fea0003800200 */
.L_x_1:
[----:B------:R-:W-:Y:S05]  /*6c70*/  @P1 EXIT ;  /* 0x000000000000194d */ /* 0x000fea0003800000 */
[----:B012---:R-:W0:Y:S02]  /*6c80*/  LDC.64 R4, c[0x0][0x388] ;  /* 0x0000e200ff047b82 */ /* 0x007e240000000a00 */
[----:B0-----:R-:W-:Y:S04]  /*6c90*/  STG.E.64 desc[UR10][R4.64], R2 ;  /* 0x0000000204007986 */ /* 0x001fe8000c101b0a */
[----:B------:R-:W-:Y:S01]  /*6ca0*/  STG.E.64 desc[UR10][R4.64+0x8], R14 ;  /* 0x0000080e04007986 */ /* 0x000fe2000c101b0a */
[----:B------:R-:W-:Y:S05]  /*6cb0*/  EXIT ;  /* 0x000000000000794d */ /* 0x000fea0003800000 */
.L_x_114:
        /* <DEDUP_REMOVED lines=12> */
.L_x_720:


//--------------------- .text._ZN6thrust24THRUST_300001_SM_1000_NS8cuda_cub4core6detail13_kernel_agentINS1_8__reduce10DrainAgentIlEEJN3cub18CUB_300001_SM_10009GridQueueIyEElEEEvDpT0_ --------------------------
	.section	.text._ZN6thrust24THRUST_300001_SM_1000_NS8cuda_cub4core6detail13_kernel_agentINS1_8__reduce10DrainAgentIlEEJN3cub18CUB_300001_SM_10009GridQueueIyEElEEEvDpT0_,"ax",@progbits
	.align	128
        .global         _ZN6thrust24THRUST_300001_SM_1000_NS8cuda_cub4core6detail13_kernel_agentINS1_8__reduce10DrainAgentIlEEJN3cub18CUB_300001_SM_10009GridQueueIyEElEEEvDpT0_
        .type           _ZN6thrust24THRUST_300001_SM_1000_NS8cuda_cub4core6detail13_kernel_agentINS1_8__reduce10DrainAgentIlEEJN3cub18CUB_300001_SM_10009GridQueueIyEElEEEvDpT0_,@function
        .size           _ZN6thrust24THRUST_300001_SM_1000_NS8cuda_cub4core6detail13_kernel_agentINS1_8__reduce10DrainAgentIlEEJN3cub18CUB_300001_SM_10009GridQueueIyEElEEEvDpT0_,(.L_x_721 - _ZN6thrust24THRUST_300001_SM_1000_NS8cuda_cub4core6detail13_kernel_agentINS1_8__reduce10DrainAgentIlEEJN3cub18CUB_300001_SM_10009GridQueueIyEElEEEvDpT0_)
        .other          _ZN6thrust24THRUST_300001_SM_1000_NS8cuda_cub4core6detail13_kernel_agentINS1_8__reduce10DrainAgentIlEEJN3cub18CUB_300001_SM_10009GridQueueIyEElEEEvDpT0_,@"STO_CUDA_ENTRY STV_DEFAULT"
_ZN6thrust24THRUST_300001_SM_1000_NS8cuda_cub4core6detail13_kernel_agentINS1_8__reduce10DrainAgentIlEEJN3cub18CUB_300001_SM_10009GridQueueIyEElEEEvDpT0_:
.text._ZN6thrust24THRUST_300001_SM_1000_NS8cuda_cub4core6detail13_kernel_agentINS1_8__reduce10DrainAgentIlEEJN3cub18CUB_300001_SM_10009GridQueueIyEElEEEvDpT0_:
[----:B------:R-:W-:Y:S08]  /*0000*/  LDC R1, c[0x0][0x37c] ;  /* 0x0000df00ff017b82 */ /* 0x000ff00000000800 */
[----:B------:R-:W0:Y:S01]  /*0010*/  LDC.64 R2, c[0x0][0x380] ;  /* 0x0000e000ff027b82 */ /* 0x000e220000000a00 */
[----:B------:R-:W0:Y:S07]  /*0020*/  LDCU.64 UR4, c[0x0][0x358] ;  /* 0x00006b00ff0477ac */ /* 0x000e2e0008000a00 */
[----:B------:R-:W1:Y:S01]  /*0030*/  LDC.64 R4, c[0x0][0x388] ;  /* 0x0000e200ff047b82 */ /* 0x000e620000000a00 */
[----:B0-----:R-:W-:Y:S04]  /*0040*/  STG.E.64 desc[UR4][R2.64+0x8], RZ ;  /* 0x000008ff02007986 */ /* 0x001fe8000c101b04 */
[----:B-1----:R-:W-:Y:S01]  /*0050*/  STG.E.64 desc[UR4][R2.64], R4 ;  /* 0x0000000402007986 */ /* 0x002fe2000c101b04 */
[----:B------:R-:W-:Y:S05]  /*0060*/  EXIT ;  /* 0x000000000000794d */ /* 0x000fea0003800000 */
.L_x_115:
        /* <DEDUP_REMOVED lines=9> */
.L_x_721:


//--------------------- .text._ZN6thrust24THRUST_300001_SM_1000_NS8cuda_cub4core6detail13_kernel_agentINS1_8__reduce11ReduceAgentINS0_12zip_iteratorIN4cuda3std3__45tupleIJNS0_10device_ptrIdEENS0_17counting_iteratorIlNS0_11use_defaultESF_SF_EEEEEEEPNSB_IJdlEEESJ_lNS1_9__extrema9arg_max_fIdl10comparatorEEEEJSI_SK_lN3cub18CUB_300001_SM_100013GridEvenShareIlEENSR_9GridQueueIyEESO_EEEvDpT0_ --------------------------
	.section	.text._ZN6thrust24THRUST_300001_SM_1000_NS8cuda_cub4core6detail13_kernel_agentINS1_8__reduce11ReduceAgentINS0_12zip_iteratorIN4cuda3std3__45tupleIJNS0_10device_ptrIdEENS0_17counting_iteratorIlNS0_11use_defaultESF_SF_EEEEEEEPNSB_IJdlEEESJ_lNS1_9__extrema9arg_max_fIdl10comparatorEEEEJSI_SK_lN3cub18CUB_300001_SM_100013GridEvenShareIlEENSR_9GridQueueIyEESO_EEEvDpT0_,"ax",@progbits
	.align	128
        .global         _ZN6thrust24THRUST_300001_SM_1000_NS8cuda_cub4core6detail13_kernel_agentINS1_8__reduce11ReduceAgentINS0_12zip_iteratorIN4cuda3std3__45tupleIJNS0_10device_ptrIdEENS0_17counting_iteratorIlNS0_11use_defaultESF_SF_EEEEEEEPNSB_IJdlEEESJ_lNS1_9__extrema9arg_max_fIdl10comparatorEEEEJSI_SK_lN3cub18CUB_300001_SM_100013GridEvenShareIlEENSR_9GridQueueIyEESO_EEEvDpT0_
        .type           _ZN6thrust24THRUST_300001_SM_1000_NS8cuda_cub4core6detail13_kernel_agentINS1_8__reduce11ReduceAgentINS0_12zip_iteratorIN4cuda3std3__45tupleIJNS0_10device_ptrIdEENS0_17counting_iteratorIlNS0_11use_defaultESF_SF_EEEEEEEPNSB_IJdlEEESJ_lNS1_9__extrema9arg_max_fIdl10comparatorEEEEJSI_SK_lN3cub18CUB_300001_SM_100013GridEvenShareIlEENSR_9GridQueueIyEESO_EEEvDpT0_,@function
        .size           _ZN6thrust24THRUST_300001_SM_1000_NS8cuda_cub4core6detail13_kernel_agentINS1_8__reduce11ReduceAgentINS0_12zip_iteratorIN4cuda3std3__45tupleIJNS0_10device_ptrIdEENS0_17counting_iteratorIlNS0_11use_defaultESF_SF_EEEEEEEPNSB_IJdlEEESJ_lNS1_9__extrema9arg_max_fIdl10comparatorEEEEJSI_SK_lN3cub18CUB_300001_SM_100013GridEvenShareIlEENSR_9GridQueueIyEESO_EEEvDpT0_,(.L_x_722 - _ZN6thrust24THRUST_300001_SM_1000_NS8cuda_cub4core6detail13_kernel_agentINS1_8__reduce11ReduceAgentINS0_12zip_iteratorIN4cuda3std3__45tupleIJNS0_10device_ptrIdEENS0_17counting_iteratorIlNS0_11use_defaultESF_SF_EEEEEEEPNSB_IJdlEEESJ_lNS1_9__extrema9arg_max_fIdl10comparatorEEEEJSI_SK_lN3cub18CUB_300001_SM_100013GridEvenShareIlEENSR_9GridQueueIyEESO_EEEvDpT0_)
        .other          _ZN6thrust24THRUST_300001_SM_1000_NS8cuda_cub4core6detail13_kernel_agentINS1_8__reduce11ReduceAgentINS0_12zip_iteratorIN4cuda3std3__45tupleIJNS0_10device_ptrIdEENS0_17counting_iteratorIlNS0_11use_defaultESF_SF_EEEEEEEPNSB_IJdlEEESJ_lNS1_9__extrema9arg_max_fIdl10comparatorEEEEJSI_SK_lN3cub18CUB_300001_SM_100013GridEvenShareIlEENSR_9GridQueueIyEESO_EEEvDpT0_,@"STO_CUDA_ENTRY STV_DEFAULT"
_ZN6thrust24THRUST_300001_SM_1000_NS8cuda_cub4core6detail13_kernel_agentINS1_8__reduce11ReduceAgentINS0_12zip_iteratorIN4cuda3std3__45tupleIJNS0_10device_ptrIdEENS0_17counting_iteratorIlNS0_11use_defaultESF_SF_EEEEEEEPNSB_IJdlEEESJ_lNS1_9__extrema9arg_max_fIdl10comparatorEEEEJSI_SK_lN3cub18CUB_300001_SM_100013GridEvenShareIlEENSR_9GridQueueIyEESO_EEEvDpT0_:
.text._ZN6thrust24THRUST_300001_SM_1000_NS8cuda_cub4core6detail13_kernel_agentINS1_8__reduce11ReduceAgentINS0_12zip_iteratorIN4cuda3std3__45tupleIJNS0_10device_ptrIdEENS0_17counting_iteratorIlNS0_11use_defaultESF_SF_EEEEEEEPNSB_IJdlEEESJ_lNS1_9__extrema9arg_max_fIdl10comparatorEEEEJSI_SK_lN3cub18CUB_300001_SM_100013GridEvenShareIlEENSR_9GridQueueIyEESO_EEEvDpT0_:
[----:B------:R-:W-:Y:S01]  /*0000*/  LDC R1, c[0x0][0x37c] ;  /* 0x0000df00ff017b82 */ /* 0x000fe20000000800 */
[----:B------:R-:W0:Y:S01]  /*0010*/  S2R R0, SR_CTAID.X ;  /* 0x0000000000007919 */ /* 0x000e220000002500 */
[----:B------:R-:W1:Y:S01]  /*0020*/  LDCU.64 UR4, c[0x0][0x398] ;  /* 0x00007300ff0477ac */ /* 0x000e620008000a00 */
[----:B------:R-:W-:Y:S01]  /*0030*/  BSSY.RECONVERGENT B0, `(.L_x_116) ;  /* 0x0000689000007945 */ /* 0x000fe20003800200 */
[----:B------:R-:W2:Y:S01]  /*0040*/  LDCU UR6, c[0x0][0x370] ;  /* 0x00006e00ff0677ac */ /* 0x000ea20008000800 */
[----:B------:R-:W3:Y:S01]  /*0050*/  LDCU.64 UR10, c[0x0][0x358] ;  /* 0x00006b00ff0a77ac */ /* 0x000ee20008000a00 */
[----:B-1----:R-:W-:Y:S02]  /*0060*/  IMAD.U32 R25, RZ, RZ, UR4 ;  /* 0x00000004ff197e24 */ /* 0x002fe4000f8e00ff */
[----:B------:R-:W-:Y:S01]  /*0070*/  IMAD.U32 R16, RZ, RZ, UR5 ;  /* 0x00000005ff107e24 */ /* 0x000fe2000f8e00ff */
[----:B--2---:R-:W-:Y:S01]  /*0080*/  UIMAD UR6, UR6, 0x500, URZ ;  /* 0x00000500060678a4 */ /* 0x004fe2000f8e02ff */
[----:B0-----:R-:W-:-:S05]  /*0090*/  IMAD R8, R0, 0x500, RZ ;  /* 0x0000050000087824 */ /* 0x001fca00078e02ff */
[----:B------:R-:W-:-:S04]  /*00a0*/  IADD3 R2, P1, PT, R8, 0x500, RZ ;  /* 0x0000050008027810 */ /* 0x000fc80007f3e0ff */
[----:B------:R-:W-:Y:S01]  /*00b0*/  ISETP.GT.U32.AND P0, PT, R2, R25, PT ;  /* 0x000000190200720c */ /* 0x000fe20003f04070 */
[----:B------:R-:W-:-:S05]  /*00c0*/  IMAD.X R3, RZ, RZ, RZ, P1 ;  /* 0x000000ffff037224 */ /* 0x000fca00008e06ff */
[----:B------:R-:W-:-:S13]  /*00d0*/  ISETP.GT.AND.EX P0, PT, R3, R16, PT, P0 ;  /* 0x000000100300720c */ /* 0x000fda0003f04300 */
[----:B---3--:R-:W-:Y:S05]  /*00e0*/  @!P0 BRA `(.L_x_117) ;  /* 0x0000003800e48947 */ /* 0x008fea0003800000 */
[----:B------:R-:W0:Y:S01]  /*00f0*/  S2R R10, SR_TID.X ;  /* 0x00000000000a7919 */ /* 0x000e220000002100 */
[----:B------:R-:W-:Y:S01]  /*0100*/  IMAD.IADD R9, R25, 0x1, -R8 ;  /* 0x0000000119097824 */ /* 0x000fe200078e0a08 */
[----:B------:R-:W-:Y:S01]  /*0110*/  BSSY.RECONVERGENT B1, `(.L_x_118) ;  /* 0x000000f000017945 */ /* 0x000fe20003800200 */
[----:B------:R-:W-:Y:S02]  /*0120*/  CS2R R20, SRZ ;  /* 0x0000000000147805 */ /* 0x000fe4000001ff00 */
[----:B------:R-:W-:Y:S02]  /*0130*/  CS2R R14, SRZ ;  /* 0x00000000000e7805 */ /* 0x000fe4000001ff00 */
[----:B0-----:R-:W-:Y:S01]  /*0140*/  ISETP.GE.AND P0, PT, R10, R9, PT ;  /* 0x000000090a00720c */ /* 0x001fe20003f06270 */
[----:B------:R-:W-:-:S12]  /*0150*/  IMAD.MOV.U32 R6, RZ, RZ, R10 ;  /* 0x000000ffff067224 */ /* 0x000fd800078e000a */
[----:B------:R-:W-:Y:S05]  /*0160*/  @P0 BRA `(.L_x_119) ;  /* 0x0000000000240947 */ /* 0x000fea0003800000 */
[----:B------:R-:W0:Y:S01]  /*0170*/  LDCU.128 UR4, c[0x0][0x380] ;  /* 0x00007000ff0477ac */ /* 0x000e220008000c00 */
[----:B------:R-:W-:-:S05]  /*0180*/  IADD3 R21, P0, PT, R8, R10, RZ ;  /* 0x0000000a08157210 */ /* 0x000fca0007f1e0ff */
[----:B------:R-:W-:Y:S01]  /*0190*/  IMAD.X R20, RZ, RZ, RZ, P0 ;  /* 0x000000ffff147224 */ /* 0x000fe200000e06ff */
[----:B0-----:R-:W-:-:S04]  /*01a0*/  LEA R14, P1, R21, UR4, 0x3 ;  /* 0x00000004150e7c11 */ /* 0x001fc8000f8218ff */
[----:B------:R-:W-:-:S06]  /*01b0*/  LEA.HI.X R15, R21, UR5, R20, 0x3, P1 ;  /* 0x00000005150f7c11 */ /* 0x000fcc00088f1c14 */
[----:B------:R-:W5:Y:S01]  /*01c0*/  LDG.E.64 R14, desc[UR10][R14.64] ;  /* 0x0000000a0e0e7981 */ /* 0x000f62000c1e1b00 */
[----:B------:R-:W-:Y:S01]  /*01d0*/  IADD3 R21, P0, PT, R21, UR6, RZ ;  /* 0x0000000615157c10 */ /* 0x000fe2000ff1e0ff */
[----:B------:R-:W-:-:S03]  /*01e0*/  VIADD R6, R10, 0x100 ;  /* 0x000001000a067836 */ /* 0x000fc60000000000 */
[----:B------:R-:W-:-:S09]  /*01f0*/  IADD3.X R20, PT, PT, R20, UR7, RZ, P0, !PT ;  /* 0x0000000714147c10 */ /* 0x000fd200087fe4ff */
.L_x_119:
[----:B------:R-:W-:Y:S05]  /*0200*/  BSYNC.RECONVERGENT B1 ;  /* 0x0000000000017941 */ /* 0x000fea0003800200 */
.L_x_118:
[----:B------:R-:W-:Y:S01]  /*0210*/  ISETP.GE.AND P0, PT, R6, R9, PT ;  /* 0x000000090600720c */ /* 0x000fe20003f06270 */
[----:B------:R-:W-:-:S12]  /*0220*/  BSSY.RECONVERGENT B1, `(.L_x_120) ;  /* 0x00000af000017945 */ /* 0x000fd80003800200 */
[----:B------:R-:W-:Y:S05]  /*0230*/  @P0 BRA `(.L_x_121) ;  /* 0x0000000800b40947 */ /* 0x000fea0003800000 */
[----:B------:R-:W-:Y:S01]  /*0240*/  LOP3.LUT R2, RZ, R6, RZ, 0x33, !PT ;  /* 0x00000006ff027212 */ /* 0x000fe200078e33ff */
[----:B------:R-:W-:Y:S03]  /*0250*/  BSSY.RECONVERGENT B2, `(.L_x_122) ;  /* 0x0000034000027945 */ /* 0x000fe60003800200 */
[----:B------:R-:W-:-:S04]  /*0260*/  IADD3 R25, PT, PT, -R8, R25, R2 ;  /* 0x0000001908197210 */ /* 0x000fc80007ffe102 */
[----:B------:R-:W-:-:S04]  /*0270*/  LOP3.LUT R2, R25, 0x300, RZ, 0xc0, !PT ;  /* 0x0000030019027812 */ /* 0x000fc800078ec0ff */
[----:B------:R-:W-:-:S13]  /*0280*/  ISETP.NE.AND P0, PT, R2, 0x300, PT ;  /* 0x000003000200780c */ /* 0x000fda0003f05270 */
[----:B------:R-:W-:Y:S05]  /*0290*/  @!P0 BRA `(.L_x_123) ;  /* 0x0000000000bc8947 */ /* 0x000fea0003800000 */
[----:B------:R-:W0:Y:S01]  /*02a0*/  LDCU.128 UR4, c[0x0][0x380] ;  /* 0x00007000ff0477ac */ /* 0x000e220008000c00 */
[----:B------:R-:W-:Y:S02]  /*02b0*/  IADD3 R12, P0, PT, R8, R6, RZ ;  /* 0x00000006080c7210 */ /* 0x000fe40007f1e0ff */
[----:B------:R-:W-:-:S03]  /*02c0*/  LEA.HI R2, R25, 0x1, RZ, 0x18 ;  /* 0x0000000119027811 */ /* 0x000fc600078fc0ff */
[----:B------:R-:W-:Y:S01]  /*02d0*/  IMAD.X R3, RZ, RZ, RZ, P0 ;  /* 0x000000ffff037224 */ /* 0x000fe200000e06ff */
[----:B------:R-:W-:-:S05]  /*02e0*/  LOP3.LUT R2, R2, 0x3, RZ, 0xc0, !PT ;  /* 0x0000000302027812 */ /* 0x000fca00078ec0ff */
[----:B------:R-:W-:Y:S01]  /*02f0*/  IMAD.MOV R7, RZ, RZ, -R2 ;  /* 0x000000ffff077224 */ /* 0x000fe200078e0a02 */
[C---:B0-----:R-:W-:Y:S02]  /*0300*/  IADD3 R13, P1, PT, R12.reuse, UR6, RZ ;  /* 0x000000060c0d7c10 */ /* 0x041fe4000ff3e0ff */
[C---:B------:R-:W-:Y:S02]  /*0310*/  LEA R11, P2, R12.reuse, UR4, 0x3 ;  /* 0x000000040c0b7c11 */ /* 0x040fe4000f8418ff */
[----:B------:R-:W-:Y:S02]  /*0320*/  IADD3.X R16, PT, PT, R3, UR7, RZ, P1, !PT ;  /* 0x0000000703107c10 */ /* 0x000fe40008ffe4ff */
[----:B------:R-:W-:-:S09]  /*0330*/  LEA.HI.X R12, R12, UR5, R3, 0x3, P2 ;  /* 0x000000050c0c7c11 */ /* 0x000fd200090f1c03 */
.L_x_126:
[----:B------:R-:W-:Y:S02]  /*0340*/  IMAD.MOV.U32 R2, RZ, RZ, R11 ;  /* 0x000000ffff027224 */ /* 0x000fe400078e000b */
[----:B------:R-:W-:-:S06]  /*0350*/  IMAD.MOV.U32 R3, RZ, RZ, R12 ;  /* 0x000000ffff037224 */ /* 0x000fcc00078e000c */
[----:B------:R-:W2:Y:S01]  /*0360*/  LDG.E.64 R2, desc[UR10][R2.64] ;  /* 0x0000000a02027981 */ /* 0x000ea2000c1e1b00 */
[----:B------:R-:W-:Y:S01]  /*0370*/  VIADD R7, R7, 0x1 ;  /* 0x0000000107077836 */ /* 0x000fe20000000000 */
[----:B------:R-:W-:Y:S01]  /*0380*/  BSSY.RECONVERGENT B3, `(.L_x_124) ;  /* 0x000001b000037945 */ /* 0x000fe20003800200 */
[----:B------:R-:W-:Y:S01]  /*0390*/  IMAD.MOV.U32 R18, RZ, RZ, R21 ;  /* 0x000000ffff127224 */ /* 0x000fe200078e0015 */
[----:B------:R-:W-:Y:S01]  /*03a0*/  IADD3 R11, P3, PT, R11, 0x800, RZ ;  /* 0x000008000b0b7810 */ /* 0x000fe20007f7e0ff */
[----:B------:R-:W-:Y:S01]  /*03b0*/  IMAD.MOV.U32 R17, RZ, RZ, R20 ;  /* 0x000000ffff117224 */ /* 0x000fe200078e0014 */
[----:B------:R-:W-:Y:S01]  /*03c0*/  ISETP.NE.AND P2, PT, R7, RZ, PT ;  /* 0x000000ff0700720c */ /* 0x000fe20003f45270 */
[----:B-----5:R-:W-:Y:S02]  /*03d0*/  IMAD.MOV.U32 R4, RZ, RZ, R14 ;  /* 0x000000ffff047224 */ /* 0x020fe400078e000e */
[----:B------:R-:W-:Y:S02]  /*03e0*/  IMAD.MOV.U32 R5, RZ, RZ, R15 ;  /* 0x000000ffff057224 */ /* 0x000fe400078e000f */
[----:B------:R-:W-:-:S02]  /*03f0*/  IMAD.MOV.U32 R21, RZ, RZ, R13 ;  /* 0x000000ffff157224 */ /* 0x000fc400078e000d */
[----:B------:R-:W-:Y:S01]  /*0400*/  IMAD.MOV.U32 R20, RZ, RZ, R16 ;  /* 0x000000ffff147224 */ /* 0x000fe200078e0010 */
[----:B--2---:R-:W-:Y:S01]  /*0410*/  DSETP.GEU.AND P0, PT, |R14|, |R2|, PT ;  /* 0x400000020e00722a */ /* 0x004fe20003f0e200 */
[----:B------:R-:W-:Y:S02]  /*0420*/  IMAD.MOV.U32 R14, RZ, RZ, R2 ;  /* 0x000000ffff0e7224 */ /* 0x000fe400078e0002 */
[----:B------:R-:W-:-:S11]  /*0430*/  IMAD.MOV.U32 R15, RZ, RZ, R3 ;  /* 0x000000ffff0f7224 */ /* 0x000fd600078e0003 */
        /* <DEDUP_REMOVED lines=15> */
.L_x_125:
[----:B------:R-:W-:Y:S05]  /*0530*/  BSYNC.RECONVERGENT B3 ;  /* 0x0000000000037941 */ /* 0x000fea0003800200 */
.L_x_124:
[----:B------:R-:W-:Y:S01]  /*0540*/  IADD3 R13, P0, PT, R13, 0x100, RZ ;  /* 0x000001000d0d7810 */ /* 0x000fe20007f1e0ff */
[----:B------:R-:W-:Y:S02]  /*0550*/  VIADD R6, R6, 0x100 ;  /* 0x0000010006067836 */ /* 0x000fe40000000000 */
[----:B------:R-:W-:Y:S02]  /*0560*/  IMAD.X R12, RZ, RZ, R12, P3 ;  /* 0x000000ffff0c7224 */ /* 0x000fe400018e060c */
[----:B------:R-:W-:Y:S01]  /*0570*/  IMAD.X R16, RZ, RZ, R16, P0 ;  /* 0x000000ffff107224 */ /* 0x000fe200000e0610 */
[----:B------:R-:W-:Y:S07]  /*0580*/  @P2 BRA `(.L_x_126) ;  /* 0xfffffffc006c2947 */ /* 0x000fee000383ffff */
.L_x_123:
[----:B------:R-:W-:Y:S05]  /*0590*/  BSYNC.RECONVERGENT B2 ;  /* 0x0000000000027941 */ /* 0x000fea0003800200 */
.L_x_122:
[----:B------:R-:W-:-:S13]  /*05a0*/  ISETP.GE.U32.AND P0, PT, R25, 0x300, PT ;  /* 0x000003001900780c */ /* 0x000fda0003f06070 */
[----:B------:R-:W-:Y:S05]  /*05b0*/  @!P0 BRA `(.L_x_121) ;  /* 0x0000000400d48947 */ /* 0x000fea0003800000 */
[----:B------:R-:W0:Y:S01]  /*05c0*/  LDC.64 R4, c[0x0][0x380] ;  /* 0x0000e000ff047b82 */ /* 0x000e220000000a00 */
[----:B------:R-:W-:-:S07]  /*05d0*/  VIADD R11, R6, 0x200 ;  /* 0x00000200060b7836 */ /* 0x000fce0000000000 */
[----:B------:R-:W1:Y:S02]  /*05e0*/  LDC.64 R2, c[0x0][0x388] ;  /* 0x0000e200ff027b82 */ /* 0x000e640000000a00 */
.L_x_135:
[----:B------:R-:W-:-:S05]  /*05f0*/  VIADD R7, R11, 0xfffffe00 ;  /* 0xfffffe000b077836 */ /* 0x000fca0000000000 */
[----:B------:R-:W-:-:S04]  /*0600*/  IADD3 R13, P0, PT, R8, R7, RZ ;  /* 0x00000007080d7210 */ /* 0x000fc80007f1e0ff */
[----:B------:R-:W-:Y:S02]  /*0610*/  LEA.HI.X.SX32 R12, R7, RZ, 0x1, P0 ;  /* 0x000000ff070c7211 */ /* 0x000fe400000f0eff */
[----:B0-----:R-:W-:-:S04]  /*0620*/  LEA R16, P0, R13, R4, 0x3 ;  /* 0x000000040d107211 */ /* 0x001fc800078018ff */
[----:B------:R-:W-:-:S05]  /*0630*/  LEA.HI.X R17, R13, R5, R12, 0x3, P0 ;  /* 0x000000050d117211 */ /* 0x000fca00000f1c0c */
[----:B------:R-:W2:Y:S04]  /*0640*/  LDG.E.64 R18, desc[UR10][R16.64] ;  /* 0x0000000a10127981 */ /* 0x000ea8000c1e1b00 */
[----:B-----5:R0:W5:Y:S01]  /*0650*/  LDG.E.64 R6, desc[UR10][R16.64+0x800] ;  /* 0x0008000a10067981 */ /* 0x020162000c1e1b00 */
[----:B-1----:R-:W-:Y:S01]  /*0660*/  IADD3 R24, P1, PT, R13, R2, RZ ;  /* 0x000000020d187210 */ /* 0x002fe20007f3e0ff */
[----:B------:R-:W-:Y:S04]  /*0670*/  BSSY.RECONVERGENT B2, `(.L_x_127) ;  /* 0x0000016000027945 */ /* 0x000fe80003800200 */
[----:B------:R-:W-:-:S02]  /*0680*/  IMAD.X R25, R12, 0x1, R3, P1 ;  /* 0x000000010c197824 */ /* 0x000fc400008e0603 */
[----:B------:R-:W-:Y:S02]  /*0690*/  IMAD.MOV.U32 R23, RZ, RZ, R24 ;  /* 0x000000ffff177224 */ /* 0x000fe400078e0018 */
[----:B------:R-:W-:Y:S01]  /*06a0*/  IMAD.MOV.U32 R22, RZ, RZ, R25 ;  /* 0x000000ffff167224 */ /* 0x000fe200078e0019 */
[----:B--2---:R-:W-:Y:S01]  /*06b0*/  DSETP.GEU.AND P0, PT, |R14|, |R18|, PT ;  /* 0x400000120e00722a */ /* 0x004fe20003f0e200 */
[----:B------:R-:W-:Y:S02]  /*06c0*/  IMAD.MOV.U32 R12, RZ, RZ, R18 ;  /* 0x000000ffff0c7224 */ /* 0x000fe400078e0012 */
[----:B------:R-:W-:-:S11]  /*06d0*/  IMAD.MOV.U32 R13, RZ, RZ, R19 ;  /* 0x000000ffff0d7224 */ /* 0x000fd600078e0013 */
        /* <DEDUP_REMOVED lines=15> */
.L_x_128:
[----:B------:R-:W-:Y:S05]  /*07d0*/  BSYNC.RECONVERGENT B2 ;  /* 0x0000000000027941 */ /* 0x000fea0003800200 */
.L_x_127:
[----:B------:R0:W5:Y:S04]  /*07e0*/  LDG.E.64 R14, desc[UR10][R16.64+0x1000] ;  /* 0x0010000a100e7981 */ /* 0x000168000c1e1b00 */
[----:B------:R0:W5:Y:S02]  /*07f0*/  LDG.E.64 R18, desc[UR10][R16.64+0x1800] ;  /* 0x0018000a10127981 */ /* 0x000164000c1e1b00 */
[----:B-----5:R-:W-:Y:S01]  /*0800*/  DSETP.GEU.AND P0, PT, |R12|, |R6|, PT ;  /* 0x400000060c00722a */ /* 0x020fe20003f0e200 */
[----:B------:R-:W-:Y:S01]  /*0810*/  VIADD R21, R11, 0xffffff00 ;  /* 0xffffff000b157836 */ /* 0x000fe20000000000 */
[----:B------:R-:W-:Y:S04]  /*0820*/  BSSY.RECONVERGENT B2, `(.L_x_129) ;  /* 0x0000017000027945 */ /* 0x000fe80003800200 */
[----:B------:R-:W-:-:S02]  /*0830*/  SHF.R.S32.HI R20, RZ, 0x1f, R21 ;  /* 0x0000001fff147819 */ /* 0x000fc40000011415 */
[----:B------:R-:W-:Y:S01]  /*0840*/  IADD3 R26, P1, P2, R21, R2, R8 ;  /* 0x00000002151a7210 */ /* 0x000fe20007a3e008 */
[----:B------:R-:W-:-:S03]  /*0850*/  IMAD.MOV.U32 R21, RZ, RZ, R7 ;  /* 0x000000ffff157224 */ /* 0x000fc600078e0007 */
[----:B------:R-:W-:Y:S01]  /*0860*/  IADD3.X R27, PT, PT, R20, R3, RZ, P1, P2 ;  /* 0x00000003141b7210 */ /* 0x000fe20000fe44ff */
[----:B------:R-:W-:Y:S02]  /*0870*/  IMAD.MOV.U32 R24, RZ, RZ, R26 ;  /* 0x000000ffff187224 */ /* 0x000fe400078e001a */
[----:B------:R-:W-:Y:S02]  /*0880*/  IMAD.MOV.U32 R20, RZ, RZ, R6 ;  /* 0x000000ffff147224 */ /* 0x000fe400078e0006 */
[----:B------:R-:W-:Y:S01]  /*0890*/  IMAD.MOV.U32 R25, RZ, RZ, R27 ;  /* 0x000000ffff197224 */ /* 0x000fe200078e001b */
[----:B0-----:R-:W-:Y:S06]  /*08a0*/  @!P0 BRA `(.L_x_130) ;  /* 0x0000000000388947 */ /* 0x001fec0003800000 */
        /* <DEDUP_REMOVED lines=14> */
.L_x_130:
[----:B------:R-:W-:Y:S05]  /*0990*/  BSYNC.RECONVERGENT B2 ;  /* 0x0000000000027941 */ /* 0x000fea0003800200 */
.L_x_129:
[----:B------:R-:W-:Y:S01]  /*09a0*/  DSETP.GEU.AND P0, PT, |R20|, |R14|, PT ;  /* 0x4000000e1400722a */ /* 0x000fe20003f0e200 */
[----:B------:R-:W-:Y:S01]  /*09b0*/  SHF.R.S32.HI R6, RZ, 0x1f, R11 ;  /* 0x0000001fff067819 */ /* 0x000fe2000001140b */
[----:B------:R-:W-:Y:S01]  /*09c0*/  BSSY.RECONVERGENT B2, `(.L_x_131) ;  /* 0x0000017000027945 */ /* 0x000fe20003800200 */
[C---:B------:R-:W-:Y:S01]  /*09d0*/  IADD3 R23, P1, P2, R11.reuse, R2, R8 ;  /* 0x000000020b177210 */ /* 0x040fe20007a3e008 */
[----:B------:R-:W-:Y:S02]  /*09e0*/  VIADD R17, R11, 0x100 ;  /* 0x000001000b117836 */ /* 0x000fe40000000000 */
[----:B------:R-:W-:Y:S01]  /*09f0*/  IMAD.MOV.U32 R7, RZ, RZ, R15 ;  /* 0x000000ffff077224 */ /* 0x000fe200078e000f */
[----:B------:R-:W-:Y:S01]  /*0a00*/  IADD3.X R16, PT, PT, R6, R3, RZ, P1, P2 ;  /* 0x0000000306107210 */ /* 0x000fe20000fe44ff */
[----:B------:R-:W-:Y:S02]  /*0a10*/  IMAD.MOV.U32 R12, RZ, RZ, R23 ;  /* 0x000000ffff0c7224 */ /* 0x000fe400078e0017 */
[----:B------:R-:W-:-:S02]  /*0a20*/  IMAD.MOV.U32 R6, RZ, RZ, R14 ;  /* 0x000000ffff067224 */ /* 0x000fc400078e000e */
[----:B------:R-:W-:Y:S02]  /*0a30*/  IMAD.MOV.U32 R13, RZ, RZ, R16 ;  /* 0x000000ffff0d7224 */ /* 0x000fe400078e0010 */
        /* <DEDUP_REMOVED lines=15> */
.L_x_132:
[----:B------:R-:W-:Y:S05]  /*0b30*/  BSYNC.RECONVERGENT B2 ;  /* 0x0000000000027941 */ /* 0x000fea0003800200 */
.L_x_131:
[----:B------:R-:W-:Y:S01]  /*0b40*/  DSETP.GEU.AND P0, PT, |R6|, |R18|, PT ;  /* 0x400000120600722a */ /* 0x000fe20003f0e200 */
[----:B------:R-:W-:Y:S01]  /*0b50*/  SHF.R.S32.HI R14, RZ, 0x1f, R17 ;  /* 0x0000001fff0e7819 */ /* 0x000fe20000011411 */
[----:B------:R-:W-:Y:S01]  /*0b60*/  BSSY.RECONVERGENT B2, `(.L_x_133) ;  /* 0x0000016000027945 */ /* 0x000fe20003800200 */
[----:B------:R-:W-:Y:S01]  /*0b70*/  IADD3 R17, P1, P2, R17, R2, R8 ;  /* 0x0000000211117210 */ /* 0x000fe20007a3e008 */
[----:B------:R-:W-:-:S03]  /*0b80*/  IMAD.MOV.U32 R15, RZ, RZ, R19 ;  /* 0x000000ffff0f7224 */ /* 0x000fc600078e0013 */
[----:B------:R-:W-:Y:S01]  /*0b90*/  IADD3.X R16, PT, PT, R14, R3, RZ, P1, P2 ;  /* 0x000000030e107210 */ /* 0x000fe20000fe44ff */
[----:B------:R-:W-:Y:S02]  /*0ba0*/  IMAD.MOV.U32 R21, RZ, RZ, R17 ;  /* 0x000000ffff157224 */ /* 0x000fe400078e0011 */
[----:B------:R-:W-:Y:S02]  /*0bb0*/  IMAD.MOV.U32 R14, RZ, RZ, R18 ;  /* 0x000000ffff0e7224 */ /* 0x000fe400078e0012 */
        /* <DEDUP_REMOVED lines=16> */
.L_x_134:
[----:B------:R-:W-:Y:S05]  /*0cc0*/  BSYNC.RECONVERGENT B2 ;  /* 0x0000000000027941 */ /* 0x000fea0003800200 */
.L_x_133:
[C---:B------:R-:W-:Y:S02]  /*0cd0*/  VIADD R6, R11.reuse, 0x200 ;  /* 0x000002000b067836 */ /* 0x040fe40000000000 */
[----:B------:R-:W-:-:S03]  /*0ce0*/  VIADD R11, R11, 0x400 ;  /* 0x000004000b0b7836 */ /* 0x000fc60000000000 */
[----:B------:R-:W-:-:S13]  /*0cf0*/  ISETP.GE.AND P0, PT, R6, R9, PT ;  /* 0x000000090600720c */ /* 0x000fda0003f06270 */
[----:B------:R-:W-:Y:S05]  /*0d00*/  @!P0 BRA `(.L_x_135) ;  /* 0xfffffff800388947 */ /* 0x000fea000383ffff */
.L_x_121:
[----:B------:R-:W-:Y:S05]  /*0d10*/  BSYNC.RECONVERGENT B1 ;  /* 0x0000000000017941 */ /* 0x000fea0003800200 */
.L_x_120:
[----:B------:R-:W-:-:S13]  /*0d20*/  ISETP.GE.AND P0, PT, R9, 0x100, PT ;  /* 0x000001000900780c */ /* 0x000fda0003f06270 */
[----:B------:R-:W-:Y:S05]  /*0d30*/  @!P0 BRA `(.L_x_136) ;  /* 0x0000001400508947 */ /* 0x000fea0003800000 */
[----:B------:R-:W0:Y:S01]  /*0d40*/  S2R R11, SR_LANEID ;  /* 0x00000000000b7919 */ /* 0x000e220000000000 */
[----:B------:R-:W-:Y:S01]  /*0d50*/  BSSY.RECONVERGENT B1, `(.L_x_137) ;  /* 0x000001f000017945 */ /* 0x000fe20003800200 */
[----:B------:R-:W-:Y:S01]  /*0d60*/  IMAD.MOV.U32 R12, RZ, RZ, R21 ;  /* 0x000000ffff0c7224 */ /* 0x000fe200078e0015 */
[----:B-----5:R1:W2:Y:S01]  /*0d70*/  SHFL.DOWN PT, R4, R14, 0x1, 0x1f ;  /* 0x08201f000e047f89 */ /* 0x0202a200000e0000 */
        /* <DEDUP_REMOVED lines=9> */
[----:B------:R-:W-:Y:S01]  /*0e10*/  IMAD.MOV.U32 R12, RZ, RZ, R6 ;  /* 0x000000ffff0c7224 */ /* 0x000fe200078e0006 */
[----:B------:R-:W-:Y:S01]  /*0e20*/  MOV R13, R7 ;  /* 0x00000007000d7202 */ /* 0x000fe20000000f00 */
[----:B------:R-:W-:Y:S02]  /*0e30*/  IMAD.MOV.U32 R2, RZ, RZ, R4 ;  /* 0x000000ffff027224 */ /* 0x000fe400078e0004 */
[----:B------:R-:W-:-:S09]  /*0e40*/  IMAD.MOV.U32 R3, RZ, RZ, R5 ;  /* 0x000000ffff037224 */ /* 0x000fd200078e0005 */
        /* <DEDUP_REMOVED lines=15> */
.L_x_138:
[----:B------:R-:W-:Y:S05]  /*0f40*/  BSYNC.RECONVERGENT B1 ;  /* 0x0000000000017941 */ /* 0x000fea0003800200 */
.L_x_137:
        /* <DEDUP_REMOVED lines=31> */
.L_x_140:
[----:B------:R-:W-:Y:S05]  /*1140*/  BSYNC.RECONVERGENT B1 ;  /* 0x0000000000017941 */ /* 0x000fea0003800200 */
.L_x_139:
[----:B------:R-:W-:Y:S01]  /*1150*/  ISETP.GT.AND P0, PT, R11, 0x1b, PT ;  /* 0x0000001b0b00780c */ /* 0x000fe20003f04270 */
[----:B-1----:R1:W1:Y:S01]  /*1160*/  SHFL.DOWN PT, R6, R4, 0x4, 0x1f ;  /* 0x08801f0004067f89 */ /* 0x00226200000e0000 */
[----:B------:R-:W-:Y:S01]  /*1170*/  BSSY.RECONVERGENT B1, `(.L_x_141) ;  /* 0x000001d000017945 */ /* 0x000fe20003800200 */
[----:B----4-:R-:W-:Y:S02]  /*1180*/  IMAD.MOV.U32 R14, RZ, RZ, R8 ;  /* 0x000000ffff0e7224 */ /* 0x010fe400078e0008 */
[----:B--2---:R2:W4:Y:S01]  /*1190*/  SHFL.DOWN PT, R7, R5, 0x4, 0x1f ;  /* 0x08801f0005077f89 */ /* 0x00452200000e0000 */
[----:B---3--:R-:W-:Y:S02]  /*11a0*/  IMAD.MOV.U32 R15, RZ, RZ, R9 ;  /* 0x000000ffff0f7224 */ /* 0x008fe400078e0009 */
[----:B0-----:R-:W-:Y:S01]  /*11b0*/  IMAD.MOV.U32 R2, RZ, RZ, R4 ;  /* 0x000000ffff027224 */ /* 0x001fe200078e0004 */
[----:B------:R2:W0:Y:S01]  /*11c0*/  SHFL.DOWN PT, R13, R8, 0x4, 0x1f ;  /* 0x08801f00080d7f89 */ /* 0x00042200000e0000 */
[----:B------:R-:W-:-:S03]  /*11d0*/  IMAD.MOV.U32 R3, RZ, RZ, R5 ;  /* 0x000000ffff037224 */ /* 0x000fc600078e0005 */
[----:B------:R2:W3:Y:S01]  /*11e0*/  SHFL.DOWN PT, R12, R9, 0x4, 0x1f ;  /* 0x08801f00090c7f89 */ /* 0x0004e200000e0000 */
[----:B------:R-:W-:Y:S05]  /*11f0*/  @P0 BRA `(.L_x_142) ;  /* 0x0000000000500947 */ /* 0x000fea0003800000 */
[----:B-1--4-:R-:W-:Y:S01]  /*1200*/  DSETP.GEU.AND P0, PT, |R4|, |R6|, PT ;  /* 0x400000060400722a */ /* 0x012fe20003f0e200 */
[----:B0-----:R-:W-:Y:S02]  /*1210*/  IMAD.MOV.U32 R14, RZ, RZ, R13 ;  /* 0x000000ffff0e7224 */ /* 0x001fe400078e000d */
        /* <DEDUP_REMOVED lines=18> */
.L_x_142:
[----:B------:R-:W-:Y:S05]  /*1340*/  BSYNC.RECONVERGENT B1 ;  /* 0x0000000000017941 */ /* 0x000fea0003800200 */
.L_x_141:
[----:B------:R-:W-:Y:S01]  /*1350*/  ISETP.GT.AND P0, PT, R11, 0x17, PT ;  /* 0x000000170b00780c */ /* 0x000fe20003f04270 */
[----:B-1----:R1:W1:Y:S01]  /*1360*/  SHFL.DOWN PT, R4, R2, 0x8, 0x1f ;  /* 0x09001f0002047f89 */ /* 0x00226200000e0000 */
[----:B------:R-:W-:Y:S01]  /*1370*/  BSSY.RECONVERGENT B1, `(.L_x_143) ;  /* 0x000001d000017945 */ /* 0x000fe20003800200 */
[----:B---3--:R-:W-:Y:S02]  /*1380*/  IMAD.MOV.U32 R12, RZ, RZ, R14 ;  /* 0x000000ffff0c7224 */ /* 0x008fe400078e000e */
[----:B--2---:R2:W3:Y:S01]  /*1390*/  SHFL.DOWN PT, R5, R3, 0x8, 0x1f ;  /* 0x09001f0003057f89 */ /* 0x0044e200000e0000 */
[----:B0-----:R-:W-:Y:S02]  /*13a0*/  IMAD.MOV.U32 R13, RZ, RZ, R15 ;  /* 0x000000ffff0d7224 */ /* 0x001fe400078e000f */
[----:B------:R-:W-:Y:S01]  /*13b0*/  IMAD.MOV.U32 R8, RZ, RZ, R2 ;  /* 0x000000ffff087224 */ /* 0x000fe200078e0002 */
[----:B----4-:R2:W0:Y:S01]  /*13c0*/  SHFL.DOWN PT, R7, R14, 0x8, 0x1f ;  /* 0x09001f000e077f89 */ /* 0x01042200000e0000 */
[----:B------:R-:W-:-:S03]  /*13d0*/  IMAD.MOV.U32 R9, RZ, RZ, R3 ;  /* 0x000000ffff097224 */ /* 0x000fc600078e0003 */
[----:B------:R2:W4:Y:S01]  /*13e0*/  SHFL.DOWN PT, R6, R15, 0x8, 0x1f ;  /* 0x09001f000f067f89 */ /* 0x00052200000e0000 */
[----:B------:R-:W-:Y:S05]  /*13f0*/  @P0 BRA `(.L_x_144) ;  /* 0x0000000000500947 */ /* 0x000fea0003800000 */
[----:B-1-3--:R-:W-:Y:S01]  /*1400*/  DSETP.GEU.AND P0, PT, |R2|, |R4|, PT ;  /* 0x400000040200722a */ /* 0x00afe20003f0e200 */
[----:B0-----:R-:W-:Y:S02]  /*1410*/  IMAD.MOV.U32 R12, RZ, RZ, R7 ;  /* 0x000000ffff0c7224 */ /* 0x001fe400078e0007 */
        /* <DEDUP_REMOVED lines=18> */
.L_x_144:
[----:B------:R-:W-:Y:S05]  /*1540*/  BSYNC.RECONVERGENT B1 ;  /* 0x0000000000017941 */ /* 0x000fea0003800200 */
.L_x_143:
[----:B------:R-:W-:Y:S01]  /*1550*/  ISETP.GT.AND P0, PT, R11, 0xf, PT ;  /* 0x0000000f0b00780c */ /* 0x000fe20003f04270 */
[----:B-1----:R1:W1:Y:S01]  /*1560*/  SHFL.DOWN PT, R2, R8, 0x10, 0x1f ;  /* 0x0a001f0008027f89 */ /* 0x00226200000e0000 */
[----:B------:R-:W-:Y:S01]  /*1570*/  BSSY.RECONVERGENT B1, `(.L_x_145) ;  /* 0x000001d000017945 */ /* 0x000fe20003800200 */
[----:B------:R-:W-:Y:S02]  /*1580*/  IMAD.MOV.U32 R4, RZ, RZ, R12 ;  /* 0x000000ffff047224 */ /* 0x000fe400078e000c */
[----:B--2---:R2:W1:Y:S01]  /*1590*/  SHFL.DOWN PT, R3, R9, 0x10, 0x1f ;  /* 0x0a001f0009037f89 */ /* 0x00446200000e0000 */
[----:B---3--:R-:W-:Y:S02]  /*15a0*/  IMAD.MOV.U32 R5, RZ, RZ, R13 ;  /* 0x000000ffff057224 */ /* 0x008fe400078e000d */
[----:B----4-:R-:W-:Y:S01]  /*15b0*/  IMAD.MOV.U32 R6, RZ, RZ, R8 ;  /* 0x000000ffff067224 */ /* 0x010fe200078e0008 */
[----:B------:R2:W3:Y:S01]  /*15c0*/  SHFL.DOWN PT, R15, R12, 0x10, 0x1f ;  /* 0x0a001f000c0f7f89 */ /* 0x0004e200000e0000 */
[----:B0-----:R-:W-:-:S03]  /*15d0*/  IMAD.MOV.U32 R7, RZ, RZ, R9 ;  /* 0x000000ffff077224 */ /* 0x001fc600078e0009 */
[----:B------:R2:W0:Y:S01]  /*15e0*/  SHFL.DOWN PT, R14, R13, 0x10, 0x1f ;  /* 0x0a001f000d0e7f89 */ /* 0x00042200000e0000 */
[----:B------:R-:W-:Y:S05]  /*15f0*/  @P0 BRA `(.L_x_146) ;  /* 0x0000000000500947 */ /* 0x000fea0003800000 */
[----:B-1----:R-:W-:Y:S01]  /*1600*/  DSETP.GEU.AND P0, PT, |R8|, |R2|, PT ;  /* 0x400000020800722a */ /* 0x002fe20003f0e200 */
[----:B---3--:R-:W-:Y:S02]  /*1610*/  IMAD.MOV.U32 R4, RZ, RZ, R15 ;  /* 0x000000ffff047224 */ /* 0x008fe400078e000f */
        /* <DEDUP_REMOVED lines=18> */
.L_x_146:
[----:B------:R-:W-:Y:S05]  /*1740*/  BSYNC.RECONVERGENT B1 ;  /* 0x0000000000017941 */ /* 0x000fea0003800200 */
.L_x_145:
        /* <DEDUP_REMOVED lines=11> */
.L_x_148:
[----:B------:R-:W-:Y:S05]  /*1800*/  BSYNC.RECONVERGENT B1 ;  /* 0x0000000000017941 */ /* 0x000fea0003800200 */
.L_x_147:
[----:B------:R-:W-:Y:S01]  /*1810*/  BAR.SYNC.DEFER_BLOCKING 0x0 ;  /* 0x0000000000007b1d */ /* 0x000fe20000010000 */
[----:B------:R-:W-:-:S13]  /*1820*/  ISETP.NE.AND P1, PT, R10, RZ, PT ;  /* 0x000000ff0a00720c */ /* 0x000fda0003f25270 */
[----:B------:R-:W-:Y:S05]  /*1830*/  @P1 BRA `(.L_x_149) ;  /* 0x0000005000201947 */ /* 0x000fea0003800000 */
[----:B-1--4-:R-:W1:Y:S01]  /*1840*/  S2R R3, SR_CgaCtaId ;  /* 0x0000000000037919 */ /* 0x012e620000008800 */
[----:B------:R-:W-:Y:S01]  /*1850*/  MOV R20, 0x400 ;  /* 0x0000040000147802 */ /* 0x000fe20000000f00 */
[----:B------:R-:W-:Y:S03]  /*1860*/  BSSY.RECONVERGENT B1, `(.L_x_150) ;  /* 0x000001a000017945 */ /* 0x000fe60003800200 */
[----:B-1----:R-:W-:-:S05]  /*1870*/  LEA R20, R3, R20, 0x18 ;  /* 0x0000001403147211 */ /* 0x002fca00078ec0ff */
[----:B------:R-:W1:Y:S04]  /*1880*/  LDS.64 R16, [R20+0x18] ;  /* 0x0000180014107984 */ /* 0x000e680000000a00 */
[----:B--2---:R-:W2:Y:S04]  /*1890*/  LDS.128 R8, [R20+0x20] ;  /* 0x0000200014087984 */ /* 0x004ea80000000c00 */
[----:B------:R4:W4:Y:S04]  /*18a0*/  LDS.64 R2, [R20+0x80] ;  /* 0x0000800014027984 */ /* 0x0009280000000a00 */
[----:B0--3--:R0:W3:Y:S01]  /*18b0*/  LDS.128 R12, [R20+0x30] ;  /* 0x00003000140c7984 */ /* 0x0090e20000000c00 */
[----:B-1----:R-:W-:Y:S01]  /*18c0*/  DSETP.GEU.AND P0, PT, |R6|, |R16|, PT ;  /* 0x400000100600722a */ /* 0x002fe20003f0e200 */
[----:B------:R-:W-:-:S02]  /*18d0*/  IMAD.MOV.U32 R22, RZ, RZ, R16 ;  /* 0x000000ffff167224 */ /* 0x000fc400078e0010 */
[----:B------:R-:W-:Y:S02]  /*18e0*/  IMAD.MOV.U32 R23, RZ, RZ, R17 ;  /* 0x000000ffff177224 */ /* 0x000fe400078e0011 */
[----:B--2---:R-:W-:Y:S02]  /*18f0*/  IMAD.MOV.U32 R24, RZ, RZ, R8 ;  /* 0x000000ffff187224 */ /* 0x004fe400078e0008 */
[----:B------:R-:W-:-:S07]  /*1900*/  IMAD.MOV.U32 R25, RZ, RZ, R9 ;  /* 0x000000ffff197224 */ /* 0x000fce00078e0009 */
[----:B0--34-:R-:W-:Y:S05]  /*1910*/  @!P0 BRA `(.L_x_151) ;  /* 0x0000000000388947 */ /* 0x019fea0003800000 */
[----:B------:R-:W-:Y:S01]  /*1920*/  DSETP.GEU.AND P0, PT, |R16|, |R6|, PT ;  /* 0x400000061000722a */ /* 0x000fe20003f0e200 */
[----:B------:R-:W-:Y:S01]  /*1930*/  IMAD.MOV.U32 R22, RZ, RZ, R6 ;  /* 0x000000ffff167224 */ /* 0x000fe200078e0006 */
[----:B------:R-:W-:Y:S01]  /*1940*/  MOV R25, R5 ;  /* 0x0000000500197202 */ /* 0x000fe20000000f00 */
[----:B------:R-:W-:Y:S02]  /*1950*/  IMAD.MOV.U32 R23, RZ, RZ, R7 ;  /* 0x000000ffff177224 */ /* 0x000fe400078e0007 */
[----:B------:R-:W-:-:S09]  /*1960*/  IMAD.MOV.U32 R24, RZ, RZ, R4 ;  /* 0x000000ffff187224 */ /* 0x000fd200078e0004 */
        /* <DEDUP_REMOVED lines=9> */
.L_x_151:
[----:B------:R-:W-:Y:S05]  /*1a00*/  BSYNC.RECONVERGENT B1 ;  /* 0x0000000000017941 */ /* 0x000fea0003800200 */
.L_x_150:
        /* <DEDUP_REMOVED lines=23> */
.L_x_153:
[----:B------:R-:W-:Y:S05]  /*1b80*/  BSYNC.RECONVERGENT B1 ;  /* 0x0000000000017941 */ /* 0x000fea0003800200 */
.L_x_152:
        /* <DEDUP_REMOVED lines=21> */
.L_x_155:
[----:B------:R-:W-:Y:S05]  /*1ce0*/  BSYNC.RECONVERGENT B1 ;  /* 0x0000000000017941 */ /* 0x000fea0003800200 */
.L_x_154:
        /* <DEDUP_REMOVED lines=23> */
.L_x_157:
[----:B------:R-:W-:Y:S05]  /*1e60*/  BSYNC.RECONVERGENT B1 ;  /* 0x0000000000017941 */ /* 0x000fea0003800200 */
.L_x_156:
        /* <DEDUP_REMOVED lines=21> */
.L_x_159:
[----:B------:R-:W-:Y:S05]  /*1fc0*/  BSYNC.RECONVERGENT B1 ;  /* 0x0000000000017941 */ /* 0x000fea0003800200 */
.L_x_158:
        /* <DEDUP_REMOVED lines=21> */
.L_x_161:
[----:B------:R-:W-:Y:S05]  /*2120*/  BSYNC.RECONVERGENT B1 ;  /* 0x0000000000017941 */ /* 0x000fea0003800200 */
.L_x_160:
        /* <DEDUP_REMOVED lines=21> */
.L_x_136:
[----:B------:R-:W0:Y:S01]  /*2280*/  S2R R2, SR_LANEID ;  /* 0x0000000000027919 */ /* 0x000e220000000000 */
[----:B------:R-:W-:Y:S01]  /*2290*/  LOP3.LUT R3, R10, 0x3e0, RZ, 0xc0, !PT ;  /* 0x000003e00a037812 */ /* 0x000fe200078ec0ff */
[----:B------:R-:W-:Y:S01]  /*22a0*/  BSSY.RECONVERGENT B1, `(.L_x_162) ;  /* 0x0000024000017945 */ /* 0x000fe20003800200 */
[----:B------:R-:W-:Y:S02]  /*22b0*/  IMAD.MOV.U32 R18, RZ, RZ, R21 ;  /* 0x000000ffff127224 */ /* 0x000fe400078e0015 */
[----:B------:R-:W-:Y:S01]  /*22c0*/  LOP3.LUT R6, RZ, R3, RZ, 0x33, !PT ;  /* 0x00000003ff067212 */ /* 0x000fe200078e33ff */
[----:B------:R-:W-:Y:S02]  /*22d0*/  VIADD R4, R3, 0x20 ;  /* 0x0000002003047836 */ /* 0x000fe40000000000 */
[----:B------:R-:W-:Y:S02]  /*22e0*/  IMAD.MOV.U32 R22, RZ, RZ, R20 ;  /* 0x000000ffff167224 */ /* 0x000fe400078e0014 */
[----:B------:R-:W-:Y:S01]  /*22f0*/  IMAD.IADD R3, R9, 0x1, R6 ;  /* 0x0000000109037824 */ /* 0x000fe200078e0206 */
[----:B------:R-:W-:Y:S01]  /*2300*/  ISETP.GT.AND P0, PT, R4, R9, PT ;  /* 0x000000090400720c */ /* 0x000fe20003f04270 */
[----:B-----5:R-:W-:-:S02]  /*2310*/  IMAD.MOV.U32 R4, RZ, RZ, R14 ;  /* 0x000000ffff047224 */ /* 0x020fc400078e000e */
[----:B------:R-:W-:Y:S01]  /*2320*/  IMAD.MOV.U32 R5, RZ, RZ, R15 ;  /* 0x000000ffff057224 */ /* 0x000fe200078e000f */
[----:B------:R-:W-:-:S05]  /*2330*/  SEL R3, R3, 0x1f, P0 ;  /* 0x0000001f03037807 */ /* 0x000fca0000000000 */
[----:B------:R1:W2:Y:S04]  /*2340*/  SHFL.DOWN PT, R6, R14, 0x1, R3 ;  /* 0x082000000e067989 */ /* 0x0002a800000e0003 */
[----:B------:R1:W3:Y:S04]  /*2350*/  SHFL.DOWN PT, R7, R15, 0x1, R3 ;  /* 0x082000000f077989 */ /* 0x0002e800000e0003 */
[----:B------:R1:W4:Y:S01]  /*2360*/  SHFL.DOWN PT, R8, R21, 0x1, R3 ;  /* 0x0820000015087989 */ /* 0x00032200000e0003 */
[----:B0-----:R-:W-:-:S03]  /*2370*/  ISETP.GE.AND P0, PT, R2, R3, PT ;  /* 0x000000030200720c */ /* 0x001fc60003f06270 */
[----:B------:R1:W0:Y:S10]  /*2380*/  SHFL.DOWN PT, R11, R20, 0x1, R3 ;  /* 0x08200000140b7989 */ /* 0x00023400000e0003 */
[----:B-12---:R-:W-:Y:S05]  /*2390*/  @P0 BRA `(.L_x_163) ;  /* 0x0000000000500947 */ /* 0x006fea0003800000 */
[----:B---3--:R-:W-:Y:S01]  /*23a0*/  DSETP.GEU.AND P0, PT, |R14|, |R6|, PT ;  /* 0x400000060e00722a */ /* 0x008fe20003f0e200 */
        /* <DEDUP_REMOVED lines=19> */
.L_x_163:
[----:B------:R-:W-:Y:S05]  /*24e0*/  BSYNC.RECONVERGENT B1 ;  /* 0x0000000000017941 */ /* 0x000fea0003800200 */
.L_x_162:
[----:B------:R-:W-:Y:S01]  /*24f0*/  IADD3 R6, PT, PT, R2, 0x2, RZ ;  /* 0x0000000202067810 */ /* 0x000fe20007ffe0ff */
[----:B------:R1:W2:Y:S01]  /*2500*/  SHFL.DOWN PT, R12, R4, 0x2, R3 ;  /* 0x08400000040c7989 */ /* 0x0002a200000e0003 */
[----:B------:R-:W-:Y:S01]  /*2510*/  BSSY.RECONVERGENT B1, `(.L_x_164) ;  /* 0x000001e000017945 */ /* 0x000fe20003800200 */
[----:B----4-:R-:W-:Y:S01]  /*2520*/  IMAD.MOV.U32 R8, RZ, RZ, R18 ;  /* 0x000000ffff087224 */ /* 0x010fe200078e0012 */
[----:B------:R-:W-:Y:S01]  /*2530*/  ISETP.GT.AND P0, PT, R6, R3, PT ;  /* 0x000000030600720c */ /* 0x000fe20003f04270 */
[----:B------:R1:W4:Y:S01]  /*2540*/  SHFL.DOWN PT, R13, R5, 0x2, R3 ;  /* 0x08400000050d7989 */ /* 0x00032200000e0003 */
[----:B------:R-:W-:Y:S02]  /*2550*/  IMAD.MOV.U32 R16, RZ, RZ, R22 ;  /* 0x000000ffff107224 */ /* 0x000fe400078e0016 */
[----:B------:R-:W-:Y:S01]  /*2560*/  IMAD.MOV.U32 R6, RZ, RZ, R4 ;  /* 0x000000ffff067224 */ /* 0x000fe200078e0004 */
[----:B0-----:R1:W0:Y:S01]  /*2570*/  SHFL.DOWN PT, R11, R18, 0x2, R3 ;  /* 0x08400000120b7989 */ /* 0x00122200000e0003 */
[----:B---3--:R-:W-:-:S03]  /*2580*/  IMAD.MOV.U32 R7, RZ, RZ, R5 ;  /* 0x000000ffff077224 */ /* 0x008fc600078e0005 */
[----:B------:R1:W3:Y:S04]  /*2590*/  SHFL.DOWN PT, R15, R22, 0x2, R3 ;  /* 0x08400000160f7989 */ /* 0x0002e800000e0003 */
[----:B------:R-:W-:Y:S05]  /*25a0*/  @P0 BRA `(.L_x_165) ;  /* 0x0000000000500947 */ /* 0x000fea0003800000 */
[----:B--2-4-:R-:W-:Y:S01]  /*25b0*/  DSETP.GEU.AND P0, PT, |R4|, |R12|, PT ;  /* 0x4000000c0400722a */ /* 0x014fe20003f0e200 */
        /* <DEDUP_REMOVED lines=19> */
.L_x_165:
[----:B------:R-:W-:Y:S05]  /*26f0*/  BSYNC.RECONVERGENT B1 ;  /* 0x0000000000017941 */ /* 0x000fea0003800200 */
.L_x_164:
[----:B-1----:R-:W-:Y:S01]  /*2700*/  VIADD R4, R2, 0x4 ;  /* 0x0000000402047836 */ /* 0x002fe20000000000 */
[----:B--2---:R1:W2:Y:S01]  /*2710*/  SHFL.DOWN PT, R12, R6, 0x4, R3 ;  /* 0x08800000060c7989 */ /* 0x0042a200000e0003 */
[----:B------:R-:W-:Y:S01]  /*2720*/  BSSY.RECONVERGENT B1, `(.L_x_166) ;  /* 0x000001e000017945 */ /* 0x000fe20003800200 */
[----:B------:R-:W-:Y:S02]  /*2730*/  IMAD.MOV.U32 R14, RZ, RZ, R8 ;  /* 0x000000ffff0e7224 */ /* 0x000fe400078e0008 */
[----:B------:R-:W-:Y:S01]  /*2740*/  ISETP.GT.AND P0, PT, R4, R3, PT ;  /* 0x000000030400720c */ /* 0x000fe20003f04270 */
[----:B----4-:R1:W4:Y:S01]  /*2750*/  SHFL.DOWN PT, R13, R7, 0x4, R3 ;  /* 0x08800000070d7989 */ /* 0x01032200000e0003 */
[----:B------:R-:W-:Y:S02]  /*2760*/  IMAD.MOV.U32 R18, RZ, RZ, R16 ;  /* 0x000000ffff127224 */ /* 0x000fe400078e0010 */
[----:B------:R-:W-:Y:S01]  /*2770*/  IMAD.MOV.U32 R4, RZ, RZ, R6 ;  /* 0x000000ffff047224 */ /* 0x000fe200078e0006 */
[----:B0-----:R1:W0:Y:S01]  /*2780*/  SHFL.DOWN PT, R11, R8, 0x4, R3 ;  /* 0x08800000080b7989 */ /* 0x00122200000e0003 */
[----:B------:R-:W-:-:S03]  /*2790*/  IMAD.MOV.U32 R5, RZ, RZ, R7 ;  /* 0x000000ffff057224 */ /* 0x000fc600078e0007 */
[----:B---3--:R1:W3:Y:S04]  /*27a0*/  SHFL.DOWN PT, R15, R16, 0x4, R3 ;  /* 0x08800000100f7989 */ /* 0x0082e800000e0003 */
        /* <DEDUP_REMOVED lines=21> */
.L_x_167:
[----:B------:R-:W-:Y:S05]  /*2900*/  BSYNC.RECONVERGENT B1 ;  /* 0x0000000000017941 */ /* 0x000fea0003800200 */
.L_x_166:
[----:B-1----:R-:W-:Y:S01]  /*2910*/  VIADD R8, R2, 0x8 ;  /* 0x0000000802087836 */ /* 0x002fe20000000000 */
[----:B------:R1:W1:Y:S01]  /*2920*/  SHFL.DOWN PT, R6, R4, 0x8, R3 ;  /* 0x0900000004067989 */ /* 0x00026200000e0003 */
[----:B------:R-:W-:Y:S01]  /*2930*/  BSSY.RECONVERGENT B1, `(.L_x_168) ;  /* 0x000001e000017945 */ /* 0x000fe20003800200 */
[----:B------:R-:W-:Y:S02]  /*2940*/  IMAD.MOV.U32 R16, RZ, RZ, R18 ;  /* 0x000000ffff107224 */ /* 0x000fe400078e0012 */
[----:B------:R-:W-:Y:S01]  /*2950*/  ISETP.GT.AND P0, PT, R8, R3, PT ;  /* 0x000000030800720c */ /* 0x000fe20003f04270 */
[----:B------:R1:W1:Y:S01]  /*2960*/  SHFL.DOWN PT, R7, R5, 0x8, R3 ;  /* 0x0900000005077989 */ /* 0x00026200000e0003 */
[----:B------:R-:W-:Y:S02]  /*2970*/  IMAD.MOV.U32 R8, RZ, RZ, R14 ;  /* 0x000000ffff087224 */ /* 0x000fe400078e000e */
[----:B--2---:R-:W-:Y:S01]  /*2980*/  IMAD.MOV.U32 R12, RZ, RZ, R4 ;  /* 0x000000ffff0c7224 */ /* 0x004fe200078e0004 */
[----:B0-----:R0:W2:Y:S01]  /*2990*/  SHFL.DOWN PT, R11, R14, 0x8, R3 ;  /* 0x090000000e0b7989 */ /* 0x0010a200000e0003 */
[----:B----4-:R-:W-:-:S03]  /*29a0*/  IMAD.MOV.U32 R13, RZ, RZ, R5 ;  /* 0x000000ffff0d7224 */ /* 0x010fc600078e0005 */
[----:B---3--:R0:W3:Y:S04]  /*29b0*/  SHFL.DOWN PT, R15, R18, 0x8, R3 ;  /* 0x09000000120f7989 */ /* 0x0080e800000e0003 */
[----:B------:R-:W-:Y:S05]  /*29c0*/  @P0 BRA `(.L_x_169) ;  /* 0x0000000000500947 */ /* 0x000fea0003800000 */
[----:B-1----:R-:W-:Y:S01]  /*29d0*/  DSETP.GEU.AND P0, PT, |R4|, |R6|, PT ;  /* 0x400000060400722a */ /* 0x002fe20003f0e200 */
[----:B--2---:R-:W-:Y:S02]  /*29e0*/  IMAD.MOV.U32 R8, RZ, RZ, R11 ;  /* 0x000000ffff087224 */ /* 0x004fe400078e000b */
        /* <DEDUP_REMOVED lines=18> */
.L_x_169:
[----:B------:R-:W-:Y:S05]  /*2b10*/  BSYNC.RECONVERGENT B1 ;  /* 0x0000000000017941 */ /* 0x000fea0003800200 */
.L_x_168:
[----:B-1----:R-:W-:Y:S01]  /*2b20*/  VIADD R4, R2, 0x10 ;  /* 0x0000001002047836 */ /* 0x002fe20000000000 */
[----:B0-----:R0:W1:Y:S01]  /*2b30*/  SHFL.DOWN PT, R14, R12, 0x10, R3 ;  /* 0x0a0000000c0e7989 */ /* 0x00106200000e0003 */
[----:B------:R-:W-:Y:S01]  /*2b40*/  BSSY.RECONVERGENT B1, `(.L_x_170) ;  /* 0x000001e000017945 */ /* 0x000fe20003800200 */
[----:B------:R-:W-:Y:S02]  /*2b50*/  IMAD.MOV.U32 R5, RZ, RZ, R16 ;  /* 0x000000ffff057224 */ /* 0x000fe400078e0010 */
[----:B------:R-:W-:Y:S01]  /*2b60*/  ISETP.GT.AND P0, PT, R4, R3, PT ;  /* 0x000000030400720c */ /* 0x000fe20003f04270 */
[----:B---3--:R0:W3:Y:S01]  /*2b70*/  SHFL.DOWN PT, R15, R13, 0x10, R3 ;  /* 0x0a0000000d0f7989 */ /* 0x0080e200000e0003 */
[----:B------:R-:W-:Y:S02]  /*2b80*/  IMAD.MOV.U32 R4, RZ, RZ, R8 ;  /* 0x000000ffff047224 */ /* 0x000fe400078e0008 */
[----:B------:R-:W-:Y:S01]  /*2b90*/  IMAD.MOV.U32 R6, RZ, RZ, R12 ;  /* 0x000000ffff067224 */ /* 0x000fe200078e000c */
[----:B--2---:R0:W2:Y:S01]  /*2ba0*/  SHFL.DOWN PT, R11, R8, 0x10, R3 ;  /* 0x0a000000080b7989 */ /* 0x0040a200000e0003 */
[----:B------:R-:W-:-:S03]  /*2bb0*/  IMAD.MOV.U32 R7, RZ, RZ, R13 ;  /* 0x000000ffff077224 */ /* 0x000fc600078e000d */
[----:B------:R0:W4:Y:S04]  /*2bc0*/  SHFL.DOWN PT, R17, R16, 0x10, R3 ;  /* 0x0a00000010117989 */ /* 0x00012800000e0003 */
[----:B------:R-:W-:Y:S05]  /*2bd0*/  @P0 BRA `(.L_x_171) ;  /* 0x0000000000500947 */ /* 0x000fea0003800000 */
[----:B-1-3--:R-:W-:Y:S01]  /*2be0*/  DSETP.GEU.AND P0, PT, |R12|, |R14|, PT ;  /* 0x4000000e0c00722a */ /* 0x00afe20003f0e200 */
        /* <DEDUP_REMOVED lines=19> */
.L_x_171:
[----:B------:R-:W-:Y:S05]  /*2d20*/  BSYNC.RECONVERGENT B1 ;  /* 0x0000000000017941 */ /* 0x000fea0003800200 */
.L_x_170:
[----:B------:R-:W-:Y:S01]  /*2d30*/  ISETP.NE.AND P0, PT, R2, RZ, PT ;  /* 0x000000ff0200720c */ /* 0x000fe20003f05270 */
[----:B------:R-:W-:-:S12]  /*2d40*/  BSSY.RECONVERGENT B1, `(.L_x_172) ;  /* 0x000000a000017945 */ /* 0x000fd80003800200 */
[----:B------:R-:W-:Y:S05]  /*2d50*/  @P0 BRA `(.L_x_173) ;  /* 0x0000000000200947 */ /* 0x000fea0003800000 */
[----:B0-----:R-:W0:Y:S01]  /*2d60*/  S2R R8, SR_CgaCtaId ;  /* 0x0000000000087919 */ /* 0x001e220000008800 */
[----:B------:R-:W-:Y:S02]  /*2d70*/  MOV R3, 0x400 ;  /* 0x0000040000037802 */ /* 0x000fe40000000f00 */
[----:B------:R-:W-:-:S04]  /*2d80*/  SHF.R.U32.HI R2, RZ, 0x1, R10 ;  /* 0x00000001ff027819 */ /* 0x000fc8000001160a */
[----:B------:R-:W-:Y:S02]  /*2d90*/  LOP3.LUT R2, R2, 0x1f0, RZ, 0xc0, !PT ;  /* 0x000001f002027812 */ /* 0x000fe400078ec0ff */
[----:B0-----:R-:W-:-:S05]  /*2da0*/  LEA R3, R8, R3, 0x18 ;  /* 0x0000000308037211 */ /* 0x001fca00078ec0ff */
[----:B------:R-:W-:-:S05]  /*2db0*/  IMAD.IADD R3, R2, 0x1, R3 ;  /* 0x0000000102037824 */ /* 0x000fca00078e0203 */
[----:B------:R0:W-:Y:S04]  /*2dc0*/  STS.64 [R3+0x10], R4 ;  /* 0x0000100403007388 */ /* 0x0001e80000000a00 */
[----:B------:R0:W-:Y:S02]  /*2dd0*/  STS.64 [R3+0x8], R6 ;  /* 0x0000080603007388 */ /* 0x0001e40000000a00 */
.L_x_173:
[----:B------:R-:W-:Y:S05]  /*2de0*/  BSYNC.RECONVERGENT B1 ;  /* 0x0000000000017941 */ /* 0x000fea0003800200 */
.L_x_172:
[----:B------:R-:W-:Y:S01]  /*2df0*/  BAR.SYNC.DEFER_BLOCKING 0x0 ;  /* 0x0000000000007b1d */ /* 0x000fe20000010000 */
[----:B------:R-:W-:-:S13]  /*2e00*/  ISETP.NE.AND P1, PT, R10, RZ, PT ;  /* 0x000000ff0a00720c */ /* 0x000fda0003f25270 */
[----:B------:R-:W-:Y:S05]  /*2e10*/  @P1 BRA `(.L_x_149) ;  /* 0x0000003800a81947 */ /* 0x000fea0003800000 */
[----:B------:R-:W-:Y:S01]  /*2e20*/  ISETP.GE.AND P0, PT, R9, 0x21, PT ;  /* 0x000000210900780c */ /* 0x000fe20003f06270 */
[----:B0-----:R-:W-:Y:S02]  /*2e30*/  IMAD.MOV.U32 R13, RZ, RZ, R4 ;  /* 0x000000ffff0d7224 */ /* 0x001fe400078e0004 */
[----:B------:R-:W-:Y:S02]  /*2e40*/  IMAD.MOV.U32 R8, RZ, RZ, R5 ;  /* 0x000000ffff087224 */ /* 0x000fe400078e0005 */
[----:B------:R-:W-:Y:S02]  /*2e50*/  IMAD.MOV.U32 R2, RZ, RZ, R6 ;  /* 0x000000ffff027224 */ /* 0x000fe400078e0006 */
[----:B------:R-:W-:-:S06]  /*2e60*/  IMAD.MOV.U32 R3, RZ, RZ, R7 ;  /* 0x000000ffff037224 */ /* 0x000fcc00078e0007 */
[----:B------:R-:W-:Y:S05]  /*2e70*/  @!P0 BRA `(.L_x_174) ;  /* 0x00000000006c8947 */ /* 0x000fea0003800000 */
[----:B------:R-:W0:Y:S01]  /*2e80*/  S2UR UR5, SR_CgaCtaId ;  /* 0x00000000000579c3 */ /* 0x000e220000008800 */
[----:B------:R-:W-:Y:S01]  /*2e90*/  UMOV UR4, 0x400 ;  /* 0x0000040000047882 */ /* 0x000fe20000000000 */
[----:B------:R-:W-:Y:S01]  /*2ea0*/  BSSY.RECONVERGENT B1, `(.L_x_174) ;  /* 0x0000018000017945 */ /* 0x000fe20003800200 */
[----:B0-----:R-:W-:-:S09]  /*2eb0*/  ULEA UR4, UR5, UR4, 0x18 ;  /* 0x0000000405047291 */ /* 0x001fd2000f8ec0ff */
[----:B--2---:R-:W0:Y:S04]  /*2ec0*/  LDS.64 R10, [UR4+0x18] ;  /* 0x00001804ff0a7984 */ /* 0x004e280008000a00 */
[----:B-1-3--:R-:W1:Y:S01]  /*2ed0*/  LDS.64 R14, [UR4+0x20] ;  /* 0x00002004ff0e7984 */ /* 0x00ae620008000a00 */
[----:B0-----:R-:W-:Y:S01]  /*2ee0*/  DSETP.GEU.AND P0, PT, |R6|, |R10|, PT ;  /* 0x4000000a0600722a */ /* 0x001fe20003f0e200 */
[----:B------:R-:W-:Y:S02]  /*2ef0*/  IMAD.MOV.U32 R2, RZ, RZ, R10 ;  /* 0x000000ffff027224 */ /* 0x000fe400078e000a */
[----:B------:R-:W-:Y:S02]  /*2f00*/  IMAD.MOV.U32 R3, RZ, RZ, R11 ;  /* 0x000000ffff037224 */ /* 0x000fe400078e000b */
[----:B-1----:R-:W-:-:S02]  /*2f10*/  IMAD.MOV.U32 R13, RZ, RZ, R14 ;  /* 0x000000ffff0d7224 */ /* 0x002fc400078e000e */
[----:B------:R-:W-:-:S07]  /*2f20*/  IMAD.MOV.U32 R8, RZ, RZ, R15 ;  /* 0x000000ffff087224 */ /* 0x000fce00078e000f */
[----:B------:R-:W-:Y:S05]  /*2f30*/  @!P0 BRA `(.L_x_175) ;  /* 0x0000000000388947 */ /* 0x000fea0003800000 */
        /* <DEDUP_REMOVED lines=14> */
.L_x_175:
[----:B------:R-:W-:Y:S05]  /*3020*/  BSYNC.RECONVERGENT B1 ;  /* 0x0000000000017941 */ /* 0x000fea0003800200 */
.L_x_174:
[----:B------:R-:W-:Y:S01]  /*3030*/  ISETP.GE.AND P0, PT, R9, 0x41, PT ;  /* 0x000000410900780c */ /* 0x000fe20003f06270 */
[----:B--2---:R-:W-:Y:S02]  /*3040*/  IMAD.MOV.U32 R11, RZ, RZ, R13 ;  /* 0x000000ffff0b7224 */ /* 0x004fe400078e000d */
        /* <DEDUP_REMOVED lines=8> */
[----:B------:R-:W0:Y:S04]  /*30d0*/  LDS.64 R6, [UR4+0x28] ;  /* 0x00002804ff067984 */ /* 0x000e280008000a00 */
        /* <DEDUP_REMOVED lines=21> */
.L_x_177:
[----:B------:R-:W-:Y:S05]  /*3230*/  BSYNC.RECONVERGENT B1 ;  /* 0x0000000000017941 */ /* 0x000fea0003800200 */
.L_x_176:
[----:B------:R-:W-:Y:S01]  /*3240*/  ISETP.GE.AND P0, PT, R9, 0x61, PT ;  /* 0x000000610900780c */ /* 0x000fe20003f06270 */
[----:B------:R-:W-:Y:S02]  /*3250*/  IMAD.MOV.U32 R13, RZ, RZ, R11 ;  /* 0x000000ffff0d7224 */ /* 0x000fe400078e000b */
        /* <DEDUP_REMOVED lines=30> */
.L_x_179:
[----:B------:R-:W-:Y:S05]  /*3440*/  BSYNC.RECONVERGENT B1 ;  /* 0x0000000000017941 */ /* 0x000fea0003800200 */
.L_x_178:
        /* <DEDUP_REMOVED lines=32> */
.L_x_181:
[----:B------:R-:W-:Y:S05]  /*3650*/  BSYNC.RECONVERGENT B1 ;  /* 0x0000000000017941 */ /* 0x000fea0003800200 */
.L_x_180:
        /* <DEDUP_REMOVED lines=32> */
.L_x_183:
[----:B------:R-:W-:Y:S05]  /*3860*/  BSYNC.RECONVERGENT B1 ;  /* 0x0000000000017941 */ /* 0x000fea0003800200 */
.L_x_182:
        /* <DEDUP_REMOVED lines=32> */
.L_x_185:
[----:B------:R-:W-:Y:S05]  /*3a70*/  BSYNC.RECONVERGENT B1 ;  /* 0x0000000000017941 */ /* 0x000fea0003800200 */
.L_x_184:
[----:B------:R-:W-:Y:S01]  /*3a80*/  ISETP.GE.AND P0, PT, R9, 0xe1, PT ;  /* 0x000000e10900780c */ /* 0x000fe20003f06270 */
[----:B------:R-:W-:Y:S01]  /*3a90*/  IMAD.MOV.U32 R5, RZ, RZ, R10 ;  /* 0x000000ffff057224 */ /* 0x000fe200078e000a */
[----:B------:R-:W-:Y:S01]  /*3aa0*/  MOV R4, R11 ;  /* 0x0000000b00047202 */ /* 0x000fe20000000f00 */
[----:B------:R-:W-:Y:S02]  /*3ab0*/  IMAD.MOV.U32 R6, RZ, RZ, R2 ;  /* 0x000000ffff067224 */ /* 0x000fe400078e0002 */
[----:B------:R-:W-:-:S08]  /*3ac0*/  IMAD.MOV.U32 R7, RZ, RZ, R3 ;  /* 0x000000ffff077224 */ /* 0x000fd000078e0003 */
[----:B------:R-:W-:Y:S05]  /*3ad0*/  @!P0 BRA `(.L_x_149) ;  /* 0x0000002c00788947 */ /* 0x000fea0003800000 */
[----:B------:R-:W0:Y:S01]  /*3ae0*/  S2UR UR5, SR_CgaCtaId ;  /* 0x00000000000579c3 */ /* 0x000e220000008800 */
[----:B------:R-:W-:Y:S02]  /*3af0*/  UMOV UR4, 0x400 ;  /* 0x0000040000047882 */ /* 0x000fe40000000000 */
[----:B0-----:R-:W-:-:S09]  /*3b00*/  ULEA UR4, UR5, UR4, 0x18 ;  /* 0x0000000405047291 */ /* 0x001fd2000f8ec0ff */
[----:B------:R-:W0:Y:S04]  /*3b10*/  LDS.64 R8, [UR4+0x78] ;  /* 0x00007804ff087984 */ /* 0x000e280008000a00 */
[----:B------:R-:W2:Y:S01]  /*3b20*/  LDS.64 R12, [UR4+0x80] ;  /* 0x00008004ff0c7984 */ /* 0x000ea20008000a00 */
[----:B0-----:R-:W-:Y:S01]  /*3b30*/  DSETP.GEU.AND P0, PT, |R2|, |R8|, PT ;  /* 0x400000080200722a */ /* 0x001fe20003f0e200 */
        /* <DEDUP_REMOVED lines=20> */
.L_x_117:
[----:B------:R-:W0:Y:S01]  /*3c80*/  S2R R3, SR_TID.X ;  /* 0x0000000000037919 */ /* 0x000e220000002100 */
[----:B------:R-:W1:Y:S02]  /*3c90*/  LDCU.128 UR12, c[0x0][0x380] ;  /* 0x00007000ff0c77ac */ /* 0x000e640008000c00 */
[----:B-1----:R-:W-:Y:S02]  /*3ca0*/  IMAD.U32 R2, RZ, RZ, UR12 ;  /* 0x0000000cff027e24 */ /* 0x002fe4000f8e00ff */
[----:B------:R-:W-:Y:S01]  /*3cb0*/  IMAD.U32 R4, RZ, RZ, UR13 ;  /* 0x0000000dff047e24 */ /* 0x000fe2000f8e00ff */
[----:B0-----:R-:W-:-:S05]  /*3cc0*/  IADD3 R5, P0, PT, R8, R3, RZ ;  /* 0x0000000308057210 */ /* 0x001fca0007f1e0ff */
[----:B------:R-:W-:Y:S01]  /*3cd0*/  IMAD.X R6, RZ, RZ, RZ, P0 ;  /* 0x000000ffff067224 */ /* 0x000fe200000e06ff */
[----:B------:R-:W-:-:S04]  /*3ce0*/  LEA R20, P0, R5, R2, 0x3 ;  /* 0x0000000205147211 */ /* 0x000fc800078018ff */
[----:B------:R-:W-:-:S05]  /*3cf0*/  LEA.HI.X R21, R5, R4, R6, 0x3, P0 ;  /* 0x0000000405157211 */ /* 0x000fca00000f1c06 */
[----:B------:R-:W2:Y:S04]  /*3d00*/  LDG.E.64 R6, desc[UR10][R20.64] ;  /* 0x0000000a14067981 */ /* 0x000ea8000c1e1b00 */
[----:B------:R-:W2:Y:S04]  /*3d10*/  LDG.E.64 R14, desc[UR10][R20.64+0x800] ;  /* 0x0008000a140e7981 */ /* 0x000ea8000c1e1b00 */
[----:B------:R-:W3:Y:S04]  /*3d20*/  LDG.E.64 R18, desc[UR10][R20.64+0x1000] ;  /* 0x0010000a14127981 */ /* 0x000ee8000c1e1b00 */
[----:B------:R-:W4:Y:S04]  /*3d30*/  LDG.E.64 R12, desc[UR10][R20.64+0x1800] ;  /* 0x0018000a140c7981 */ /* 0x000f28000c1e1b00 */
[----:B------:R-:W5:Y:S01]  /*3d40*/  LDG.E.64 R10, desc[UR10][R20.64+0x2000] ;  /* 0x0020000a140a7981 */ /* 0x000f62000c1e1b00 */
[----:B------:R-:W-:Y:S01]  /*3d50*/  IMAD.U32 R5, RZ, RZ, UR14 ;  /* 0x0000000eff057e24 */ /* 0x000fe2000f8e00ff */
[----:B------:R-:W-:Y:S01]  /*3d60*/  LOP3.LUT R9, R3, 0x400, RZ, 0xfc, !PT ;  /* 0x0000040003097812 */ /* 0x000fe200078efcff */
[----:B------:R-:W-:Y:S01]  /*3d70*/  BSSY.RECONVERGENT B1, `(.L_x_186) ;  /* 0x0000020000017945 */ /* 0x000fe20003800200 */
[----:B------:R-:W-:-:S04]  /*3d80*/  ISETP.LE.U32.AND P0, PT, R25, UR6, PT ;  /* 0x0000000619007c0c */ /* 0x000fc8000bf03070 */
[----:B------:R-:W-:Y:S01]  /*3d90*/  ISETP.GE.U32.AND.EX P0, PT, RZ, R16, PT, P0 ;  /* 0x00000010ff00720c */ /* 0x000fe20003f06100 */
[----:B--2---:R-:W-:-:S06]  /*3da0*/  DSETP.GEU.AND P2, PT, |R6|, |R14|, PT ;  /* 0x4000000e0600722a */ /* 0x004fcc0003f4e200 */
[----:B------:R-:W-:Y:S02]  /*3db0*/  FSEL R6, R6, R14, P2 ;  /* 0x0000000e06067208 */ /* 0x000fe40001000000 */
[----:B------:R-:W-:-:S06]  /*3dc0*/  FSEL R7, R7, R15, P2 ;  /* 0x0000000f07077208 */ /* 0x000fcc0001000000 */
[----:B---3--:R-:W-:-:S06]  /*3dd0*/  DSETP.GEU.AND P3, PT, |R6|, |R18|, PT ;  /* 0x400000120600722a */ /* 0x008fcc0003f6e200 */
[----:B------:R-:W-:Y:S01]  /*3de0*/  FSEL R14, R6, R18, P3 ;  /* 0x00000012060e7208 */ /* 0x000fe20001800000 */
[----:B------:R-:W-:Y:S01]  /*3df0*/  IMAD.U32 R6, RZ, RZ, UR15 ;  /* 0x0000000fff067e24 */ /* 0x000fe2000f8e00ff */
[----:B------:R-:W-:Y:S01]  /*3e00*/  FSEL R15, R7, R19, P3 ;  /* 0x00000013070f7208 */ /* 0x000fe20001800000 */
[----:B------:R-:W-:-:S05]  /*3e10*/  VIADD R18, R3, 0x100 ;  /* 0x0000010003127836 */ /* 0x000fca0000000000 */
[----:B----4-:R-:W-:-:S06]  /*3e20*/  DSETP.GEU.AND P1, PT, |R14|, |R12|, PT ;  /* 0x4000000c0e00722a */ /* 0x010fcc0003f2e200 */
[----:B------:R-:W-:Y:S01]  /*3e30*/  FSEL R12, R14, R12, P1 ;  /* 0x0000000c0e0c7208 */ /* 0x000fe20000800000 */
[----:B------:R-:W-:Y:S01]  /*3e40*/  VIADD R14, R3, 0x200 ;  /* 0x00000200030e7836 */ /* 0x000fe20000000000 */
[----:B------:R-:W-:Y:S02]  /*3e50*/  FSEL R13, R15, R13, P1 ;  /* 0x0000000d0f0d7208 */ /* 0x000fe40000800000 */
[----:B------:R-:W-:Y:S02]  /*3e60*/  IADD3 R15, P5, PT, R8, R5, RZ ;  /* 0x00000005080f7210 */ /* 0x000fe40007fbe0ff */
[----:B------:R-:W-:Y:S02]  /*3e70*/  @P3 SEL R14, R3, R18, P2 ;  /* 0x00000012030e3207 */ /* 0x000fe40001000000 */
[----:B-----5:R-:W-:Y:S01]  /*3e80*/  DSETP.GEU.AND P4, PT, |R12|, |R10|, PT ;  /* 0x4000000a0c00722a */ /* 0x020fe20003f8e200 */
[----:B------:R-:W-:Y:S01]  /*3e90*/  IMAD.X R17, RZ, RZ, R6, P5 ;  /* 0x000000ffff117224 */ /* 0x000fe200028e0606 */
[----:B------:R-:W-:Y:S01]  /*3ea0*/  IADD3 R7, P5, PT, R9, R15, RZ ;  /* 0x0000000f09077210 */ /* 0x000fe20007fbe0ff */
[----:B------:R-:W-:-:S04]  /*3eb0*/  @!P1 VIADD R14, R3, 0x300 ;  /* 0x00000300030e9836 */ /* 0x000fc80000000000 */
[----:B------:R-:W-:-:S07]  /*3ec0*/  IMAD.X R8, RZ, RZ, R17, P5 ;  /* 0x000000ffff087224 */ /* 0x000fce00028e0611 */
[----:B------:R-:W-:Y:S05]  /*3ed0*/  @!P4 BRA `(.L_x_187) ;  /* 0x000000000024c947 */ /* 0x000fea0003800000 */
[C---:B------:R-:W-:Y:S02]  /*3ee0*/  ISETP.GE.U32.AND P1, PT, R14.reuse, R9, PT ;  /* 0x000000090e00720c */ /* 0x040fe40003f26070 */
[----:B------:R-:W-:Y:S02]  /*3ef0*/  IADD3 R14, P2, PT, R14, R15, RZ ;  /* 0x0000000f0e0e7210 */ /* 0x000fe40007f5e0ff */
[----:B------:R-:W-:-:S03]  /*3f00*/  ISETP.GE.U32.AND.EX P1, PT, RZ, RZ, PT, P1 ;  /* 0x000000ffff00720c */ /* 0x000fc60003f26110 */
[----:B------:R-:W-:-:S10]  /*3f10*/  IMAD.X R9, RZ, RZ, R17, P2 ;  /* 0x000000ffff097224 */ /* 0x000fd400010e0611 */
[----:B------:R-:W-:-:S06]  /*3f20*/  DSETP.LT.OR P1, PT, |R10|, |R12|, !P1 ;  /* 0x4000000c0a00722a */ /* 0x000fcc0004f21600 */
[----:B------:R-:W-:Y:S02]  /*3f30*/  FSEL R10, R12, R10, P1 ;  /* 0x0000000a0c0a7208 */ /* 0x000fe40000800000 */
[----:B------:R-:W-:Y:S02]  /*3f40*/  FSEL R11, R13, R11, P1 ;  /* 0x0000000b0d0b7208 */ /* 0x000fe40000800000 */
[----:B------:R-:W-:Y:S02]  /*3f50*/  SEL R7, R14, R7, P1 ;  /* 0x000000070e077207 */ /* 0x000fe40000800000 */
[----:B------:R-:W-:-:S07]  /*3f60*/  SEL R8, R9, R8, P1 ;  /* 0x0000000809087207 */ /* 0x000fce0000800000 */
.L_x_187:
[----:B------:R-:W-:Y:S05]  /*3f70*/  BSYNC.RECONVERGENT B1 ;  /* 0x0000000000017941 */ /* 0x000fea0003800200 */
.L_x_186:
[----:B------:R-:W-:Y:S05]  /*3f80*/  @P0 BRA `(.L_x_188) ;  /* 0x0000001400000947 */ /* 0x000fea0003800000 */
[----:B------:R-:W0:Y:S01]  /*3f90*/  LDCU.64 UR8, c[0x0][0x3e8] ;  /* 0x00007d00ff0877ac */ /* 0x000e220008000a00 */
[----:B------:R-:W-:Y:S01]  /*3fa0*/  ISETP.NE.AND P0, PT, R3, RZ, PT ;  /* 0x000000ff0300720c */ /* 0x000fe20003f05270 */
[----:B------:R-:W-:Y:S01]  /*3fb0*/  BSSY.RECONVERGENT B1, `(.L_x_189) ;  /* 0x0000012000017945 */ /* 0x000fe20003800200 */
[----:B------:R-:W-:Y:S01]  /*3fc0*/  UMOV UR4, 0x8 ;  /* 0x0000000800047882 */ /* 0x000fe20000000000 */
[----:B------:R-:W-:Y:S02]  /*3fd0*/  UMOV UR5, 0x0 ;  /* 0x0000000000057882 */ /* 0x000fe40000000000 */
[----:B0-----:R-:W-:-:S04]  /*3fe0*/  UIMAD.WIDE.U32 UR4, UR8, 0x1, UR4 ;  /* 0x00000001080478a5 */ /* 0x001fc8000f8e0004 */
[----:B------:R-:W-:Y:S02]  /*3ff0*/  UIADD3 UR7, UPT, UPT, UR5, UR9, URZ ;  /* 0x0000000905077290 */ /* 0x000fe4000fffe0ff */
[----:B------:R-:W-:Y:S02]  /*4000*/  IMAD.U32 R13, RZ, RZ, UR5 ;  /* 0x00000005ff0d7e24 */ /* 0x000fe4000f8e00ff */
[----:B------:R-:W-:Y:S02]  /*4010*/  IMAD.U32 R12, RZ, RZ, UR4 ;  /* 0x00000004ff0c7e24 */ /* 0x000fe4000f8e00ff */
[----:B------:R-:W-:Y:S01]  /*4020*/  IMAD.U32 R13, RZ, RZ, UR7 ;  /* 0x00000007ff0d7e24 */ /* 0x000fe2000f8e00ff */
[----:B------:R-:W-:Y:S06]  /*4030*/  @P0 BRA `(.L_x_190) ;  /* 0x0000000000240947 */ /* 0x000fec0003800000 */
[----:B------:R-:W-:Y:S02]  /*4040*/  IMAD.MOV.U32 R18, RZ, RZ, 0x500 ;  /* 0x00000500ff127424 */ /* 0x000fe400078e00ff */
[----:B------:R-:W-:-:S05]  /*4050*/  IMAD.MOV.U32 R19, RZ, RZ, 0x0 ;  /* 0x00000000ff137424 */ /* 0x000fca00078e00ff */
[----:B------:R-:W2:Y:S01]  /*4060*/  ATOMG.E.ADD.64.STRONG.GPU PT, R14, desc[UR10][R12.64], R18 ;  /* 0x800000120c0e79a8 */ /* 0x000ea200081ef50a */
[----:B------:R-:W0:Y:S01]  /*4070*/  S2UR UR5, SR_CgaCtaId ;  /* 0x00000000000579c3 */ /* 0x000e220000008800 */
[----:B------:R-:W-:Y:S02]  /*4080*/  UMOV UR4, 0x400 ;  /* 0x0000040000047882 */ /* 0x000fe40000000000 */
[----:B0-----:R-:W-:Y:S01]  /*4090*/  ULEA UR4, UR5, UR4, 0x18 ;  /* 0x0000000405047291 */ /* 0x001fe2000f8ec0ff */
[----:B--2---:R-:W-:-:S05]  /*40a0*/  IADD3 R14, P0, PT, R14, UR6, RZ ;  /* 0x000000060e0e7c10 */ /* 0x004fca000ff1e0ff */
[----:B------:R-:W-:-:S05]  /*40b0*/  IMAD.X R15, RZ, RZ, R15, P0 ;  /* 0x000000ffff0f7224 */ /* 0x000fca00000e060f */
[----:B------:R0:W-:Y:S03]  /*40c0*/  STS.64 [UR4+0x98], R14 ;  /* 0x0000980eff007988 */ /* 0x0001e60008000a04 */
.L_x_190:
[----:B------:R-:W-:Y:S05]  /*40d0*/  BSYNC.RECONVERGENT B1 ;  /* 0x0000000000017941 */ /* 0x000fea0003800200 */
.L_x_189:
[----:B------:R-:W1:Y:S08]  /*40e0*/  S2UR UR5, SR_CgaCtaId ;  /* 0x00000000000579c3 */ /* 0x000e700000008800 */
[----:B------:R-:W-:Y:S06]  /*40f0*/  BAR.SYNC.DEFER_BLOCKING 0x0 ;  /* 0x0000000000007b1d */ /* 0x000fec0000010000 */
[----:B------:R-:W-:-:S02]  /*4100*/  UMOV UR4, 0x400 ;  /* 0x0000040000047882 */ /* 0x000fc40000000000 */
[----:B-1----:R-:W-:-:S06]  /*4110*/  ULEA UR4, UR5, UR4, 0x18 ;  /* 0x0000000405047291 */ /* 0x002fcc000f8ec0ff */
[----:B------:R-:W-:-:S05]  /*4120*/  IMAD.U32 R9, RZ, RZ, UR4 ;  /* 0x00000004ff097e24 */ /* 0x000fca000f8e00ff */
[----:B------:R-:W0:Y:S02]  /*4130*/  LDS.64 R18, [R9+0x98] ;  /* 0x0000980009127984 */ /* 0x000e240000000a00 */
[----:B0-----:R-:W-:-:S04]  /*4140*/  IADD3 R14, P1, PT, R18, 0x500, RZ ;  /* 0x00000500120e7810 */ /* 0x001fc80007f3e0ff */
[----:B------:R-:W-:Y:S01]  /*4150*/  ISETP.GT.U32.AND P0, PT, R14, R25, PT ;  /* 0x000000190e00720c */ /* 0x000fe20003f04070 */
[----:B------:R-:W-:-:S05]  /*4160*/  IMAD.X R15, RZ, RZ, R19, P1 ;  /* 0x000000ffff0f7224 */ /* 0x000fca00008e0613 */
[----:B------:R-:W-:-:S13]  /*4170*/  ISETP.GT.AND.EX P0, PT, R15, R16, PT, P0 ;  /* 0x000000100f00720c */ /* 0x000fda0003f04300 */
[----:B------:R-:W-:Y:S05]  /*4180*/  @P0 BRA `(.L_x_191) ;  /* 0x0000000400b40947 */ /* 0x000fea0003800000 */
[----:B------:R-:W-:Y:S01]  /*4190*/  BSSY.RECONVERGENT B1, `(.L_x_191) ;  /* 0x000006c000017945 */ /* 0x000fe20003800200 */
[----:B------:R-:W-:Y:S01]  /*41a0*/  IMAD.MOV.U32 R20, RZ, RZ, R10 ;  /* 0x000000ffff147224 */ /* 0x000fe200078e000a */
[----:B------:R-:W0:Y:S01]  /*41b0*/  LDCU.64 UR8, c[0x0][0x398] ;  /* 0x00007300ff0877ac */ /* 0x000e220008000a00 */
[----:B------:R-:W-:Y:S02]  /*41c0*/  IMAD.MOV.U32 R21, RZ, RZ, R11 ;  /* 0x000000ffff157224 */ /* 0x000fe400078e000b */
[----:B------:R-:W-:Y:S01]  /*41d0*/  IMAD.MOV.U32 R15, RZ, RZ, R7 ;  /* 0x000000ffff0f7224 */ /* 0x000fe200078e0007 */
[----:B------:R-:W1:Y:S01]  /*41e0*/  LDCU.128 UR12, c[0x0][0x380] ;  /* 0x00007000ff0c77ac */ /* 0x000e620008000c00 */
[----:B------:R-:W-:-:S07]  /*41f0*/  IMAD.MOV.U32 R14, RZ, RZ, R8 ;  /* 0x000000ffff0e7224 */ /* 0x000fce00078e0008 */
.L_x_194:
[----:B------:R-:W-:Y:S01]  /*4200*/  IADD3 R7, P0, PT, R3, R18, RZ ;  /* 0x0000001203077210 */ /* 0x000fe20007f1e0ff */
[----:B-1----:R-:W-:Y:S02]  /*4210*/  IMAD.U32 R2, RZ, RZ, UR12 ;  /* 0x0000000cff027e24 */ /* 0x002fe4000f8e00ff */
[----:B------:R-:W-:Y:S02]  /*4220*/  IMAD.U32 R4, RZ, RZ, UR13 ;  /* 0x0000000dff047e24 */ /* 0x000fe4000f8e00ff */
[----:B------:R-:W-:Y:S01]  /*4230*/  IMAD.X R25, RZ, RZ, R19, P0 ;  /* 0x000000ffff197224 */ /* 0x000fe200000e0613 */
[----:B------:R-:W-:-:S04]  /*4240*/  LEA R10, P0, R7, R2, 0x3 ;  /* 0x00000002070a7211 */ /* 0x000fc800078018ff */
[----:B------:R-:W-:-:S05]  /*4250*/  LEA.HI.X R11, R7, R4, R25, 0x3, P0 ;  /* 0x00000004070b7211 */ /* 0x000fca00000f1c19 */
[----:B------:R-:W2:Y:S04]  /*4260*/  LDG.E.64 R16, desc[UR10][R10.64] ;  /* 0x0000000a0a107981 */ /* 0x000ea8000c1e1b00 */
[----:B------:R-:W3:Y:S01]  /*4270*/  LDG.E.64 R18, desc[UR10][R10.64+0x800] ;  /* 0x0008000a0a127981 */ /* 0x000ee2000c1e1b00 */
[----:B------:R-:W-:Y:S02]  /*4280*/  IMAD.U32 R5, RZ, RZ, UR14 ;  /* 0x0000000eff057e24 */ /* 0x000fe4000f8e00ff */
[----:B------:R-:W-:-:S03]  /*4290*/  IMAD.U32 R6, RZ, RZ, UR15 ;  /* 0x0000000fff067e24 */ /* 0x000fc6000f8e00ff */
[----:B------:R-:W-:-:S04]  /*42a0*/  IADD3 R24, P0, PT, R7, R5, RZ ;  /* 0x0000000507187210 */ /* 0x000fc80007f1e0ff */
[----:B------:R-:W-:Y:S01]  /*42b0*/  IADD3 R27, P3, PT, R24, 0x100, RZ ;  /* 0x00000100181b7810 */ /* 0x000fe20007f7e0ff */
[----:B------:R-:W-:-:S04]  /*42c0*/  IMAD.X R25, R25, 0x1, R6, P0 ;  /* 0x0000000119197824 */ /* 0x000fc800000e0606 */
[----:B------:R-:W-:Y:S01]  /*42d0*/  IMAD.X R26, RZ, RZ, R25, P3 ;  /* 0x000000ffff1a7224 */ /* 0x000fe200018e0619 */
[----:B--2---:R-:W-:-:S14]  /*42e0*/  DSETP.GEU.AND P2, PT, |R20|, |R16|, PT ;  /* 0x400000101400722a */ /* 0x004fdc0003f4e200 */
[----:B------:R-:W-:-:S04]  /*42f0*/  @P2 ISETP.GE.U32.AND P0, PT, R15, R24, PT ;  /* 0x000000180f00220c */ /* 0x000fc80003f06070 */
[----:B------:R-:W-:-:S13]  /*4300*/  @P2 ISETP.GE.AND.EX P0, PT, R14, R25, PT, P0 ;  /* 0x000000190e00220c */ /* 0x000fda0003f06300 */
[----:B------:R-:W-:-:S06]  /*4310*/  @P2 DSETP.LT.OR P0, PT, |R16|, |R20|, !P0 ;  /* 0x400000141000222a */ /* 0x000fcc0004701600 */
[----:B------:R-:W-:Y:S02]  /*4320*/  @P2 FSEL R7, R20, R16, P0 ;  /* 0x0000001014072208 */ /* 0x000fe40000000000 */
[----:B------:R-:W-:Y:S02]  /*4330*/  @P2 FSEL R20, R21, R17, P0 ;  /* 0x0000001115142208 */ /* 0x000fe40000000000 */
[C---:B------:R-:W-:Y:S01]  /*4340*/  IADD3 R21, P5, PT, R24.reuse, 0x300, RZ ;  /* 0x0000030018157810 */ /* 0x040fe20007fbe0ff */
[----:B------:R-:W-:Y:S01]  /*4350*/  @P2 IMAD.MOV.U32 R16, RZ, RZ, R7 ;  /* 0x000000ffff102224 */ /* 0x000fe200078e0007 */
[C---:B------:R-:W-:Y:S01]  /*4360*/  IADD3 R7, P6, PT, R24.reuse, 0x400, RZ ;  /* 0x0000040018077810 */ /* 0x040fe20007fde0ff */
[----:B------:R-:W-:Y:S01]  /*4370*/  @P2 IMAD.MOV.U32 R17, RZ, RZ, R20 ;  /* 0x000000ffff112224 */ /* 0x000fe200078e0014 */
[----:B------:R-:W-:Y:S01]  /*4380*/  IADD3 R20, P4, PT, R24, 0x200, RZ ;  /* 0x0000020018147810 */ /* 0x000fe20007f9e0ff */
[--C-:B------:R-:W-:Y:S01]  /*4390*/  IMAD.X R23, RZ, RZ, R25.reuse, P5 ;  /* 0x000000ffff177224 */ /* 0x100fe200028e0619 */
[----:B------:R-:W-:Y:S01]  /*43a0*/  @P2 SEL R24, R15, R24, P0 ;  /* 0x000000180f182207 */ /* 0x000fe20000000000 */
[----:B------:R-:W-:-:S02]  /*43b0*/  IMAD.X R8, RZ, RZ, R25, P6 ;  /* 0x000000ffff087224 */ /* 0x000fc400030e0619 */
[----:B------:R-:W-:Y:S01]  /*43c0*/  IMAD.X R22, RZ, RZ, R25, P4 ;  /* 0x000000ffff167224 */ /* 0x000fe200020e0619 */
[----:B------:R-:W-:Y:S01]  /*43d0*/  @P2 SEL R25, R14, R25, P0 ;  /* 0x000000190e192207 */ /* 0x000fe20000000000 */
[----:B---3--:R-:W-:Y:S01]  /*43e0*/  DSETP.GEU.AND P1, PT, |R16|, |R18|, PT ;  /* 0x400000121000722a */ /* 0x008fe20003f2e200 */
[----:B------:R-:W2:-:S13]  /*43f0*/  LDG.E.64 R14, desc[UR10][R10.64+0x1000] ;  /* 0x0010000a0a0e7981 */ /* 0x000e9a000c1e1b00 */
[----:B------:R-:W-:-:S04]  /*4400*/  @P1 ISETP.GE.U32.AND P0, PT, R24, R27, PT ;  /* 0x0000001b1800120c */ /* 0x000fc80003f06070 */
[----:B------:R-:W-:-:S13]  /*4410*/  @P1 ISETP.GE.AND.EX P0, PT, R25, R26, PT, P0 ;  /* 0x0000001a1900120c */ /* 0x000fda0003f06300 */
[----:B------:R-:W-:-:S06]  /*4420*/  @P1 DSETP.LT.OR P0, PT, |R18|, |R16|, !P0 ;  /* 0x400000101200122a */ /* 0x000fcc0004701600 */
[----:B------:R-:W-:Y:S02]  /*4430*/  @P1 FSEL R28, R16, R18, P0 ;  /* 0x00000012101c1208 */ /* 0x000fe40000000000 */
[----:B------:R-:W-:Y:S02]  /*4440*/  @P1 FSEL R29, R17, R19, P0 ;  /* 0x00000013111d1208 */ /* 0x000fe40000000000 */
[----:B------:R-:W3:Y:S01]  /*4450*/  LDG.E.64 R16, desc[UR10][R10.64+0x1800] ;  /* 0x0018000a0a107981 */ /* 0x000ee2000c1e1b00 */
[----:B------:R-:W-:Y:S02]  /*4460*/  @P1 IMAD.MOV.U32 R18, RZ, RZ, R28 ;  /* 0x000000ffff121224 */ /* 0x000fe400078e001c */
[----:B------:R-:W-:Y:S01]  /*4470*/  @P1 IMAD.MOV.U32 R19, RZ, RZ, R29 ;  /* 0x000000ffff131224 */ /* 0x000fe200078e001d */
[----:B------:R-:W-:Y:S02]  /*4480*/  @P1 SEL R27, R24, R27, P0 ;  /* 0x0000001b181b1207 */ /* 0x000fe40000000000 */
[----:B------:R-:W-:Y:S01]  /*4490*/  @P1 SEL R26, R25, R26, P0 ;  /* 0x0000001a191a1207 */ /* 0x000fe20000000000 */
[----:B------:R-:W-:Y:S01]  /*44a0*/  BSSY.RECONVERGENT B2, `(.L_x_192) ;  /* 0x000001d000027945 */ /* 0x000fe20003800200 */
[----:B------:R-:W5:Y:S01]  /*44b0*/  LDG.E.64 R10, desc[UR10][R10.64+0x2000] ;  /* 0x0020000a0a0a7981 */ /* 0x000f62000c1e1b00 */
[----:B------:R-:W-:Y:S06]  /*44c0*/  BAR.SYNC.DEFER_BLOCKING 0x0 ;  /* 0x0000000000007b1d */ /* 0x000fec0000010000 */
[----:B--2---:R-:W-:-:S14]  /*44d0*/  DSETP.GEU.AND P2, PT, |R18|, |R14|, PT ;  /* 0x4000000e1200722a */ /* 0x004fdc0003f4e200 */
[----:B------:R-:W-:-:S04]  /*44e0*/  @P2 ISETP.GE.U32.AND P0, PT, R27, R20, PT ;  /* 0x000000141b00220c */ /* 0x000fc80003f06070 */
[----:B------:R-:W-:-:S13]  /*44f0*/  @P2 ISETP.GE.AND.EX P0, PT, R26, R22, PT, P0 ;  /* 0x000000161a00220c */ /* 0x000fda0003f06300 */
[----:B------:R-:W-:-:S06]  /*4500*/  @P2 DSETP.LT.OR P0, PT, |R14|, |R18|, !P0 ;  /* 0x400000120e00222a */ /* 0x000fcc0004701600 */
[----:B------:R-:W-:Y:S02]  /*4510*/  @P2 FSEL R18, R18, R14, P0 ;  /* 0x0000000e12122208 */ /* 0x000fe40000000000 */
[----:B------:R-:W-:-:S03]  /*4520*/  @P2 FSEL R19, R19, R15, P0 ;  /* 0x0000000f13132208 */ /* 0x000fc60000000000 */
[----:B------:R-:W-:Y:S02]  /*4530*/  @P2 IMAD.MOV.U32 R14, RZ, RZ, R18 ;  /* 0x000000ffff0e2224 */ /* 0x000fe400078e0012 */
[----:B------:R-:W-:-:S06]  /*4540*/  @P2 IMAD.MOV.U32 R15, RZ, RZ, R19 ;  /* 0x000000ffff0f2224 */ /* 0x000fcc00078e0013 */
[----:B---3--:R-:W-:Y:S01]  /*4550*/  DSETP.GEU.AND P1, PT, |R14|, |R16|, PT ;  /* 0x400000100e00722a */ /* 0x008fe20003f2e200 */
[----:B------:R-:W-:Y:S02]  /*4560*/  @P2 SEL R20, R27, R20, P0 ;  /* 0x000000141b142207 */ /* 0x000fe40000000000 */
[----:B------:R-:W-:Y:S02]  /*4570*/  @P2 SEL R22, R26, R22, P0 ;  /* 0x000000161a162207 */ /* 0x000fe40000000000 */
[----:B------:R-:W-:-:S09]  /*4580*/  ISETP.NE.AND P2, PT, R3, RZ, PT ;  /* 0x000000ff0300720c */ /* 0x000fd20003f45270 */
[----:B------:R-:W-:-:S04]  /*4590*/  @P1 ISETP.GE.U32.AND P0, PT, R20, R21, PT ;  /* 0x000000151400120c */ /* 0x000fc80003f06070 */
[----:B------:R-:W-:-:S13]  /*45a0*/  @P1 ISETP.GE.AND.EX P0, PT, R22, R23, PT, P0 ;  /* 0x000000171600120c */ /* 0x000fda0003f06300 */
[----:B------:R-:W-:Y:S01]  /*45b0*/  @P1 DSETP.LT.OR P0, PT, |R16|, |R14|, !P0 ;  /* 0x4000000e1000122a */ /* 0x000fe20004701600 */
[----:B------:R-:W-:-:S13]  /*45c0*/  @P2 BRA `(.L_x_193) ;  /* 0x0000000000282947 */ /* 0x000fda0003800000 */
[----:B------:R-:W-:Y:S02]  /*45d0*/  IMAD.MOV.U32 R24, RZ, RZ, 0x500 ;  /* 0x00000500ff187424 */ /* 0x000fe400078e00ff */
[----:B------:R-:W-:-:S06]  /*45e0*/  IMAD.MOV.U32 R25, RZ, RZ, 0x0 ;  /* 0x00000000ff197424 */ /* 0x000fcc00078e00ff */
[----:B------:R-:W2:Y:S01]  /*45f0*/  ATOMG.E.ADD.64.STRONG.GPU PT, R24, desc[UR10][R12.64], R24 ;  /* 0x800000180c1879a8 */ /* 0x000ea200081ef50a */
[----:B------:R-:W1:Y:S01]  /*4600*/  S2UR UR5, SR_CgaCtaId ;  /* 0x00000000000579c3 */ /* 0x000e620000008800 */
[----:B------:R-:W-:Y:S02]  /*4610*/  UMOV UR4, 0x400 ;  /* 0x0000040000047882 */ /* 0x000fe40000000000 */
[----:B-1----:R-:W-:-:S06]  /*4620*/  ULEA UR4, UR5, UR4, 0x18 ;  /* 0x0000000405047291 */ /* 0x002fcc000f8ec0ff */
[----:B------:R-:W-:Y:S01]  /*4630*/  IMAD.U32 R9, RZ, RZ, UR4 ;  /* 0x00000004ff097e24 */ /* 0x000fe2000f8e00ff */
[----:B--2---:R-:W-:-:S05]  /*4640*/  IADD3 R18, P2, PT, R24, UR6, RZ ;  /* 0x0000000618127c10 */ /* 0x004fca000ff5e0ff */
[----:B------:R-:W-:-:S05]  /*4650*/  IMAD.X R19, RZ, RZ, R25, P2 ;  /* 0x000000ffff137224 */ /* 0x000fca00010e0619 */
[----:B------:R1:W-:Y:S03]  /*4660*/  STS.64 [R9+0x98], R18 ;  /* 0x0000981209007388 */ /* 0x0003e60000000a00 */
.L_x_193:
[----:B0-----:R-:W-:Y:S05]  /*4670*/  BSYNC.RECONVERGENT B2 ;  /* 0x0000000000027941 */ /* 0x001fea0003800200 */
.L_x_192:
[----:B------:R-:W-:Y:S01]  /*4680*/  BAR.SYNC.DEFER_BLOCKING 0x0 ;  /* 0x0000000000007b1d */ /* 0x000fe20000010000 */
[----:B------:R-:W-:Y:S01]  /*4690*/  @P1 FSEL R14, R14, R16, P0 ;  /* 0x000000100e0e1208 */ /* 0x000fe20000000000 */
[----:B------:R-:W-:Y:S01]  /*46a0*/  IMAD.U32 R25, RZ, RZ, UR8 ;  /* 0x00000008ff197e24 */ /* 0x000fe2000f8e00ff */
[----:B------:R-:W-:Y:S02]  /*46b0*/  @P1 FSEL R15, R15, R17, P0 ;  /* 0x000000110f0f1208 */ /* 0x000fe40000000000 */
[----:B------:R-:W-:Y:S01]  /*46c0*/  @P1 SEL R21, R20, R21, P0 ;  /* 0x0000001514151207 */ /* 0x000fe20000000000 */
[----:B------:R-:W-:Y:S01]  /*46d0*/  @P1 IMAD.MOV.U32 R16, RZ, RZ, R14 ;  /* 0x000000ffff101224 */ /* 0x000fe200078e000e */
[----:B------:R-:W-:Y:S01]  /*46e0*/  @P1 SEL R23, R22, R23, P0 ;  /* 0x0000001716171207 */ /* 0x000fe20000000000 */
[----:B------:R-:W-:-:S06]  /*46f0*/  @P1 IMAD.MOV.U32 R17, RZ, RZ, R15 ;  /* 0x000000ffff111224 */ /* 0x000fcc00078e000f */
[----:B-----5:R-:W-:Y:S01]  /*4700*/  DSETP.GEU.AND P2, PT, |R16|, |R10|, PT ;  /* 0x4000000a1000722a */ /* 0x020fe20003f4e200 */
[----:B-1----:R-:W0:-:S13]  /*4710*/  LDS.64 R18, [R9+0x98] ;  /* 0x0000980009127984 */ /* 0x002e1a0000000a00 */
[----:B------:R-:W-:-:S04]  /*4720*/  @P2 ISETP.GE.U32.AND P0, PT, R21, R7, PT ;  /* 0x000000071500220c */ /* 0x000fc80003f06070 */
[----:B------:R-:W-:-:S13]  /*4730*/  @P2 ISETP.GE.AND.EX P0, PT, R23, R8, PT, P0 ;  /* 0x000000081700220c */ /* 0x000fda0003f06300 */
[----:B------:R-:W-:-:S06]  /*4740*/  @P2 DSETP.LT.OR P0, PT, |R10|, |R16|, !P0 ;  /* 0x400000100a00222a */ /* 0x000fcc0004701600 */
[----:B------:R-:W-:Y:S02]  /*4750*/  @P2 FSEL R17, R17, R11, P0 ;  /* 0x0000000b11112208 */ /* 0x000fe40000000000 */
[----:B------:R-:W-:Y:S02]  /*4760*/  @P2 SEL R7, R21, R7, P0 ;  /* 0x0000000715072207 */ /* 0x000fe40000000000 */
[----:B------:R-:W-:Y:S01]  /*4770*/  @P2 SEL R8, R23, R8, P0 ;  /* 0x0000000817082207 */ /* 0x000fe20000000000 */
[----:B------:R-:W-:-:S04]  /*4780*/  @P2 IMAD.MOV.U32 R11, RZ, RZ, R17 ;  /* 0x000000ffff0b2224 */ /* 0x000fc800078e0011 */
[----:B------:R-:W-:Y:S01]  /*4790*/  IMAD.MOV.U32 R21, RZ, RZ, R11 ;  /* 0x000000ffff157224 */ /* 0x000fe200078e000b */
[----:B0-----:R-:W-:-:S04]  /*47a0*/  IADD3 R14, P3, PT, R18, 0x500, RZ ;  /* 0x00000500120e7810 */ /* 0x001fc80007f7e0ff */
[----:B------:R-:W-:Y:S01]  /*47b0*/  ISETP.GT.U32.AND P1, PT, R14, R25, PT ;  /* 0x000000190e00720c */ /* 0x000fe20003f24070 */
[----:B------:R-:W-:Y:S01]  /*47c0*/  IMAD.X R15, RZ, RZ, R19, P3 ;  /* 0x000000ffff0f7224 */ /* 0x000fe200018e0613 */
[----:B------:R-:W-:Y:S01]  /*47d0*/  @P2 FSEL R14, R16, R10, P0 ;  /* 0x0000000a100e2208 */ /* 0x000fe20000000000 */
[----:B------:R-:W-:-:S04]  /*47e0*/  IMAD.U32 R16, RZ, RZ, UR9 ;  /* 0x00000009ff107e24 */ /* 0x000fc8000f8e00ff */
[----:B------:R-:W-:Y:S01]  /*47f0*/  @P2 IMAD.MOV.U32 R10, RZ, RZ, R14 ;  /* 0x000000ffff0a2224 */ /* 0x000fe200078e000e */
[----:B------:R-:W-:Y:S01]  /*4800*/  ISETP.GT.AND.EX P0, PT, R15, R16, PT, P1 ;  /* 0x000000100f00720c */ /* 0x000fe20003f04310 */
[----:B------:R-:W-:Y:S01]  /*4810*/  IMAD.MOV.U32 R14, RZ, RZ, R8 ;  /* 0x000000ffff0e7224 */ /* 0x000fe200078e0008 */
[----:B------:R-:W-:Y:S01]  /*4820*/  MOV R15, R7 ;  /* 0x00000007000f7202 */ /* 0x000fe20000000f00 */
[----:B------:R-:W-:-:S10]  /*4830*/  IMAD.MOV.U32 R20, RZ, RZ, R10 ;  /* 0x000000ffff147224 */ /* 0x000fd400078e000a */
[----:B------:R-:W-:Y:S05]  /*4840*/  @!P0 BRA `(.L_x_194) ;  /* 0xfffffff8006c8947 */ /* 0x000fea000383ffff */
[----:B------:R-:W-:Y:S05]  /*4850*/  BSYNC.RECONVERGENT B1 ;  /* 0x0000000000017941 */ /* 0x000fea0003800200 */
.L_x_191:
[----:B------:R-:W-:Y:S01]  /*4860*/  ISETP.GE.U32.AND P0, PT, R18, R25, PT ;  /* 0x000000191200720c */ /* 0x000fe20003f06070 */
[----:B------:R-:W-:Y:S03]  /*4870*/  BSSY.RECONVERGENT B1, `(.L_x_188) ;  /* 0x00000b1000017945 */ /* 0x000fe60003800200 */
[----:B------:R-:W-:-:S13]  /*4880*/  ISETP.GE.AND.EX P0, PT, R19, R16, PT, P0 ;  /* 0x000000101300720c */ /* 0x000fda0003f06300 */
[----:B------:R-:W-:Y:S05]  /*4890*/  @P0 BRA `(.L_x_195) ;  /* 0x0000000800b80947 */ /* 0x000fea0003800000 */
[----:B------:R-:W-:-:S05]  /*48a0*/  IMAD.IADD R20, R25, 0x1, -R18 ;  /* 0x0000000119147824 */ /* 0x000fca00078e0a12 */
[----:B------:R-:W-:-:S13]  /*48b0*/  ISETP.GE.AND P0, PT, R3, R20, PT ;  /* 0x000000140300720c */ /* 0x000fda0003f06270 */
[----:B------:R-:W-:Y:S05]  /*48c0*/  @P0 BRA `(.L_x_195) ;  /* 0x0000000800ac0947 */ /* 0x000fea0003800000 */
[----:B------:R-:W-:Y:S01]  /*48d0*/  LOP3.LUT R9, RZ, R3, RZ, 0x33, !PT ;  /* 0x00000003ff097212 */ /* 0x000fe200078e33ff */
[----:B------:R-:W-:Y:S03]  /*48e0*/  BSSY.RECONVERGENT B2, `(.L_x_196) ;  /* 0x0000035000027945 */ /* 0x000fe60003800200 */
[----:B------:R-:W-:-:S04]  /*48f0*/  IADD3 R25, PT, PT, -R18, R25, R9 ;  /* 0x0000001912197210 */ /* 0x000fc80007ffe109 */
[----:B------:R-:W-:-:S04]  /*4900*/  LOP3.LUT R9, R25, 0x300, RZ, 0xc0, !PT ;  /* 0x0000030019097812 */ /* 0x000fc800078ec0ff */
[----:B------:R-:W-:Y:S01]  /*4910*/  ISETP.NE.AND P0, PT, R9, 0x300, PT ;  /* 0x000003000900780c */ /* 0x000fe20003f05270 */
[----:B------:R-:W-:-:S12]  /*4920*/  IMAD.MOV.U32 R9, RZ, RZ, R3 ;  /* 0x000000ffff097224 */ /* 0x000fd800078e0003 */
[----:B------:R-:W-:Y:S05]  /*4930*/  @!P0 BRA `(.L_x_197) ;  /* 0x0000000000bc8947 */ /* 0x000fea0003800000 */
[----:B------:R-:W-:Y:S02]  /*4940*/  IADD3 R15, P0, PT, R3, R18, RZ ;  /* 0x00000012030f7210 */ /* 0x000fe40007f1e0ff */
[----:B------:R-:W-:Y:S02]  /*4950*/  LEA.HI R9, R25, 0x1, RZ, 0x18 ;  /* 0x0000000119097811 */ /* 0x000fe400078fc0ff */
[C---:B------:R-:W-:Y:S01]  /*4960*/  LEA R2, P1, R15.reuse, R2, 0x3 ;  /* 0x000000020f027211 */ /* 0x040fe200078218ff */
[----:B------:R-:W-:Y:S01]  /*4970*/  IMAD.X R13, RZ, RZ, R19, P0 ;  /* 0x000000ffff0d7224 */ /* 0x000fe200000e0613 */
[----:B------:R-:W-:Y:S02]  /*4980*/  IADD3 R14, P0, PT, R15, R5, RZ ;  /* 0x000000050f0e7210 */ /* 0x000fe40007f1e0ff */
[----:B------:R-:W-:Y:S01]  /*4990*/  LOP3.LUT R5, R9, 0x3, RZ, 0xc0, !PT ;  /* 0x0000000309057812 */ /* 0x000fe200078ec0ff */
[----:B------:R-:W-:Y:S01]  /*49a0*/  IMAD.MOV.U32 R9, RZ, RZ, R3 ;  /* 0x000000ffff097224 */ /* 0x000fe200078e0003 */
[----:B------:R-:W-:Y:S01]  /*49b0*/  LEA.HI.X R15, R15, R4, R13, 0x3, P1 ;  /* 0x000000040f0f7211 */ /* 0x000fe200008f1c0d */
[----:B------:R-:W-:-:S02]  /*49c0*/  IMAD.X R16, R13, 0x1, R6, P0 ;  /* 0x000000010d107824 */ /* 0x000fc400000e0606 */
[----:B------:R-:W-:-:S07]  /*49d0*/  IMAD.MOV R6, RZ, RZ, -R5 ;  /* 0x000000ffff067224 */ /* 0x000fce00078e0a05 */
.L_x_200:
        /* <DEDUP_REMOVED lines=9> */
[----:B------:R-:W-:Y:S02]  /*4a70*/  IMAD.MOV.U32 R4, RZ, RZ, R10 ;  /* 0x000000ffff047224 */ /* 0x000fe400078e000a */
        /* <DEDUP_REMOVED lines=21> */
.L_x_199:
[----:B------:R-:W-:Y:S05]  /*4bd0*/  BSYNC.RECONVERGENT B3 ;  /* 0x0000000000037941 */ /* 0x000fea0003800200 */
.L_x_198:
[----:B------:R-:W-:Y:S01]  /*4be0*/  IADD3 R14, P0, PT, R14, 0x100, RZ ;  /* 0x000001000e0e7810 */ /* 0x000fe20007f1e0ff */
[----:B------:R-:W-:Y:S02]  /*4bf0*/  VIADD R9, R9, 0x100 ;  /* 0x0000010009097836 */ /* 0x000fe40000000000 */
[----:B------:R-:W-:Y:S02]  /*4c00*/  IMAD.X R15, RZ, RZ, R15, P3 ;  /* 0x000000ffff0f7224 */ /* 0x000fe400018e060f */
[----:B------:R-:W-:Y:S01]  /*4c10*/  IMAD.X R16, RZ, RZ, R16, P0 ;  /* 0x000000ffff107224 */ /* 0x000fe200000e0610 */
[----:B------:R-:W-:Y:S07]  /*4c20*/  @P2 BRA `(.L_x_200) ;  /* 0xfffffffc006c2947 */ /* 0x000fee000383ffff */
.L_x_197:
[----:B------:R-:W-:Y:S05]  /*4c30*/  BSYNC.RECONVERGENT B2 ;  /* 0x0000000000027941 */ /* 0x000fea0003800200 */
.L_x_196:
[----:B------:R-:W-:-:S13]  /*4c40*/  ISETP.GE.U32.AND P0, PT, R25, 0x300, PT ;  /* 0x000003001900780c */ /* 0x000fda0003f06070 */
[----:B------:R-:W-:Y:S05]  /*4c50*/  @!P0 BRA `(.L_x_195) ;  /* 0x0000000400c88947 */ /* 0x000fea0003800000 */
[----:B------:R-:W0:Y:S01]  /*4c60*/  LDC.64 R16, c[0x0][0x380] ;  /* 0x0000e000ff107b82 */ /* 0x000e220000000a00 */
[----:B------:R-:W-:-:S07]  /*4c70*/  VIADD R21, R9, 0x200 ;  /* 0x0000020009157836 */ /* 0x000fce0000000000 */
[----:B------:R-:W1:Y:S02]  /*4c80*/  LDC.64 R14, c[0x0][0x388] ;  /* 0x0000e200ff0e7b82 */ /* 0x000e640000000a00 */
.L_x_209:
[----:B------:R-:W-:-:S05]  /*4c90*/  VIADD R5, R21, 0xfffffe00 ;  /* 0xfffffe0015057836 */ /* 0x000fca0000000000 */
[----:B------:R-:W-:-:S05]  /*4ca0*/  IADD3 R5, P0, PT, R5, R18, RZ ;  /* 0x0000001205057210 */ /* 0x000fca0007f1e0ff */
[----:B------:R-:W-:Y:S01]  /*4cb0*/  IMAD.X R2, RZ, RZ, R19, P0 ;  /* 0x000000ffff027224 */ /* 0x000fe200000e0613 */
[----:B0-----:R-:W-:-:S04]  /*4cc0*/  LEA R22, P0, R5, R16, 0x3 ;  /* 0x0000001005167211 */ /* 0x001fc800078018ff */
[----:B------:R-:W-:-:S05]  /*4cd0*/  LEA.HI.X R23, R5, R17, R2, 0x3, P0 ;  /* 0x0000001105177211 */ /* 0x000fca00000f1c02 */
[----:B------:R-:W2:Y:S04]  /*4ce0*/  LDG.E.64 R24, desc[UR10][R22.64] ;  /* 0x0000000a16187981 */ /* 0x000ea8000c1e1b00 */
[----:B------:R0:W5:Y:S01]  /*4cf0*/  LDG.E.64 R12, desc[UR10][R22.64+0x800] ;  /* 0x0008000a160c7981 */ /* 0x000162000c1e1b00 */
        /* <DEDUP_REMOVED lines=23> */
.L_x_202:
[----:B------:R-:W-:Y:S05]  /*4e70*/  BSYNC.RECONVERGENT B2 ;  /* 0x0000000000027941 */ /* 0x000fea0003800200 */
.L_x_201:
[----:B------:R0:W5:Y:S04]  /*4e80*/  LDG.E.64 R6, desc[UR10][R22.64+0x1000] ;  /* 0x0010000a16067981 */ /* 0x000168000c1e1b00 */
[----:B------:R0:W5:Y:S02]  /*4e90*/  LDG.E.64 R24, desc[UR10][R22.64+0x1800] ;  /* 0x0018000a16187981 */ /* 0x000164000c1e1b00 */
[----:B-----5:R-:W-:Y:S01]  /*4ea0*/  DSETP.GEU.AND P0, PT, |R4|, |R12|, PT ;  /* 0x4000000c0400722a */ /* 0x020fe20003f0e200 */
[----:B------:R-:W-:Y:S01]  /*4eb0*/  VIADD R11, R21, 0xffffff00 ;  /* 0xffffff00150b7836 */ /* 0x000fe20000000000 */
[----:B------:R-:W-:Y:S01]  /*4ec0*/  BSSY.RECONVERGENT B2, `(.L_x_203) ;  /* 0x0000016000027945 */ /* 0x000fe20003800200 */
[----:B------:R-:W-:-:S03]  /*4ed0*/  IMAD.MOV.U32 R10, RZ, RZ, R12 ;  /* 0x000000ffff0a7224 */ /* 0x000fc600078e000c */
[----:B------:R-:W-:Y:S01]  /*4ee0*/  IADD3 R28, P1, P2, R18, R14, R11 ;  /* 0x0000000e121c7210 */ /* 0x000fe20007a3e00b */
[----:B------:R-:W-:-:S03]  /*4ef0*/  IMAD.MOV.U32 R11, RZ, RZ, R13 ;  /* 0x000000ffff0b7224 */ /* 0x000fc600078e000d */
[----:B------:R-:W-:Y:S01]  /*4f00*/  IADD3.X R27, PT, PT, R19, R15, RZ, P1, P2 ;  /* 0x0000000f131b7210 */ /* 0x000fe20000fe44ff */
[----:B------:R-:W-:-:S04]  /*4f10*/  IMAD.MOV.U32 R8, RZ, RZ, R28 ;  /* 0x000000ffff087224 */ /* 0x000fc800078e001c */
        /* <DEDUP_REMOVED lines=16> */
.L_x_204:
[----:B------:R-:W-:Y:S05]  /*5020*/  BSYNC.RECONVERGENT B2 ;  /* 0x0000000000027941 */ /* 0x000fea0003800200 */
.L_x_203:
[----:B------:R-:W-:Y:S01]  /*5030*/  DSETP.GEU.AND P0, PT, |R10|, |R6|, PT ;  /* 0x400000060a00722a */ /* 0x000fe20003f0e200 */
[----:B------:R-:W-:Y:S01]  /*5040*/  IADD3 R23, P1, P2, R18, R14, R21 ;  /* 0x0000000e12177210 */ /* 0x000fe20007a3e015 */
[----:B------:R-:W-:Y:S01]  /*5050*/  BSSY.RECONVERGENT B2, `(.L_x_205) ;  /* 0x0000016000027945 */ /* 0x000fe20003800200 */
[----:B------:R-:W-:Y:S02]  /*5060*/  VIADD R13, R21, 0x100 ;  /* 0x00000100150d7836 */ /* 0x000fe40000000000 */
[----:B------:R-:W-:Y:S01]  /*5070*/  IADD3.X R27, PT, PT, R19, R15, RZ, P1, P2 ;  /* 0x0000000f131b7210 */ /* 0x000fe20000fe44ff */
[----:B------:R-:W-:Y:S02]  /*5080*/  IMAD.MOV.U32 R2, RZ, RZ, R23 ;  /* 0x000000ffff027224 */ /* 0x000fe400078e0017 */
        /* <DEDUP_REMOVED lines=18> */
.L_x_206:
[----:B------:R-:W-:Y:S05]  /*51b0*/  BSYNC.RECONVERGENT B2 ;  /* 0x0000000000027941 */ /* 0x000fea0003800200 */
.L_x_205:
[----:B------:R-:W-:Y:S01]  /*51c0*/  DSETP.GEU.AND P0, PT, |R4|, |R24|, PT ;  /* 0x400000180400722a */ /* 0x000fe20003f0e200 */
[----:B------:R-:W-:Y:S01]  /*51d0*/  IADD3 R13, P1, P2, R18, R14, R13 ;  /* 0x0000000e120d7210 */ /* 0x000fe20007a3e00d */
[----:B------:R-:W-:Y:S01]  /*51e0*/  BSSY.RECONVERGENT B2, `(.L_x_207) ;  /* 0x0000015000027945 */ /* 0x000fe20003800200 */
[----:B------:R-:W-:Y:S02]  /*51f0*/  IMAD.MOV.U32 R10, RZ, RZ, R24 ;  /* 0x000000ffff0a7224 */ /* 0x000fe400078e0018 */
[----:B------:R-:W-:Y:S01]  /*5200*/  IADD3.X R6, PT, PT, R19, R15, RZ, P1, P2 ;  /* 0x0000000f13067210 */ /* 0x000fe20000fe44ff */
[----:B------:R-:W-:Y:S02]  /*5210*/  IMAD.MOV.U32 R7, RZ, RZ, R13 ;  /* 0x000000ffff077224 */ /* 0x000fe400078e000d */
[----:B------:R-:W-:Y:S02]  /*5220*/  IMAD.MOV.U32 R11, RZ, RZ, R25 ;  /* 0x000000ffff0b7224 */ /* 0x000fe400078e0019 */
[----:B------:R-:W-:-:S04]  /*5230*/  IMAD.MOV.U32 R8, RZ, RZ, R6 ;  /* 0x000000ffff087224 */ /* 0x000fc800078e0006 */
[----:B------:R-:W-:Y:S05]  /*5240*/  @!P0 BRA `(.L_x_208) ;  /* 0x0000000000388947 */ /* 0x000fea0003800000 */
[----:B------:R-:W-:Y:S01]  /*5250*/  DSETP.GEU.AND P0, PT, |R24|, |R4|, PT ;  /* 0x400000041800722a */ /* 0x000fe20003f0e200 */
[----:B------:R-:W-:Y:S01]  /*5260*/  MOV R7, R2 ;  /* 0x0000000200077202 */ /* 0x000fe20000000f00 */
[----:B------:R-:W-:Y:S02]  /*5270*/  IMAD.MOV.U32 R8, RZ, RZ, R9 ;  /* 0x000000ffff087224 */ /* 0x000fe400078e0009 */
[----:B------:R-:W-:Y:S02]  /*5280*/  IMAD.MOV.U32 R10, RZ, RZ, R4 ;  /* 0x000000ffff0a7224 */ /* 0x000fe400078e0004 */
[----:B------:R-:W-:-:S08]  /*5290*/  IMAD.MOV.U32 R11, RZ, RZ, R5 ;  /* 0x000000ffff0b7224 */ /* 0x000fd000078e0005 */
        /* <DEDUP_REMOVED lines=9> */
.L_x_208:
[----:B------:R-:W-:Y:S05]  /*5330*/  BSYNC.RECONVERGENT B2 ;  /* 0x0000000000027941 */ /* 0x000fea0003800200 */
.L_x_207:
[C---:B------:R-:W-:Y:S02]  /*5340*/  VIADD R5, R21.reuse, 0x200 ;  /* 0x0000020015057836 */ /* 0x040fe40000000000 */
[----:B------:R-:W-:-:S03]  /*5350*/  VIADD R21, R21, 0x400 ;  /* 0x0000040015157836 */ /* 0x000fc60000000000 */
[----:B------:R-:W-:-:S13]  /*5360*/  ISETP.GE.AND P0, PT, R5, R20, PT ;  /* 0x000000140500720c */ /* 0x000fda0003f06270 */
[----:B------:R-:W-:Y:S05]  /*5370*/  @!P0 BRA `(.L_x_209) ;  /* 0xfffffff800448947 */ /* 0x000fea000383ffff */
.L_x_195:
[----:B------:R-:W-:Y:S05]  /*5380*/  BSYNC.RECONVERGENT B1 ;  /* 0x0000000000017941 */ /* 0x000fea0003800200 */
.L_x_188:
        /* <DEDUP_REMOVED lines=32> */
.L_x_211:
[----:B------:R-:W-:Y:S05]  /*5590*/  BSYNC.RECONVERGENT B1 ;  /* 0x0000000000017941 */ /* 0x000fea0003800200 */
.L_x_210:
        /* <DEDUP_REMOVED lines=31> */
.L_x_213:
[----:B------:R-:W-:Y:S05]  /*5790*/  BSYNC.RECONVERGENT B1 ;  /* 0x0000000000017941 */ /* 0x000fea0003800200 */
.L_x_212:
        /* <DEDUP_REMOVED lines=31> */
.L_x_215:
[----:B------:R-:W-:Y:S05]  /*5990*/  BSYNC.RECONVERGENT B1 ;  /* 0x0000000000017941 */ /* 0x000fea0003800200 */
.L_x_214:
[----:B------:R-:W-:Y:S01]  /*59a0*/  ISETP.GT.AND P0, PT, R2, 0x17, PT ;  /* 0x000000170200780c */ /* 0x000fe20003f04270 */
[----:B-1----:R1:W1:Y:S01]  /*59b0*/  SHFL.DOWN PT, R6, R4, 0x8, 0x1f ;  /* 0x09001f0004067f89 */ /* 0x00226200000e0000 */
[----:B------:R-:W-:Y:S01]  /*59c0*/  BSSY.RECONVERGENT B1, `(.L_x_216) ;  /* 0x000001d000017945 */ /* 0x000fe20003800200 */
[----:B--2---:R-:W-:Y:S02]  /*59d0*/  IMAD.MOV.U32 R12, RZ, RZ, R10 ;  /* 0x000000ffff0c7224 */ /* 0x004fe400078e000a */
[----:B------:R2:W1:Y:S01]  /*59e0*/  SHFL.DOWN PT, R7, R5, 0x8, 0x1f ;  /* 0x09001f0005077f89 */ /* 0x00046200000e0000 */
[----:B------:R-:W-:Y:S02]  /*59f0*/  IMAD.MOV.U32 R13, RZ, RZ, R11 ;  /* 0x000000ffff0d7224 */ /* 0x000fe400078e000b */
[----:B------:R-:W-:Y:S01]  /*5a00*/  IMAD.MOV.U32 R8, RZ, RZ, R4 ;  /* 0x000000ffff087224 */ /* 0x000fe200078e0004 */
[----:B0-----:R2:W0:Y:S01]  /*5a10*/  SHFL.DOWN PT, R15, R10, 0x8, 0x1f ;  /* 0x09001f000a0f7f89 */ /* 0x00142200000e0000 */
[----:B----4-:R-:W-:-:S03]  /*5a20*/  IMAD.MOV.U32 R9, RZ, RZ, R5 ;  /* 0x000000ffff097224 */ /* 0x010fc600078e0005 */
[----:B---3--:R2:W3:Y:S01]  /*5a30*/  SHFL.DOWN PT, R14, R11, 0x8, 0x1f ;  /* 0x09001f000b0e7f89 */ /* 0x0084e200000e0000 */
[----:B------:R-:W-:Y:S05]  /*5a40*/  @P0 BRA `(.L_x_217) ;  /* 0x0000000000500947 */ /* 0x000fea0003800000 */
[----:B-1----:R-:W-:Y:S01]  /*5a50*/  DSETP.GEU.AND P0, PT, |R4|, |R6|, PT ;  /* 0x400000060400722a */ /* 0x002fe20003f0e200 */
        /* <DEDUP_REMOVED lines=19> */
.L_x_217:
[----:B------:R-:W-:Y:S05]  /*5b90*/  BSYNC.RECONVERGENT B1 ;  /* 0x0000000000017941 */ /* 0x000fea0003800200 */
.L_x_216:
[----:B------:R-:W-:Y:S01]  /*5ba0*/  ISETP.GT.AND P0, PT, R2, 0xf, PT ;  /* 0x0000000f0200780c */ /* 0x000fe20003f04270 */
[----:B--2---:R2:W4:Y:S01]  /*5bb0*/  SHFL.DOWN PT, R10, R8, 0x10, 0x1f ;  /* 0x0a001f00080a7f89 */ /* 0x00452200000e0000 */
[----:B------:R-:W-:Y:S01]  /*5bc0*/  BSSY.RECONVERGENT B1, `(.L_x_218) ;  /* 0x000001d000017945 */ /* 0x000fe20003800200 */
[----:B-1----:R-:W-:Y:S02]  /*5bd0*/  IMAD.MOV.U32 R4, RZ, RZ, R12 ;  /* 0x000000ffff047224 */ /* 0x002fe400078e000c */
[----:B------:R2:W1:Y:S01]  /*5be0*/  SHFL.DOWN PT, R11, R9, 0x10, 0x1f ;  /* 0x0a001f00090b7f89 */ /* 0x00046200000e0000 */
[----:B------:R-:W-:Y:S02]  /*5bf0*/  IMAD.MOV.U32 R5, RZ, RZ, R13 ;  /* 0x000000ffff057224 */ /* 0x000fe400078e000d */
[----:B------:R-:W-:Y:S01]  /*5c00*/  IMAD.MOV.U32 R6, RZ, RZ, R8 ;  /* 0x000000ffff067224 */ /* 0x000fe200078e0008 */
[----:B0-----:R2:W0:Y:S01]  /*5c10*/  SHFL.DOWN PT, R15, R12, 0x10, 0x1f ;  /* 0x0a001f000c0f7f89 */ /* 0x00142200000e0000 */
[----:B------:R-:W-:-:S03]  /*5c20*/  IMAD.MOV.U32 R7, RZ, RZ, R9 ;  /* 0x000000ffff077224 */ /* 0x000fc600078e0009 */
[----:B---3--:R2:W3:Y:S01]  /*5c30*/  SHFL.DOWN PT, R14, R13, 0x10, 0x1f ;  /* 0x0a001f000d0e7f89 */ /* 0x0084e200000e0000 */
        /* <DEDUP_REMOVED lines=21> */
.L_x_219:
[----:B------:R-:W-:Y:S05]  /*5d90*/  BSYNC.RECONVERGENT B1 ;  /* 0x0000000000017941 */ /* 0x000fea0003800200 */
.L_x_218:
[----:B------:R-:W-:Y:S01]  /*5da0*/  ISETP.NE.AND P0, PT, R2, RZ, PT ;  /* 0x000000ff0200720c */ /* 0x000fe20003f05270 */
[----:B------:R-:W-:-:S12]  /*5db0*/  BSSY.RECONVERGENT B1, `(.L_x_220) ;  /* 0x000000a000017945 */ /* 0x000fd80003800200 */
[----:B------:R-:W-:Y:S05]  /*5dc0*/  @P0 BRA `(.L_x_221) ;  /* 0x0000000000200947 */ /* 0x000fea0003800000 */
[----:B--2---:R-:W2:Y:S01]  /*5dd0*/  S2R R9, SR_CgaCtaId ;  /* 0x0000000000097919 */ /* 0x004ea20000008800 */
[----:B------:R-:W-:Y:S02]  /*5de0*/  MOV R8, 0x400 ;  /* 0x0000040000087802 */ /* 0x000fe40000000f00 */
[----:B------:R-:W-:-:S04]  /*5df0*/  SHF.R.U32.HI R2, RZ, 0x1, R3 ;  /* 0x00000001ff027819 */ /* 0x000fc80000011603 */
[----:B------:R-:W-:Y:S02]  /*5e00*/  LOP3.LUT R2, R2, 0x1f0, RZ, 0xc0, !PT ;  /* 0x000001f002027812 */ /* 0x000fe400078ec0ff */
[----:B--2---:R-:W-:-:S05]  /*5e10*/  LEA R9, R9, R8, 0x18 ;  /* 0x0000000809097211 */ /* 0x004fca00078ec0ff */
[----:B------:R-:W-:-:S05]  /*5e20*/  IMAD.IADD R9, R2, 0x1, R9 ;  /* 0x0000000102097824 */ /* 0x000fca00078e0209 */
[----:B------:R2:W-:Y:S04]  /*5e30*/  STS.64 [R9+0x10], R4 ;  /* 0x0000100409007388 */ /* 0x0005e80000000a00 */
[----:B------:R2:W-:Y:S02]  /*5e40*/  STS.64 [R9+0x8], R6 ;  /* 0x0000080609007388 */ /* 0x0005e40000000a00 */
.L_x_221:
[----:B------:R-:W-:Y:S05]  /*5e50*/  BSYNC.RECONVERGENT B1 ;  /* 0x0000000000017941 */ /* 0x000fea0003800200 */
.L_x_220:
[----:B------:R-:W-:Y:S01]  /*5e60*/  BAR.SYNC.DEFER_BLOCKING 0x0 ;  /* 0x0000000000007b1d */ /* 0x000fe20000010000 */
[----:B------:R-:W-:-:S13]  /*5e70*/  ISETP.NE.AND P1, PT, R3, RZ, PT ;  /* 0x000000ff0300720c */ /* 0x000fda0003f25270 */
[----:B------:R-:W-:Y:S05]  /*5e80*/  @P1 BRA `(.L_x_149) ;  /* 0x00000008008c1947 */ /* 0x000fea0003800000 */
[----:B------:R-:W5:Y:S01]  /*5e90*/  S2R R3, SR_CgaCtaId ;  /* 0x0000000000037919 */ /* 0x000f620000008800 */
[----:B------:R-:W-:Y:S01]  /*5ea0*/  MOV R20, 0x400 ;  /* 0x0000040000147802 */ /* 0x000fe20000000f00 */
[----:B------:R-:W-:Y:S03]  /*5eb0*/  BSSY.RECONVERGENT B1, `(.L_x_222) ;  /* 0x000001a000017945 */ /* 0x000fe60003800200 */
[----:B-----5:R-:W-:-:S05]  /*5ec0*/  LEA R20, R3, R20, 0x18 ;  /* 0x0000001403147211 */ /* 0x020fca00078ec0ff */
[----:B------:R-:W5:Y:S04]  /*5ed0*/  LDS.64 R16, [R20+0x18] ;  /* 0x0000180014107984 */ /* 0x000f680000000a00 */
[----:B-12-4-:R-:W1:Y:S04]  /*5ee0*/  LDS.128 R8, [R20+0x20] ;  /* 0x0000200014087984 */ /* 0x016e680000000c00 */
[----:B------:R2:W4:Y:S04]  /*5ef0*/  LDS.64 R2, [R20+0x80] ;  /* 0x0000800014027984 */ /* 0x0005280000000a00 */
[----:B0--3--:R2:W0:Y:S01]  /*5f00*/  LDS.128 R12, [R20+0x30] ;  /* 0x00003000140c7984 */ /* 0x0094220000000c00 */
[----:B-----5:R-:W-:Y:S01]  /*5f10*/  DSETP.GEU.AND P0, PT, |R6|, |R16|, PT ;  /* 0x400000100600722a */ /* 0x020fe20003f0e200 */
[----:B------:R-:W-:-:S02]  /*5f20*/  IMAD.MOV.U32 R22, RZ, RZ, R16 ;  /* 0x000000ffff167224 */ /* 0x000fc400078e0010 */
[----:B------:R-:W-:Y:S02]  /*5f30*/  IMAD.MOV.U32 R23, RZ, RZ, R17 ;  /* 0x000000ffff177224 */ /* 0x000fe400078e0011 */
[----:B-1----:R-:W-:Y:S02]  /*5f40*/  IMAD.MOV.U32 R25, RZ, RZ, R8 ;  /* 0x000000ffff197224 */ /* 0x002fe400078e0008 */
[----:B------:R-:W-:-:S07]  /*5f50*/  IMAD.MOV.U32 R21, RZ, RZ, R9 ;  /* 0x000000ffff157224 */ /* 0x000fce00078e0009 */
[----:B0-2-4-:R-:W-:Y:S05]  /*5f60*/  @!P0 BRA `(.L_x_223) ;  /* 0x0000000000388947 */ /* 0x015fea0003800000 */
        /* <DEDUP_REMOVED lines=14> */
.L_x_223:
[----:B------:R-:W-:Y:S05]  /*6050*/  BSYNC.RECONVERGENT B1 ;  /* 0x0000000000017941 */ /* 0x000fea0003800200 */
.L_x_222:
        /* <DEDUP_REMOVED lines=23> */
.L_x_225:
[----:B------:R-:W-:Y:S05]  /*61d0*/  BSYNC.RECONVERGENT B1 ;  /* 0x0000000000017941 */ /* 0x000fea0003800200 */
.L_x_224:
        /* <DEDUP_REMOVED lines=21> */
.L_x_227:
[----:B------:R-:W-:Y:S05]  /*6330*/  BSYNC.RECONVERGENT B1 ;  /* 0x0000000000017941 */ /* 0x000fea0003800200 */
.L_x_226:
        /* <DEDUP_REMOVED lines=23> */
.L_x_229:
[----:B------:R-:W-:Y:S05]  /*64b0*/  BSYNC.RECONVERGENT B1 ;  /* 0x0000000000017941 */ /* 0x000fea0003800200 */
.L_x_228:
        /* <DEDUP_REMOVED lines=21> */
.L_x_231:
[----:B------:R-:W-:Y:S05]  /*6610*/  BSYNC.RECONVERGENT B1 ;  /* 0x0000000000017941 */ /* 0x000fea0003800200 */
.L_x_230:
        /* <DEDUP_REMOVED lines=21> */
.L_x_233:
[----:B------:R-:W-:Y:S05]  /*6770*/  BSYNC.RECONVERGENT B1 ;  /* 0x0000000000017941 */ /* 0x000fea0003800200 */
.L_x_232:
        /* <DEDUP_REMOVED lines=20> */
.L_x_149:
[----:B------:R-:W-:Y:S05]  /*68c0*/  BSYNC.RECONVERGENT B0 ;  /* 0x0000000000007941 */ /* 0x000fea0003800200 */
.L_x_116:
[----:B------:R-:W-:Y:S05]  /*68d0*/  @P1 EXIT ;  /* 0x000000000000194d */ /* 0x000fea0003800000 */
[----:B01--4-:R-:W0:Y:S02]  /*68e0*/  LDC.64 R2, c[0x0][0x390] ;  /* 0x0000e400ff027b82 */ /* 0x013e240000000a00 */
[----:B0-----:R-:W-:-:S05]  /*68f0*/  IMAD.WIDE.U32 R2, R0, 0x10, R2 ;  /* 0x0000001000027825 */ /* 0x001fca00078e0002 */
[----:B------:R-:W-:Y:S04]  /*6900*/  STG.E.64 desc[UR10][R2.64], R6 ;  /* 0x0000000602007986 */ /* 0x000fe8000c101b0a */
[----:B------:R-:W-:Y:S01]  /*6910*/  STG.E.64 desc[UR10][R2.64+0x8], R4 ;  /* 0x0000080402007986 */ /* 0x000fe2000c101b0a */
[----:B------:R-:W-:Y:S05]  /*6920*/  EXIT ;  /* 0x000000000000794d */ /* 0x000fea0003800000 */
.L_x_234:
        /* <DEDUP_REMOVED lines=13> */
.L_x_722:


//--------------------- .text._ZN6thrust24THRUST_300001_SM_1000_NS8cuda_cub4core6detail13_kernel_agentINS1_8__reduce11ReduceAgentINS0_12zip_iteratorIN4cuda3std3__45tupleIJNS0_10device_ptrIdEENS0_17counting_iteratorIlNS0_11use_defaultESF_SF_EEEEEEEPNSB_IJdlEEESJ_lNS1_9__extrema9arg_max_fIdl10comparatorEEEEJSI_SK_lSO_EEEvDpT0_ --------------------------
	.section	.text._ZN6thrust24THRUST_300001_SM_1000_NS8cuda_cub4core6detail13_kernel_agentINS1_8__reduce11ReduceAgentINS0_12zip_iteratorIN4cuda3std3__45tupleIJNS0_10device_ptrIdEENS0_17counting_iteratorIlNS0_11use_defaultESF_SF_EEEEEEEPNSB_IJdlEEESJ_lNS1_9__extrema9arg_max_fIdl10comparatorEEEEJSI_SK_lSO_EEEvDpT0_,"ax",@progbits
	.align	128
        .global         _ZN6thrust24THRUST_300001_SM_1000_NS8cuda_cub4core6detail13_kernel_agentINS1_8__reduce11ReduceAgentINS0_12zip_iteratorIN4cuda3std3__45tupleIJNS0_10device_ptrIdEENS0_17counting_iteratorIlNS0_11use_defaultESF_SF_EEEEEEEPNSB_IJdlEEESJ_lNS1_9__extrema9arg_max_fIdl10comparatorEEEEJSI_SK_lSO_EEEvDpT0_
        .type           _ZN6thrust24THRUST_300001_SM_1000_NS8cuda_cub4core6detail13_kernel_agentINS1_8__reduce11ReduceAgentINS0_12zip_iteratorIN4cuda3std3__45tupleIJNS0_10device_ptrIdEENS0_17counting_iteratorIlNS0_11use_defaultESF_SF_EEEEEEEPNSB_IJdlEEESJ_lNS1_9__extrema9arg_max_fIdl10comparatorEEEEJSI_SK_lSO_EEEvDpT0_,@function
        .size           _ZN6thrust24THRUST_300001_SM_1000_NS8cuda_cub4core6detail13_kernel_agentINS1_8__reduce11ReduceAgentINS0_12zip_iteratorIN4cuda3std3__45tupleIJNS0_10device_ptrIdEENS0_17counting_iteratorIlNS0_11use_defaultESF_SF_EEEEEEEPNSB_IJdlEEESJ_lNS1_9__extrema9arg_max_fIdl10comparatorEEEEJSI_SK_lSO_EEEvDpT0_,(.L_x_723 - _ZN6thrust24THRUST_300001_SM_1000_NS8cuda_cub4core6detail13_kernel_agentINS1_8__reduce11ReduceAgentINS0_12zip_iteratorIN4cuda3std3__45tupleIJNS0_10device_ptrIdEENS0_17counting_iteratorIlNS0_11use_defaultESF_SF_EEEEEEEPNSB_IJdlEEESJ_lNS1_9__extrema9arg_max_fIdl10comparatorEEEEJSI_SK_lSO_EEEvDpT0_)
        .other          _ZN6thrust24THRUST_300001_SM_1000_NS8cuda_cub4core6detail13_kernel_agentINS1_8__reduce11ReduceAgentINS0_12zip_iteratorIN4cuda3std3__45tupleIJNS0_10device_ptrIdEENS0_17counting_iteratorIlNS0_11use_defaultESF_SF_EEEEEEEPNSB_IJdlEEESJ_lNS1_9__extrema9arg_max_fIdl10comparatorEEEEJSI_SK_lSO_EEEvDpT0_,@"STO_CUDA_ENTRY STV_DEFAULT"
_ZN6thrust24THRUST_300001_SM_1000_NS8cuda_cub4core6detail13_kernel_agentINS1_8__reduce11ReduceAgentINS0_12zip_iteratorIN4cuda3std3__45tupleIJNS0_10device_ptrIdEENS0_17counting_iteratorIlNS0_11use_defaultESF_SF_EEEEEEEPNSB_IJdlEEESJ_lNS1_9__extrema9arg_max_fIdl10comparatorEEEEJSI_SK_lSO_EEEvDpT0_:
.text._ZN6thrust24THRUST_300001_SM_1000_NS8cuda_cub4core6detail13_kernel_agentINS1_8__reduce11ReduceAgentINS0_12zip_iteratorIN4cuda3std3__45tupleIJNS0_10device_ptrIdEENS0_17counting_iteratorIlNS0_11use_defaultESF_SF_EEEEEEEPNSB_IJdlEEESJ_lNS1_9__extrema9arg_max_fIdl10comparatorEEEEJSI_SK_lSO_EEEvDpT0_:
[----:B------:R-:W-:Y:S01]  /*0000*/  LDC R1, c[0x0][0x37c] ;  /* 0x0000df00ff017b82 */ /* 0x000fe20000000800 */
[----:B------:R-:W0:Y:S02]  /*0010*/  LDCU.64 UR4, c[0x0][0x398] ;  /* 0x00007300ff0477ac */ /* 0x000e240008000a00 */
[----:B0-----:R-:W-:-:S04]  /*0020*/  ISETP.NE.U32.AND P0, PT, RZ, UR4, PT ;  /* 0x00000004ff007c0c */ /* 0x001fc8000bf05070 */
[----:B------:R-:W-:-:S13]  /*0030*/  ISETP.NE.AND.EX P0, PT, RZ, UR5, PT, P0 ;  /* 0x00000005ff007c0c */ /* 0x000fda000bf05300 */
[----:B------:R-:W-:Y:S05]  /*0040*/  @!P0 EXIT ;  /* 0x000000000000894d */ /* 0x000fea0003800000 */
[----:B------:R-:W-:Y:S01]  /*0050*/  UISETP.GT.U32.AND UP0, UPT, UR4, 0x4ff, UPT ;  /* 0x000004ff0400788c */ /* 0x000fe2000bf04070 */
[----:B------:R-:W-:Y:S01]  /*0060*/  BSSY.RECONVERGENT B0, `(.L_x_235) ;  /* 0x000063e000007945 */ /* 0x000fe20003800200 */
[----:B------:R-:W0:Y:S02]  /*0070*/  LDCU.64 UR8, c[0x0][0x358] ;  /* 0x00006b00ff0877ac */ /* 0x000e240008000a00 */
[----:B------:R-:W-:-:S09]  /*0080*/  UISETP.GT.AND.EX UP0, UPT, UR5, URZ, UPT, UP0 ;  /* 0x000000ff0500728c */ /* 0x000fd2000bf04300 */
        /* <DEDUP_REMOVED lines=9> */
[----:B------:R-:W1:Y:S01]  /*0120*/  LDC.64 R2, c[0x0][0x380] ;  /* 0x0000e000ff027b82 */ /* 0x000e620000000a00 */
[----:B------:R-:W2:Y:S01]  /*0130*/  LDCU.64 UR6, c[0x0][0x388] ;  /* 0x00007100ff0677ac */ /* 0x000ea20008000a00 */
[----:B-1----:R-:W-:-:S06]  /*0140*/  IMAD.WIDE.U32 R2, R0, 0x8, R2 ;  /* 0x0000000800027825 */ /* 0x002fcc00078e0002 */
[----:B0-----:R-:W5:Y:S01]  /*0150*/  LDG.E.64 R2, desc[UR8][R2.64] ;  /* 0x0000000802027981 */ /* 0x001f62000c1e1b00 */
[C---:B--2---:R-:W-:Y:S01]  /*0160*/  IADD3 R9, P0, PT, R0.reuse, UR6, RZ ;  /* 0x0000000600097c10 */ /* 0x044fe2000ff1e0ff */
[----:B------:R-:W-:-:S04]  /*0170*/  VIADD R10, R0, 0x100 ;  /* 0x00000100000a7836 */ /* 0x000fc80000000000 */
[----:B------:R-:W-:-:S08]  /*0180*/  IMAD.X R8, RZ, RZ, UR7, P0 ;  /* 0x00000007ff087e24 */ /* 0x000fd000080e06ff */
.L_x_238:
[----:B0-----:R-:W-:Y:S05]  /*0190*/  BSYNC.RECONVERGENT B1 ;  /* 0x0000000000017941 */ /* 0x001fea0003800200 */
.L_x_237:
[----:B------:R-:W-:Y:S01]  /*01a0*/  ISETP.GE.AND P0, PT, R10, UR4, PT ;  /* 0x000000040a007c0c */ /* 0x000fe2000bf06270 */
[----:B------:R-:W-:-:S12]  /*01b0*/  BSSY.RECONVERGENT B1, `(.L_x_239) ;  /* 0x00000a9000017945 */ /* 0x000fd80003800200 */
[----:B------:R-:W-:Y:S05]  /*01c0*/  @P0 BRA `(.L_x_240) ;  /* 0x00000008009c0947 */ /* 0x000fea0003800000 */
[----:B------:R-:W-:Y:S01]  /*01d0*/  LOP3.LUT R4, RZ, R10, RZ, 0x33, !PT ;  /* 0x0000000aff047212 */ /* 0x000fe200078e33ff */
[----:B------:R-:W-:Y:S04]  /*01e0*/  BSSY.RECONVERGENT B2, `(.L_x_241) ;  /* 0x0000034000027945 */ /* 0x000fe80003800200 */
[----:B------:R-:W-:-:S05]  /*01f0*/  VIADD R16, R4, UR4 ;  /* 0x0000000404107c36 */ /* 0x000fca0008000000 */
[----:B------:R-:W-:-:S04]  /*0200*/  LOP3.LUT R4, R16, 0x300, RZ, 0xc0, !PT ;  /* 0x0000030010047812 */ /* 0x000fc800078ec0ff */
[----:B------:R-:W-:-:S13]  /*0210*/  ISETP.NE.AND P0, PT, R4, 0x300, PT ;  /* 0x000003000400780c */ /* 0x000fda0003f05270 */
[----:B------:R-:W-:Y:S05]  /*0220*/  @!P0 BRA `(.L_x_242) ;  /* 0x0000000000bc8947 */ /* 0x000fea0003800000 */
[----:B------:R-:W0:Y:S01]  /*0230*/  LDC.64 R4, c[0x0][0x380] ;  /* 0x0000e000ff047b82 */ /* 0x000e220000000a00 */
[----:B------:R-:W1:Y:S01]  /*0240*/  LDCU.64 UR6, c[0x0][0x388] ;  /* 0x00007100ff0677ac */ /* 0x000e620008000a00 */
[----:B------:R-:W-:-:S04]  /*0250*/  LEA.HI R6, R16, 0x1, RZ, 0x18 ;  /* 0x0000000110067811 */ /* 0x000fc800078fc0ff */
[----:B------:R-:W-:-:S05]  /*0260*/  LOP3.LUT R6, R6, 0x3, RZ, 0xc0, !PT ;  /* 0x0000000306067812 */ /* 0x000fca00078ec0ff */
[----:B------:R-:W-:Y:S01]  /*0270*/  IMAD.MOV R11, RZ, RZ, -R6 ;  /* 0x000000ffff0b7224 */ /* 0x000fe200078e0a06 */
[C---:B-1----:R-:W-:Y:S01]  /*0280*/  IADD3 R14, P0, PT, R10.reuse, UR6, RZ ;  /* 0x000000060a0e7c10 */ /* 0x042fe2000ff1e0ff */
[----:B0-----:R-:W-:-:S04]  /*0290*/  IMAD.WIDE.U32 R4, R10, 0x8, R4 ;  /* 0x000000080a047825 */ /* 0x001fc800078e0004 */
[----:B------:R-:W-:Y:S02]  /*02a0*/  IMAD.MOV.U32 R12, RZ, RZ, R4 ;  /* 0x000000ffff0c7224 */ /* 0x000fe400078e0004 */
[----:B------:R-:W-:Y:S02]  /*02b0*/  IMAD.MOV.U32 R13, RZ, RZ, R5 ;  /* 0x000000ffff0d7224 */ /* 0x000fe400078e0005 */
[----:B------:R-:W-:-:S07]  /*02c0*/  IMAD.X R15, RZ, RZ, UR7, P0 ;  /* 0x00000007ff0f7e24 */ /* 0x000fce00080e06ff */
.L_x_245:
        /* <DEDUP_REMOVED lines=31> */
.L_x_244:
[----:B------:R-:W-:Y:S05]  /*04c0*/  BSYNC.RECONVERGENT B3 ;  /* 0x0000000000037941 */ /* 0x000fea0003800200 */
.L_x_243:
[----:B------:R-:W-:Y:S01]  /*04d0*/  IADD3 R14, P0, PT, R14, 0x100, RZ ;  /* 0x000001000e0e7810 */ /* 0x000fe20007f1e0ff */
[----:B------:R-:W-:Y:S02]  /*04e0*/  VIADD R10, R10, 0x100 ;  /* 0x000001000a0a7836 */ /* 0x000fe40000000000 */
[----:B------:R-:W-:Y:S02]  /*04f0*/  IMAD.X R13, RZ, RZ, R13, P3 ;  /* 0x000000ffff0d7224 */ /* 0x000fe400018e060d */
[----:B------:R-:W-:Y:S01]  /*0500*/  IMAD.X R15, RZ, RZ, R15, P0 ;  /* 0x000000ffff0f7224 */ /* 0x000fe200000e060f */
[----:B------:R-:W-:Y:S07]  /*0510*/  @P2 BRA `(.L_x_245) ;  /* 0xfffffffc006c2947 */ /* 0x000fee000383ffff */
.L_x_242:
[----:B------:R-:W-:Y:S05]  /*0520*/  BSYNC.RECONVERGENT B2 ;  /* 0x0000000000027941 */ /* 0x000fea0003800200 */
.L_x_241:
[----:B------:R-:W-:-:S13]  /*0530*/  ISETP.GE.U32.AND P0, PT, R16, 0x300, PT ;  /* 0x000003001000780c */ /* 0x000fda0003f06070 */
[----:B------:R-:W-:Y:S05]  /*0540*/  @!P0 BRA `(.L_x_240) ;  /* 0x0000000400bc8947 */ /* 0x000fea0003800000 */
[----:B------:R-:W0:Y:S01]  /*0550*/  LDC.64 R4, c[0x0][0x380] ;  /* 0x0000e000ff047b82 */ /* 0x000e220000000a00 */
[----:B------:R-:W-:-:S07]  /*0560*/  VIADD R20, R10, 0x200 ;  /* 0x000002000a147836 */ /* 0x000fce0000000000 */
[----:B------:R-:W1:Y:S02]  /*0570*/  LDC.64 R6, c[0x0][0x388] ;  /* 0x0000e200ff067b82 */ /* 0x000e640000000a00 */
.L_x_254:
[----:B------:R-:W-:-:S04]  /*0580*/  VIADD R17, R20, 0xfffffe00 ;  /* 0xfffffe0014117836 */ /* 0x000fc80000000000 */
[----:B0-----:R-:W-:-:S05]  /*0590*/  IMAD.WIDE R24, R17, 0x8, R4 ;  /* 0x0000000811187825 */ /* 0x001fca00078e0204 */
[----:B------:R-:W2:Y:S04]  /*05a0*/  LDG.E.64 R18, desc[UR8][R24.64] ;  /* 0x0000000818127981 */ /* 0x000ea8000c1e1b00 */
[----:B-----5:R0:W5:Y:S04]  /*05b0*/  LDG.E.64 R14, desc[UR8][R24.64+0x800] ;  /* 0x00080008180e7981 */ /* 0x020168000c1e1b00 */
[----:B------:R0:W5:Y:S04]  /*05c0*/  LDG.E.64 R12, desc[UR8][R24.64+0x1000] ;  /* 0x00100008180c7981 */ /* 0x000168000c1e1b00 */
[----:B------:R0:W5:Y:S01]  /*05d0*/  LDG.E.64 R10, desc[UR8][R24.64+0x1800] ;  /* 0x00180008180a7981 */ /* 0x000162000c1e1b00 */
[----:B-1----:R-:W-:Y:S01]  /*05e0*/  IADD3 R26, P1, PT, R17, R6, RZ ;  /* 0x00000006111a7210 */ /* 0x002fe20007f3e0ff */
[----:B------:R-:W-:Y:S01]  /*05f0*/  BSSY.RECONVERGENT B2, `(.L_x_246) ;  /* 0x0000017000027945 */ /* 0x000fe20003800200 */
[----:B------:R-:W-:-:S02]  /*0600*/  VIADD R23, R20, 0xffffff00 ;  /* 0xffffff0014177836 */ /* 0x000fc40000000000 */
[----:B------:R-:W-:Y:S01]  /*0610*/  LEA.HI.X.SX32 R27, R17, R7, 0x1, P1 ;  /* 0x00000007111b7211 */ /* 0x000fe200008f0eff */
[----:B------:R-:W-:-:S04]  /*0620*/  IMAD.MOV.U32 R22, RZ, RZ, R26 ;  /* 0x000000ffff167224 */ /* 0x000fc800078e001a */
        /* <DEDUP_REMOVED lines=19> */
.L_x_247:
[----:B------:R-:W-:Y:S05]  /*0760*/  BSYNC.RECONVERGENT B2 ;  /* 0x0000000000027941 */ /* 0x000fea0003800200 */
.L_x_246:
[----:B-----5:R-:W-:Y:S01]  /*0770*/  DSETP.GEU.AND P0, PT, |R16|, |R14|, PT ;  /* 0x4000000e1000722a */ /* 0x020fe20003f0e200 */
[C---:B------:R-:W-:Y:S01]  /*0780*/  IADD3 R19, P1, PT, R23.reuse, R6, RZ ;  /* 0x0000000617137210 */ /* 0x040fe20007f3e0ff */
[----:B------:R-:W-:Y:S01]  /*0790*/  BSSY.RECONVERGENT B2, `(.L_x_248) ;  /* 0x0000015000027945 */ /* 0x000fe20003800200 */
[----:B------:R-:W-:Y:S02]  /*07a0*/  IMAD.MOV.U32 R2, RZ, RZ, R14 ;  /* 0x000000ffff027224 */ /* 0x000fe400078e000e */
[----:B------:R-:W-:Y:S01]  /*07b0*/  LEA.HI.X.SX32 R18, R23, R7, 0x1, P1 ;  /* 0x0000000717127211 */ /* 0x000fe200008f0eff */
[----:B------:R-:W-:Y:S02]  /*07c0*/  IMAD.MOV.U32 R9, RZ, RZ, R19 ;  /* 0x000000ffff097224 */ /* 0x000fe400078e0013 */
[----:B------:R-:W-:Y:S01]  /*07d0*/  IMAD.MOV.U32 R3, RZ, RZ, R15 ;  /* 0x000000ffff037224 */ /* 0x000fe200078e000f */
[----:B------:R-:W-:-:S05]  /*07e0*/  MOV R8, R18 ;  /* 0x0000001200087202 */ /* 0x000fca0000000f00 */
        /* <DEDUP_REMOVED lines=15> */
.L_x_249:
[----:B------:R-:W-:Y:S05]  /*08e0*/  BSYNC.RECONVERGENT B2 ;  /* 0x0000000000027941 */ /* 0x000fea0003800200 */
.L_x_248:
[----:B------:R-:W-:Y:S01]  /*08f0*/  DSETP.GEU.AND P0, PT, |R2|, |R12|, PT ;  /* 0x4000000c0200722a */ /* 0x000fe20003f0e200 */
[CC--:B------:R-:W-:Y:S01]  /*0900*/  IADD3 R22, P1, PT, R20.reuse, R6.reuse, RZ ;  /* 0x0000000614167210 */ /* 0x0c0fe20007f3e0ff */
[C---:B------:R-:W-:Y:S01]  /*0910*/  VIADD R16, R20.reuse, 0x100 ;  /* 0x0000010014107836 */ /* 0x040fe20000000000 */
[----:B------:R-:W-:Y:S01]  /*0920*/  BSSY.RECONVERGENT B2, `(.L_x_250) ;  /* 0x0000016000027945 */ /* 0x000fe20003800200 */
[----:B------:R-:W-:Y:S01]  /*0930*/  IMAD.MOV.U32 R14, RZ, RZ, R12 ;  /* 0x000000ffff0e7224 */ /* 0x000fe200078e000c */
[----:B------:R-:W-:Y:S01]  /*0940*/  LEA.HI.X.SX32 R19, R20, R7, 0x1, P1 ;  /* 0x0000000714137211 */ /* 0x000fe200008f0eff */
[----:B------:R-:W-:Y:S01]  /*0950*/  IMAD.MOV.U32 R17, RZ, RZ, R22 ;  /* 0x000000ffff117224 */ /* 0x000fe200078e0016 */
[----:B------:R-:W-:Y:S01]  /*0960*/  IADD3 R24, P2, PT, R16, R6, RZ ;  /* 0x0000000610187210 */ /* 0x000fe20007f5e0ff */
[----:B------:R-:W-:Y:S02]  /*0970*/  IMAD.MOV.U32 R15, RZ, RZ, R13 ;  /* 0x000000ffff0f7224 */ /* 0x000fe400078e000d */
[----:B------:R-:W-:-:S04]  /*0980*/  IMAD.MOV.U32 R18, RZ, RZ, R19 ;  /* 0x000000ffff127224 */ /* 0x000fc800078e0013 */
[----:B------:R-:W-:Y:S06]  /*0990*/  @!P0 BRA `(.L_x_251) ;  /* 0x0000000000388947 */ /* 0x000fec0003800000 */
        /* <DEDUP_REMOVED lines=14> */
.L_x_251:
[----:B------:R-:W-:Y:S05]  /*0a80*/  BSYNC.RECONVERGENT B2 ;  /* 0x0000000000027941 */ /* 0x000fea0003800200 */
.L_x_250:
[----:B------:R-:W-:Y:S01]  /*0a90*/  DSETP.GEU.AND P0, PT, |R14|, |R10|, PT ;  /* 0x4000000a0e00722a */ /* 0x000fe20003f0e200 */
[----:B------:R-:W-:Y:S01]  /*0aa0*/  LEA.HI.X.SX32 R13, R16, R7, 0x1, P2 ;  /* 0x00000007100d7211 */ /* 0x000fe200010f0eff */
[----:B------:R-:W-:Y:S01]  /*0ab0*/  BSSY.RECONVERGENT B2, `(.L_x_252) ;  /* 0x0000014000027945 */ /* 0x000fe20003800200 */
[----:B------:R-:W-:Y:S02]  /*0ac0*/  IMAD.MOV.U32 R9, RZ, RZ, R24 ;  /* 0x000000ffff097224 */ /* 0x000fe400078e0018 */
[----:B------:R-:W-:Y:S02]  /*0ad0*/  IMAD.MOV.U32 R2, RZ, RZ, R10 ;  /* 0x000000ffff027224 */ /* 0x000fe400078e000a */
[----:B------:R-:W-:Y:S02]  /*0ae0*/  IMAD.MOV.U32 R8, RZ, RZ, R13 ;  /* 0x000000ffff087224 */ /* 0x000fe400078e000d */
[----:B------:R-:W-:-:S05]  /*0af0*/  IMAD.MOV.U32 R3, RZ, RZ, R11 ;  /* 0x000000ffff037224 */ /* 0x000fca00078e000b */
        /* <DEDUP_REMOVED lines=15> */
.L_x_253:
[----:B------:R-:W-:Y:S05]  /*0bf0*/  BSYNC.RECONVERGENT B2 ;  /* 0x0000000000027941 */ /* 0x000fea0003800200 */
.L_x_252:
[C---:B------:R-:W-:Y:S02]  /*0c00*/  VIADD R10, R20.reuse, 0x200 ;  /* 0x00000200140a7836 */ /* 0x040fe40000000000 */
[----:B------:R-:W-:-:S03]  /*0c10*/  VIADD R20, R20, 0x400 ;  /* 0x0000040014147836 */ /* 0x000fc60000000000 */
[----:B------:R-:W-:-:S13]  /*0c20*/  ISETP.GE.AND P0, PT, R10, UR5, PT ;  /* 0x000000050a007c0c */ /* 0x000fda000bf06270 */
[----:B------:R-:W-:Y:S05]  /*0c30*/  @!P0 BRA `(.L_x_254) ;  /* 0xfffffff800508947 */ /* 0x000fea000383ffff */
.L_x_240:
[----:B------:R-:W-:Y:S05]  /*0c40*/  BSYNC.RECONVERGENT B1 ;  /* 0x0000000000017941 */ /* 0x000fea0003800200 */
.L_x_239:
[----:B------:R-:W0:Y:S02]  /*0c50*/  LDCU UR6, c[0x0][0x398] ;  /* 0x00007300ff0677ac */ /* 0x000e240008000800 */
[----:B0-----:R-:W-:-:S09]  /*0c60*/  UISETP.GE.AND UP0, UPT, UR6, 0x100, UPT ;  /* 0x000001000600788c */ /* 0x001fd2000bf06270 */
[----:B------:R-:W-:Y:S05]  /*0c70*/  BRA.U !UP0, `(.L_x_255) ;  /* 0x0000001508507547 */ /* 0x000fea000b800000 */
        /* <DEDUP_REMOVED lines=32> */
.L_x_257:
[----:B------:R-:W-:Y:S05]  /*0e80*/  BSYNC.RECONVERGENT B1 ;  /* 0x0000000000017941 */ /* 0x000fea0003800200 */
.L_x_256:
        /* <DEDUP_REMOVED lines=31> */
.L_x_259:
[----:B------:R-:W-:Y:S05]  /*1080*/  BSYNC.RECONVERGENT B1 ;  /* 0x0000000000017941 */ /* 0x000fea0003800200 */
.L_x_258:
[----:B------:R-:W-:Y:S01]  /*1090*/  ISETP.GT.AND P0, PT, R10, 0x1b, PT ;  /* 0x0000001b0a00780c */ /* 0x000fe20003f04270 */
[----:B-1----:R1:W1:Y:S01]  /*10a0*/  SHFL.DOWN PT, R6, R2, 0x4, 0x1f ;  /* 0x08801f0002067f89 */ /* 0x00226200000e0000 */
[----:B------:R-:W-:Y:S01]  /*10b0*/  BSSY.RECONVERGENT B1, `(.L_x_260) ;  /* 0x000001d000017945 */ /* 0x000fe20003800200 */
[----:B0-----:R-:W-:Y:S02]  /*10c0*/  IMAD.MOV.U32 R11, RZ, RZ, R8 ;  /* 0x000000ffff0b7224 */ /* 0x001fe400078e0008 */
[----:B--2---:R0:W2:Y:S01]  /*10d0*/  SHFL.DOWN PT, R7, R3, 0x4, 0x1f ;  /* 0x08801f0003077f89 */ /* 0x0040a200000e0000 */
[----:B------:R-:W-:Y:S02]  /*10e0*/  IMAD.MOV.U32 R12, RZ, RZ, R9 ;  /* 0x000000ffff0c7224 */ /* 0x000fe400078e0009 */
[----:B------:R-:W-:Y:S01]  /*10f0*/  IMAD.MOV.U32 R4, RZ, RZ, R2 ;  /* 0x000000ffff047224 */ /* 0x000fe200078e0002 */
[----:B----4-:R0:W4:Y:S01]  /*1100*/  SHFL.DOWN PT, R13, R8, 0x4, 0x1f ;  /* 0x08801f00080d7f89 */ /* 0x01012200000e0000 */
[----:B------:R-:W-:-:S03]  /*1110*/  IMAD.MOV.U32 R5, RZ, RZ, R3 ;  /* 0x000000ffff057224 */ /* 0x000fc600078e0003 */
[----:B---3--:R0:W3:Y:S01]  /*1120*/  SHFL.DOWN PT, R14, R9, 0x4, 0x1f ;  /* 0x08801f00090e7f89 */ /* 0x0080e200000e0000 */
[----:B------:R-:W-:Y:S05]  /*1130*/  @P0 BRA `(.L_x_261) ;  /* 0x0000000000500947 */ /* 0x000fea0003800000 */
[----:B-12---:R-:W-:Y:S01]  /*1140*/  DSETP.GEU.AND P0, PT, |R2|, |R6|, PT ;  /* 0x400000060200722a */ /* 0x006fe20003f0e200 */
[----:B----4-:R-:W-:Y:S02]  /*1150*/  IMAD.MOV.U32 R11, RZ, RZ, R13 ;  /* 0x000000ffff0b7224 */ /* 0x010fe400078e000d */
        /* <DEDUP_REMOVED lines=18> */
.L_x_261:
[----:B------:R-:W-:Y:S05]  /*1280*/  BSYNC.RECONVERGENT B1 ;  /* 0x0000000000017941 */ /* 0x000fea0003800200 */
.L_x_260:
        /* <DEDUP_REMOVED lines=31> */
.L_x_263:
[----:B------:R-:W-:Y:S05]  /*1480*/  BSYNC.RECONVERGENT B1 ;  /* 0x0000000000017941 */ /* 0x000fea0003800200 */
.L_x_262:
[----:B------:R-:W-:Y:S01]  /*1490*/  ISETP.GT.AND P0, PT, R10, 0xf, PT ;  /* 0x0000000f0a00780c */ /* 0x000fe20003f04270 */
[----:B-1----:R1:W1:Y:S01]  /*14a0*/  SHFL.DOWN PT, R4, R2, 0x10, 0x1f ;  /* 0x0a001f0002047f89 */ /* 0x00226200000e0000 */
[----:B------:R-:W-:Y:S01]  /*14b0*/  BSSY.RECONVERGENT B1, `(.L_x_264) ;  /* 0x000001d000017945 */ /* 0x000fe20003800200 */
[----:B---3--:R-:W-:Y:S01]  /*14c0*/  MOV R14, R8 ;  /* 0x00000008000e7202 */ /* 0x008fe20000000f00 */
[----:B------:R-:W-:Y:S01]  /*14d0*/  IMAD.MOV.U32 R15, RZ, RZ, R9 ;  /* 0x000000ffff0f7224 */ /* 0x000fe200078e0009 */
[----:B0-----:R0:W3:Y:S01]  /*14e0*/  SHFL.DOWN PT, R5, R3, 0x10, 0x1f ;  /* 0x0a001f0003057f89 */ /* 0x0010e200000e0000 */
[----:B------:R-:W-:Y:S02]  /*14f0*/  IMAD.MOV.U32 R12, RZ, RZ, R2 ;  /* 0x000000ffff0c7224 */ /* 0x000fe400078e0002 */
[----:B----4-:R-:W-:Y:S01]  /*1500*/  IMAD.MOV.U32 R13, RZ, RZ, R3 ;  /* 0x000000ffff0d7224 */ /* 0x010fe200078e0003 */
[----:B--2---:R0:W2:Y:S04]  /*1510*/  SHFL.DOWN PT, R7, R8, 0x10, 0x1f ;  /* 0x0a001f0008077f89 */ /* 0x0040a800000e0000 */
[----:B------:R0:W4:Y:S01]  /*1520*/  SHFL.DOWN PT, R6, R9, 0x10, 0x1f ;  /* 0x0a001f0009067f89 */ /* 0x00012200000e0000 */
        /* <DEDUP_REMOVED lines=21> */
.L_x_265:
[----:B------:R-:W-:Y:S05]  /*1680*/  BSYNC.RECONVERGENT B1 ;  /* 0x0000000000017941 */ /* 0x000fea0003800200 */
.L_x_264:
        /* <DEDUP_REMOVED lines=11> */
.L_x_267:
[----:B------:R-:W-:Y:S05]  /*1740*/  BSYNC.RECONVERGENT B1 ;  /* 0x0000000000017941 */ /* 0x000fea0003800200 */
.L_x_266:
        /* <DEDUP_REMOVED lines=8> */
[----:B-1234-:R-:W1:Y:S04]  /*17d0*/  LDS.128 R4, [R0+0x20] ;  /* 0x0000200000047984 */ /* 0x01ee680000000c00 */
[----:B------:R2:W3:Y:S04]  /*17e0*/  LDS.64 R2, [R0+0x80] ;  /* 0x0000800000027984 */ /* 0x0004e80000000a00 */
[----:B------:R2:W4:Y:S01]  /*17f0*/  LDS.128 R8, [R0+0x30] ;  /* 0x0000300000087984 */ /* 0x0005220000000c00 */
        /* <DEDUP_REMOVED lines=20> */
.L_x_270:
[----:B------:R-:W-:Y:S05]  /*1940*/  BSYNC.RECONVERGENT B1 ;  /* 0x0000000000017941 */ /* 0x000fea0003800200 */
.L_x_269:
        /* <DEDUP_REMOVED lines=23> */
.L_x_272:
[----:B------:R-:W-:Y:S05]  /*1ac0*/  BSYNC.RECONVERGENT B1 ;  /* 0x0000000000017941 */ /* 0x000fea0003800200 */
.L_x_271:
        /* <DEDUP_REMOVED lines=21> */
.L_x_274:
[----:B------:R-:W-:Y:S05]  /*1c20*/  BSYNC.RECONVERGENT B1 ;  /* 0x0000000000017941 */ /* 0x000fea0003800200 */
.L_x_273:
[----:B------:R0:W1:Y:S01]  /*1c30*/  LDS.128 R8, [R0+0x60] ;  /* 0x0000600000087984 */ /* 0x0000620000000c00 */
[----:B------:R-:W-:Y:S01]  /*1c40*/  DSETP.GEU.AND P0, PT, |R20|, |R14|, PT ;  /* 0x4000000e1400722a */ /* 0x000fe20003f0e200 */
[----:B------:R-:W-:Y:S01]  /*1c50*/  BSSY.RECONVERGENT B1, `(.L_x_275) ;  /* 0x0000015000017945 */ /* 0x000fe20003800200 */
[----:B------:R-:W-:Y:S01]  /*1c60*/  MOV R12, R14 ;  /* 0x0000000e000c7202 */ /* 0x000fe20000000f00 */
        /* <DEDUP_REMOVED lines=19> */
.L_x_276:
[----:B------:R-:W-:Y:S05]  /*1da0*/  BSYNC.RECONVERGENT B1 ;  /* 0x0000000000017941 */ /* 0x000fea0003800200 */
.L_x_275:
        /* <DEDUP_REMOVED lines=21> */
.L_x_278:
[----:B------:R-:W-:Y:S05]  /*1f00*/  BSYNC.RECONVERGENT B1 ;  /* 0x0000000000017941 */ /* 0x000fea0003800200 */
.L_x_277:
        /* <DEDUP_REMOVED lines=21> */
.L_x_280:
[----:B------:R-:W-:Y:S05]  /*2060*/  BSYNC.RECONVERGENT B1 ;  /* 0x0000000000017941 */ /* 0x000fea0003800200 */
.L_x_279:
        /* <DEDUP_REMOVED lines=21> */
.L_x_255:
[----:B------:R-:W0:Y:S01]  /*21c0*/  S2R R4, SR_LANEID ;  /* 0x0000000000047919 */ /* 0x000e220000000000 */
[----:B------:R-:W-:Y:S01]  /*21d0*/  LOP3.LUT R5, R0, 0x3e0, RZ, 0xc0, !PT ;  /* 0x000003e000057812 */ /* 0x000fe200078ec0ff */
[----:B------:R-:W-:Y:S01]  /*21e0*/  BSSY.RECONVERGENT B1, `(.L_x_281) ;  /* 0x0000024000017945 */ /* 0x000fe20003800200 */
[----:B------:R-:W-:Y:S02]  /*21f0*/  IMAD.MOV.U32 R12, RZ, RZ, R9 ;  /* 0x000000ffff0c7224 */ /* 0x000fe400078e0009 */
[----:B------:R-:W-:Y:S02]  /*2200*/  IMAD.MOV.U32 R14, RZ, RZ, R8 ;  /* 0x000000ffff0e7224 */ /* 0x000fe400078e0008 */
[----:B------:R-:W-:Y:S01]  /*2210*/  VIADD R6, R5, 0x20 ;  /* 0x0000002005067836 */ /* 0x000fe20000000000 */
[----:B------:R-:W-:Y:S01]  /*2220*/  LOP3.LUT R5, RZ, R5, RZ, 0x33, !PT ;  /* 0x00000005ff057212 */ /* 0x000fe200078e33ff */
[----:B-----5:R-:W-:-:S03]  /*2230*/  IMAD.MOV.U32 R7, RZ, RZ, R3 ;  /* 0x000000ffff077224 */ /* 0x020fc600078e0003 */
[----:B------:R-:W-:Y:S01]  /*2240*/  ISETP.GT.AND P0, PT, R6, UR6, PT ;  /* 0x0000000606007c0c */ /* 0x000fe2000bf04270 */
[----:B------:R-:W-:Y:S01]  /*2250*/  VIADD R5, R5, UR6 ;  /* 0x0000000605057c36 */ /* 0x000fe20008000000 */
[----:B------:R-:W-:-:S04]  /*2260*/  MOV R6, R2 ;  /* 0x0000000200067202 */ /* 0x000fc80000000f00 */
[----:B------:R-:W-:-:S05]  /*2270*/  SEL R5, R5, 0x1f, P0 ;  /* 0x0000001f05057807 */ /* 0x000fca0000000000 */
[----:B------:R1:W2:Y:S04]  /*2280*/  SHFL.DOWN PT, R10, R2, 0x1, R5 ;  /* 0x08200000020a7989 */ /* 0x0002a800000e0005 */
[----:B------:R1:W3:Y:S04]  /*2290*/  SHFL.DOWN PT, R11, R3, 0x1, R5 ;  /* 0x08200000030b7989 */ /* 0x0002e800000e0005 */
[----:B------:R1:W4:Y:S01]  /*22a0*/  SHFL.DOWN PT, R16, R9, 0x1, R5 ;  /* 0x0820000009107989 */ /* 0x00032200000e0005 */
[----:B0-----:R-:W-:-:S03]  /*22b0*/  ISETP.GE.AND P0, PT, R4, R5, PT ;  /* 0x000000050400720c */ /* 0x001fc60003f06270 */
[----:B------:R1:W0:Y:S10]  /*22c0*/  SHFL.DOWN PT, R13, R8, 0x1, R5 ;  /* 0x08200000080d7989 */ /* 0x00023400000e0005 */
[----:B-1----:R-:W-:Y:S05]  /*22d0*/  @P0 BRA `(.L_x_282) ;  /* 0x0000000000500947 */ /* 0x002fea0003800000 */
[----:B--23--:R-:W-:Y:S01]  /*22e0*/  DSETP.GEU.AND P0, PT, |R2|, |R10|, PT ;  /* 0x4000000a0200722a */ /* 0x00cfe20003f0e200 */
        /* <DEDUP_REMOVED lines=19> */
.L_x_282:
[----:B------:R-:W-:Y:S05]  /*2420*/  BSYNC.RECONVERGENT B1 ;  /* 0x0000000000017941 */ /* 0x000fea0003800200 */
.L_x_281:
[----:B------:R-:W-:Y:S01]  /*2430*/  VIADD R2, R4, 0x2 ;  /* 0x0000000204027836 */ /* 0x000fe20000000000 */
[----:B------:R1:W1:Y:S01]  /*2440*/  SHFL.DOWN PT, R8, R6, 0x2, R5 ;  /* 0x0840000006087989 */ /* 0x00026200000e0005 */
[----:B------:R-:W-:Y:S01]  /*2450*/  BSSY.RECONVERGENT B1, `(.L_x_283) ;  /* 0x000001e000017945 */ /* 0x000fe20003800200 */
[----:B--2---:R-:W-:Y:S02]  /*2460*/  IMAD.MOV.U32 R10, RZ, RZ, R12 ;  /* 0x000000ffff0a7224 */ /* 0x004fe400078e000c */
[----:B------:R-:W-:Y:S01]  /*2470*/  ISETP.GT.AND P0, PT, R2, R5, PT ;  /* 0x000000050200720c */ /* 0x000fe20003f04270 */
[----:B------:R2:W1:Y:S01]  /*2480*/  SHFL.DOWN PT, R9, R7, 0x2, R5 ;  /* 0x0840000007097989 */ /* 0x00046200000e0005 */
[----:B----4-:R-:W-:Y:S02]  /*2490*/  IMAD.MOV.U32 R16, RZ, RZ, R14 ;  /* 0x000000ffff107224 */ /* 0x010fe400078e000e */
[----:B------:R-:W-:Y:S01]  /*24a0*/  IMAD.MOV.U32 R2, RZ, RZ, R6 ;  /* 0x000000ffff027224 */ /* 0x000fe200078e0006 */
[----:B---3--:R2:W3:Y:S01]  /*24b0*/  SHFL.DOWN PT, R11, R12, 0x2, R5 ;  /* 0x084000000c0b7989 */ /* 0x0084e200000e0005 */
[----:B------:R-:W-:-:S03]  /*24c0*/  IMAD.MOV.U32 R3, RZ, RZ, R7 ;  /* 0x000000ffff037224 */ /* 0x000fc600078e0007 */
[----:B0-----:R2:W0:Y:S04]  /*24d0*/  SHFL.DOWN PT, R13, R14, 0x2, R5 ;  /* 0x084000000e0d7989 */ /* 0x00142800000e0005 */
        /* <DEDUP_REMOVED lines=21> */
.L_x_284:
[----:B------:R-:W-:Y:S05]  /*2630*/  BSYNC.RECONVERGENT B1 ;  /* 0x0000000000017941 */ /* 0x000fea0003800200 */
.L_x_283:
[----:B-1----:R-:W-:Y:S01]  /*2640*/  VIADD R6, R4, 0x4 ;  /* 0x0000000404067836 */ /* 0x002fe20000000000 */
[----:B------:R1:W4:Y:S01]  /*2650*/  SHFL.DOWN PT, R8, R2, 0x4, R5 ;  /* 0x0880000002087989 */ /* 0x00032200000e0005 */
[----:B------:R-:W-:Y:S01]  /*2660*/  BSSY.RECONVERGENT B1, `(.L_x_285) ;  /* 0x000001e000017945 */ /* 0x000fe20003800200 */
[----:B--2---:R-:W-:Y:S02]  /*2670*/  IMAD.MOV.U32 R12, RZ, RZ, R10 ;  /* 0x000000ffff0c7224 */ /* 0x004fe400078e000a */
[----:B------:R-:W-:Y:S01]  /*2680*/  ISETP.GT.AND P0, PT, R6, R5, PT ;  /* 0x000000050600720c */ /* 0x000fe20003f04270 */
[----:B------:R1:W2:Y:S01]  /*2690*/  SHFL.DOWN PT, R9, R3, 0x4, R5 ;  /* 0x0880000003097989 */ /* 0x0002a200000e0005 */
[----:B------:R-:W-:Y:S02]  /*26a0*/  IMAD.MOV.U32 R14, RZ, RZ, R16 ;  /* 0x000000ffff0e7224 */ /* 0x000fe400078e0010 */
[----:B------:R-:W-:Y:S01]  /*26b0*/  IMAD.MOV.U32 R6, RZ, RZ, R2 ;  /* 0x000000ffff067224 */ /* 0x000fe200078e0002 */
[----:B---3--:R1:W3:Y:S01]  /*26c0*/  SHFL.DOWN PT, R11, R10, 0x4, R5 ;  /* 0x088000000a0b7989 */ /* 0x0082e200000e0005 */
[----:B------:R-:W-:-:S03]  /*26d0*/  IMAD.MOV.U32 R7, RZ, RZ, R3 ;  /* 0x000000ffff077224 */ /* 0x000fc600078e0003 */
[----:B0-----:R1:W0:Y:S04]  /*26e0*/  SHFL.DOWN PT, R13, R16, 0x4, R5 ;  /* 0x08800000100d7989 */ /* 0x00122800000e0005 */
[----:B------:R-:W-:Y:S05]  /*26f0*/  @P0 BRA `(.L_x_286) ;  /* 0x0000000000500947 */ /* 0x000fea0003800000 */
[----:B--2-4-:R-:W-:Y:S01]  /*2700*/  DSETP.GEU.AND P0, PT, |R2|, |R8|, PT ;  /* 0x400000080200722a */ /* 0x014fe20003f0e200 */
        /* <DEDUP_REMOVED lines=19> */
.L_x_286:
[----:B------:R-:W-:Y:S05]  /*2840*/  BSYNC.RECONVERGENT B1 ;  /* 0x0000000000017941 */ /* 0x000fea0003800200 */
.L_x_285:
[----:B-1----:R-:W-:Y:S01]  /*2850*/  IADD3 R2, PT, PT, R4, 0x8, RZ ;  /* 0x0000000804027810 */ /* 0x002fe20007ffe0ff */
[----:B----4-:R1:W4:Y:S01]  /*2860*/  SHFL.DOWN PT, R8, R6, 0x8, R5 ;  /* 0x0900000006087989 */ /* 0x01032200000e0005 */
[----:B------:R-:W-:Y:S01]  /*2870*/  BSSY.RECONVERGENT B1, `(.L_x_287) ;  /* 0x000001e000017945 */ /* 0x000fe20003800200 */
[----:B------:R-:W-:Y:S01]  /*2880*/  IMAD.MOV.U32 R10, RZ, RZ, R12 ;  /* 0x000000ffff0a7224 */ /* 0x000fe200078e000c */
[----:B------:R-:W-:Y:S01]  /*2890*/  ISETP.GT.AND P0, PT, R2, R5, PT ;  /* 0x000000050200720c */ /* 0x000fe20003f04270 */
[----:B--2---:R1:W2:Y:S01]  /*28a0*/  SHFL.DOWN PT, R9, R7, 0x8, R5 ;  /* 0x0900000007097989 */ /* 0x0042a200000e0005 */
        /* <DEDUP_REMOVED lines=26> */
.L_x_288:
[----:B------:R-:W-:Y:S05]  /*2a50*/  BSYNC.RECONVERGENT B1 ;  /* 0x0000000000017941 */ /* 0x000fea0003800200 */
.L_x_287:
[----:B----4-:R-:W-:Y:S01]  /*2a60*/  VIADD R8, R4, 0x10 ;  /* 0x0000001004087836 */ /* 0x010fe20000000000 */
[----:B-1----:R1:W4:Y:S01]  /*2a70*/  SHFL.DOWN PT, R6, R2, 0x10, R5 ;  /* 0x0a00000002067989 */ /* 0x00232200000e0005 */
[----:B------:R-:W-:Y:S01]  /*2a80*/  BSSY.RECONVERGENT B1, `(.L_x_289) ;  /* 0x000001e000017945 */ /* 0x000fe20003800200 */
[----:B------:R-:W-:Y:S02]  /*2a90*/  IMAD.MOV.U32 R14, RZ, RZ, R10 ;  /* 0x000000ffff0e7224 */ /* 0x000fe400078e000a */
[----:B------:R-:W-:Y:S01]  /*2aa0*/  ISETP.GT.AND P0, PT, R8, R5, PT ;  /* 0x000000050800720c */ /* 0x000fe20003f04270 */
[----:B------:R1:W1:Y:S01]  /*2ab0*/  SHFL.DOWN PT, R7, R3, 0x10, R5 ;  /* 0x0a00000003077989 */ /* 0x00026200000e0005 */
[----:B------:R-:W-:Y:S02]  /*2ac0*/  IMAD.MOV.U32 R15, RZ, RZ, R16 ;  /* 0x000000ffff0f7224 */ /* 0x000fe400078e0010 */
[----:B------:R-:W-:Y:S01]  /*2ad0*/  IMAD.MOV.U32 R12, RZ, RZ, R2 ;  /* 0x000000ffff0c7224 */ /* 0x000fe200078e0002 */
[----:B--2---:R2:W1:Y:S01]  /*2ae0*/  SHFL.DOWN PT, R9, R10, 0x10, R5 ;  /* 0x0a0000000a097989 */ /* 0x00446200000e0005 */
[----:B0-----:R-:W-:-:S03]  /*2af0*/  IMAD.MOV.U32 R13, RZ, RZ, R3 ;  /* 0x000000ffff0d7224 */ /* 0x001fc600078e0003 */
[----:B---3--:R2:W0:Y:S04]  /*2b00*/  SHFL.DOWN PT, R11, R16, 0x10, R5 ;  /* 0x0a000000100b7989 */ /* 0x00842800000e0005 */
[----:B------:R-:W-:Y:S05]  /*2b10*/  @P0 BRA `(.L_x_290) ;  /* 0x0000000000500947 */ /* 0x000fea0003800000 */
[----:B-1--4-:R-:W-:Y:S01]  /*2b20*/  DSETP.GEU.AND P0, PT, |R2|, |R6|, PT ;  /* 0x400000060200722a */ /* 0x012fe20003f0e200 */
[----:B------:R-:W-:Y:S02]  /*2b30*/  IMAD.MOV.U32 R14, RZ, RZ, R9 ;  /* 0x000000ffff0e7224 */ /* 0x000fe400078e0009 */
        /* <DEDUP_REMOVED lines=18> */
.L_x_290:
[----:B------:R-:W-:Y:S05]  /*2c60*/  BSYNC.RECONVERGENT B1 ;  /* 0x0000000000017941 */ /* 0x000fea0003800200 */
.L_x_289:
[----:B------:R-:W-:Y:S01]  /*2c70*/  ISETP.NE.AND P0, PT, R4, RZ, PT ;  /* 0x000000ff0400720c */ /* 0x000fe20003f05270 */
[----:B------:R-:W-:-:S12]  /*2c80*/  BSSY.RECONVERGENT B1, `(.L_x_291) ;  /* 0x000000a000017945 */ /* 0x000fd80003800200 */
[----:B------:R-:W-:Y:S05]  /*2c90*/  @P0 BRA `(.L_x_292) ;  /* 0x0000000000200947 */ /* 0x000fea0003800000 */
[----:B------:R-:W3:Y:S01]  /*2ca0*/  S2R R4, SR_CgaCtaId ;  /* 0x0000000000047919 */ /* 0x000ee20000008800 */
[----:B-1----:R-:W-:Y:S02]  /*2cb0*/  MOV R3, 0x400 ;  /* 0x0000040000037802 */ /* 0x002fe40000000f00 */
[----:B------:R-:W-:-:S04]  /*2cc0*/  SHF.R.U32.HI R2, RZ, 0x1, R0 ;  /* 0x00000001ff027819 */ /* 0x000fc80000011600 */
[----:B------:R-:W-:Y:S02]  /*2cd0*/  LOP3.LUT R2, R2, 0x1f0, RZ, 0xc0, !PT ;  /* 0x000001f002027812 */ /* 0x000fe400078ec0ff */
[----:B---3--:R-:W-:-:S05]  /*2ce0*/  LEA R3, R4, R3, 0x18 ;  /* 0x0000000304037211 */ /* 0x008fca00078ec0ff */
[----:B------:R-:W-:-:S05]  /*2cf0*/  IMAD.IADD R3, R2, 0x1, R3 ;  /* 0x0000000102037824 */ /* 0x000fca00078e0203 */
[----:B------:R3:W-:Y:S04]  /*2d00*/  STS.64 [R3+0x10], R14 ;  /* 0x0000100e03007388 */ /* 0x0007e80000000a00 */
[----:B------:R3:W-:Y:S02]  /*2d10*/  STS.64 [R3+0x8], R12 ;  /* 0x0000080c03007388 */ /* 0x0007e40000000a00 */
.L_x_292:
[----:B------:R-:W-:Y:S05]  /*2d20*/  BSYNC.RECONVERGENT B1 ;  /* 0x0000000000017941 */ /* 0x000fea0003800200 */
.L_x_291:
[----:B------:R-:W-:Y:S01]  /*2d30*/  BAR.SYNC.DEFER_BLOCKING 0x0 ;  /* 0x0000000000007b1d */ /* 0x000fe20000010000 */
[----:B------:R-:W-:-:S13]  /*2d40*/  ISETP.NE.AND P1, PT, R0, RZ, PT ;  /* 0x000000ff0000720c */ /* 0x000fda0003f25270 */
[----:B------:R-:W-:Y:S05]  /*2d50*/  @P1 BRA `(.L_x_268) ;  /* 0x0000003400b81947 */ /* 0x000fea0003800000 */
[----:B------:R-:W-:Y:S01]  /*2d60*/  UISETP.GE.AND UP0, UPT, UR6, 0x21, UPT ;  /* 0x000000210600788c */ /* 0x000fe2000bf06270 */
[----:B0-----:R-:W-:Y:S02]  /*2d70*/  IMAD.MOV.U32 R11, RZ, RZ, R14 ;  /* 0x000000ffff0b7224 */ /* 0x001fe400078e000e */
[----:B------:R-:W-:Y:S02]  /*2d80*/  IMAD.MOV.U32 R8, RZ, RZ, R15 ;  /* 0x000000ffff087224 */ /* 0x000fe400078e000f */
[----:B-1----:R-:W-:Y:S02]  /*2d90*/  IMAD.MOV.U32 R2, RZ, RZ, R12 ;  /* 0x000000ffff027224 */ /* 0x002fe400078e000c */
[----:B---3--:R-:W-:Y:S02]  /*2da0*/  IMAD.MOV.U32 R3, RZ, RZ, R13 ;  /* 0x000000ffff037224 */ /* 0x008fe400078e000d */
[----:B------:R-:W-:Y:S05]  /*2db0*/  BRA.U !UP0, `(.L_x_293) ;  /* 0x00000001086c7547 */ /* 0x000fea000b800000 */
[----:B------:R-:W0:Y:S01]  /*2dc0*/  S2UR UR5, SR_CgaCtaId ;  /* 0x00000000000579c3 */ /* 0x000e220000008800 */
[----:B------:R-:W-:Y:S01]  /*2dd0*/  UMOV UR4, 0x400 ;  /* 0x0000040000047882 */ /* 0x000fe20000000000 */
[----:B------:R-:W-:Y:S01]  /*2de0*/  BSSY.RECONVERGENT B1, `(.L_x_293) ;  /* 0x0000018000017945 */ /* 0x000fe20003800200 */
[----:B0-----:R-:W-:-:S09]  /*2df0*/  ULEA UR4, UR5, UR4, 0x18 ;  /* 0x0000000405047291 */ /* 0x001fd2000f8ec0ff */
[----:B--2---:R-:W0:Y:S04]  /*2e00*/  LDS.64 R4, [UR4+0x18] ;  /* 0x00001804ff047984 */ /* 0x004e280008000a00 */
        /* <DEDUP_REMOVED lines=21> */
.L_x_294:
[----:B------:R-:W-:Y:S05]  /*2f60*/  BSYNC.RECONVERGENT B1 ;  /* 0x0000000000017941 */ /* 0x000fea0003800200 */
.L_x_293:
[----:B------:R-:W-:Y:S01]  /*2f70*/  UISETP.GE.AND UP0, UPT, UR6, 0x41, UPT ;  /* 0x000000410600788c */ /* 0x000fe2000bf06270 */
[----:B------:R-:W-:Y:S02]  /*2f80*/  IMAD.MOV.U32 R9, RZ, RZ, R11 ;  /* 0x000000ffff097224 */ /* 0x000fe400078e000b */
[----:B------:R-:W-:Y:S02]  /*2f90*/  IMAD.MOV.U32 R0, RZ, RZ, R8 ;  /* 0x000000ffff007224 */ /* 0x000fe400078e0008 */
[----:B------:R-:W-:Y:S02]  /*2fa0*/  IMAD.MOV.U32 R4, RZ, RZ, R2 ;  /* 0x000000ffff047224 */ /* 0x000fe400078e0002 */
[----:B--2---:R-:W-:Y:S02]  /*2fb0*/  IMAD.MOV.U32 R5, RZ, RZ, R3 ;  /* 0x000000ffff057224 */ /* 0x004fe400078e0003 */
[----:B------:R-:W-:Y:S05]  /*2fc0*/  BRA.U !UP0, `(.L_x_295) ;  /* 0x00000001086c7547 */ /* 0x000fea000b800000 */
[----:B------:R-:W0:Y:S01]  /*2fd0*/  S2UR UR5, SR_CgaCtaId ;  /* 0x00000000000579c3 */ /* 0x000e220000008800 */
[----:B------:R-:W-:Y:S01]  /*2fe0*/  UMOV UR4, 0x400 ;  /* 0x0000040000047882 */ /* 0x000fe20000000000 */
[----:B------:R-:W-:Y:S01]  /*2ff0*/  BSSY.RECONVERGENT B1, `(.L_x_295) ;  /* 0x0000018000017945 */ /* 0x000fe20003800200 */
[----:B0-----:R-:W-:-:S09]  /*3000*/  ULEA UR4, UR5, UR4, 0x18 ;  /* 0x0000000405047291 */ /* 0x001fd2000f8ec0ff */
[----:B----4-:R-:W0:Y:S04]  /*3010*/  LDS.64 R6, [UR4+0x28] ;  /* 0x00002804ff067984 */ /* 0x010e280008000a00 */
        /* <DEDUP_REMOVED lines=21> */
.L_x_296:
[----:B------:R-:W-:Y:S05]  /*3170*/  BSYNC.RECONVERGENT B1 ;  /* 0x0000000000017941 */ /* 0x000fea0003800200 */
.L_x_295:
        /* <DEDUP_REMOVED lines=32> */
.L_x_298:
[----:B------:R-:W-:Y:S05]  /*3380*/  BSYNC.RECONVERGENT B1 ;  /* 0x0000000000017941 */ /* 0x000fea0003800200 */
.L_x_297:
        /* <DEDUP_REMOVED lines=32> */
.L_x_300:
[----:B------:R-:W-:Y:S05]  /*3590*/  BSYNC.RECONVERGENT B1 ;  /* 0x0000000000017941 */ /* 0x000fea0003800200 */
.L_x_299:
        /* <DEDUP_REMOVED lines=32> */
.L_x_302:
[----:B------:R-:W-:Y:S05]  /*37a0*/  BSYNC.RECONVERGENT B1 ;  /* 0x0000000000017941 */ /* 0x000fea0003800200 */
.L_x_301:
        /* <DEDUP_REMOVED lines=32> */
.L_x_304:
[----:B------:R-:W-:Y:S05]  /*39b0*/  BSYNC.RECONVERGENT B1 ;  /* 0x0000000000017941 */ /* 0x000fea0003800200 */
.L_x_303:
        /* <DEDUP_REMOVED lines=32> */
.L_x_236:
[----:B------:R-:W1:Y:S01]  /*3bc0*/  S2R R0, SR_TID.X ;  /* 0x0000000000007919 */ /* 0x000e620000002100 */
[----:B------:R-:W1:Y:S01]  /*3bd0*/  LDC.64 R2, c[0x0][0x380] ;  /* 0x0000e000ff027b82 */ /* 0x000e620000000a00 */
[----:B------:R-:W2:Y:S01]  /*3be0*/  LDCU.64 UR6, c[0x0][0x388] ;  /* 0x00007100ff0677ac */ /* 0x000ea20008000a00 */
[----:B-1----:R-:W-:-:S05]  /*3bf0*/  IMAD.WIDE.U32 R2, R0, 0x8, R2 ;  /* 0x0000000800027825 */ /* 0x002fca00078e0002 */
[----:B0-----:R-:W3:Y:S04]  /*3c00*/  LDG.E.64 R4, desc[UR8][R2.64] ;  /* 0x0000000802047981 */ /* 0x001ee8000c1e1b00 */
[----:B------:R-:W3:Y:S04]  /*3c10*/  LDG.E.64 R6, desc[UR8][R2.64+0x800] ;  /* 0x0008000802067981 */ /* 0x000ee8000c1e1b00 */
[----:B------:R-:W4:Y:S04]  /*3c20*/  LDG.E.64 R8, desc[UR8][R2.64+0x1000] ;  /* 0x0010000802087981 */ /* 0x000f28000c1e1b00 */
[----:B------:R-:W5:Y:S04]  /*3c30*/  LDG.E.64 R12, desc[UR8][R2.64+0x1800] ;  /* 0x00180008020c7981 */ /* 0x000f68000c1e1b00 */
[----:B------:R-:W5:Y:S01]  /*3c40*/  LDG.E.64 R10, desc[UR8][R2.64+0x2000] ;  /* 0x00200008020a7981 */ /* 0x000f62000c1e1b00 */
[----:B------:R-:W-:Y:S01]  /*3c50*/  BSSY.RECONVERGENT B1, `(.L_x_305) ;  /* 0x000001c000017945 */ /* 0x000fe20003800200 */
[----:B---3--:R-:W-:-:S06]  /*3c60*/  DSETP.GEU.AND P0, PT, |R4|, |R6|, PT ;  /* 0x400000060400722a */ /* 0x008fcc0003f0e200 */
[----:B------:R-:W-:Y:S02]  /*3c70*/  FSEL R4, R4, R6, P0 ;  /* 0x0000000604047208 */ /* 0x000fe40000000000 */
[----:B------:R-:W-:Y:S01]  /*3c80*/  FSEL R5, R5, R7, P0 ;  /* 0x0000000705057208 */ /* 0x000fe20000000000 */
[C---:B------:R-:W-:Y:S01]  /*3c90*/  VIADD R7, R0.reuse, 0x200 ;  /* 0x0000020000077836 */ /* 0x040fe20000000000 */
[----:B------:R-:W-:-:S04]  /*3ca0*/  LOP3.LUT R6, R0, 0x400, RZ, 0xfc, !PT ;  /* 0x0000040000067812 */ /* 0x000fc800078efcff */
[----:B----4-:R-:W-:Y:S01]  /*3cb0*/  DSETP.GEU.AND P1, PT, |R4|, |R8|, PT ;  /* 0x400000080400722a */ /* 0x010fe20003f2e200 */
[----:B--2---:R-:W-:-:S05]  /*3cc0*/  IADD3 R17, P4, PT, R6, UR6, RZ ;  /* 0x0000000606117c10 */ /* 0x004fca000ff9e0ff */
[----:B------:R-:W-:Y:S01]  /*3cd0*/  FSEL R4, R4, R8, P1 ;  /* 0x0000000804047208 */ /* 0x000fe20000800000 */
[----:B------:R-:W-:Y:S01]  /*3ce0*/  IMAD.X R16, RZ, RZ, UR7, P4 ;  /* 0x00000007ff107e24 */ /* 0x000fe2000a0e06ff */
[----:B------:R-:W-:Y:S01]  /*3cf0*/  FSEL R5, R5, R9, P1 ;  /* 0x0000000905057208 */ /* 0x000fe20000800000 */
[----:B------:R-:W-:-:S05]  /*3d00*/  VIADD R9, R0, 0x100 ;  /* 0x0000010000097836 */ /* 0x000fca0000000000 */
[----:B-----5:R-:W-:Y:S01]  /*3d10*/  DSETP.GEU.AND P2, PT, |R4|, |R12|, PT ;  /* 0x4000000c0400722a */ /* 0x020fe20003f4e200 */
[----:B------:R-:W-:-:S05]  /*3d20*/  @P1 SEL R7, R0, R9, P0 ;  /* 0x0000000900071207 */ /* 0x000fca0000000000 */
[----:B------:R-:W-:Y:S02]  /*3d30*/  FSEL R4, R4, R12, P2 ;  /* 0x0000000c04047208 */ /* 0x000fe40001000000 */
[----:B------:R-:W-:-:S06]  /*3d40*/  FSEL R5, R5, R13, P2 ;  /* 0x0000000d05057208 */ /* 0x000fcc0001000000 */
[----:B------:R-:W-:Y:S01]  /*3d50*/  DSETP.GEU.AND P3, PT, |R4|, |R10|, PT ;  /* 0x4000000a0400722a */ /* 0x000fe20003f6e200 */
[----:B------:R-:W-:-:S13]  /*3d60*/  @!P2 VIADD R7, R0, 0x300 ;  /* 0x000003000007a836 */ /* 0x000fda0000000000 */
[----:B------:R-:W-:Y:S05]  /*3d70*/  @!P3 BRA `(.L_x_306) ;  /* 0x000000000024b947 */ /* 0x000fea0003800000 */
[C---:B------:R-:W-:Y:S02]  /*3d80*/  ISETP.GE.U32.AND P0, PT, R7.reuse, R6, PT ;  /* 0x000000060700720c */ /* 0x040fe40003f06070 */
[----:B------:R-:W-:Y:S02]  /*3d90*/  IADD3 R6, P1, PT, R7, UR6, RZ ;  /* 0x0000000607067c10 */ /* 0x000fe4000ff3e0ff */
[----:B------:R-:W-:-:S03]  /*3da0*/  ISETP.GE.U32.AND.EX P0, PT, RZ, RZ, PT, P0 ;  /* 0x000000ffff00720c */ /* 0x000fc60003f06100 */
[----:B------:R-:W-:-:S10]  /*3db0*/  IMAD.X R7, RZ, RZ, UR7, P1 ;  /* 0x00000007ff077e24 */ /* 0x000fd400088e06ff */
[----:B------:R-:W-:-:S06]  /*3dc0*/  DSETP.LT.OR P0, PT, |R10|, |R4|, !P0 ;  /* 0x400000040a00722a */ /* 0x000fcc0004701600 */
[----:B------:R-:W-:Y:S02]  /*3dd0*/  FSEL R10, R4, R10, P0 ;  /* 0x0000000a040a7208 */ /* 0x000fe40000000000 */
[----:B------:R-:W-:Y:S02]  /*3de0*/  FSEL R11, R5, R11, P0 ;  /* 0x0000000b050b7208 */ /* 0x000fe40000000000 */
[----:B------:R-:W-:Y:S02]  /*3df0*/  SEL R17, R6, R17, P0 ;  /* 0x0000001106117207 */ /* 0x000fe40000000000 */
[----:B------:R-:W-:-:S07]  /*3e00*/  SEL R16, R7, R16, P0 ;  /* 0x0000001007107207 */ /* 0x000fce0000000000 */
.L_x_306:
[----:B------:R-:W-:Y:S05]  /*3e10*/  BSYNC.RECONVERGENT B1 ;  /* 0x0000000000017941 */ /* 0x000fea0003800200 */
.L_x_305:
[----:B------:R-:W-:Y:S01]  /*3e20*/  UISETP.GE.U32.AND UP0, UPT, UR4, 0xa00, UPT ;  /* 0x00000a000400788c */ /* 0x000fe2000bf06070 */
[----:B------:R-:W-:Y:S02]  /*3e30*/  IMAD.MOV.U32 R19, RZ, RZ, 0x500 ;  /* 0x00000500ff137424 */ /* 0x000fe400078e00ff */
[----:B------:R-:W-:Y:S01]  /*3e40*/  IMAD.MOV.U32 R18, RZ, RZ, RZ ;  /* 0x000000ffff127224 */ /* 0x000fe200078e00ff */
[----:B------:R-:W-:-:S09]  /*3e50*/  UISETP.GE.U32.AND.EX UP0, UPT, UR5, URZ, UPT, UP0 ;  /* 0x000000ff0500728c */ /* 0x000fd2000bf06100 */
[----:B------:R-:W-:Y:S05]  /*3e60*/  BRA.U !UP0, `(.L_x_307) ;  /* 0x0000000508587547 */ /* 0x000fea000b800000 */
[----:B------:R-:W-:Y:S01]  /*3e70*/  IMAD.MOV.U32 R12, RZ, RZ, R10 ;  /* 0x000000ffff0c7224 */ /* 0x000fe200078e000a */
[----:B------:R-:W0:Y:S01]  /*3e80*/  LDCU.64 UR6, c[0x0][0x388] ;  /* 0x00007100ff0677ac */ /* 0x000e220008000a00 */
[----:B------:R-:W-:Y:S02]  /*3e90*/  IMAD.MOV.U32 R13, RZ, RZ, R11 ;  /* 0x000000ffff0d7224 */ /* 0x000fe400078e000b */
[----:B------:R-:W-:Y:S01]  /*3ea0*/  IMAD.MOV.U32 R21, RZ, RZ, 0x500 ;  /* 0x00000500ff157424 */ /* 0x000fe200078e00ff */
[----:B------:R-:W1:Y:S01]  /*3eb0*/  LDCU.64 UR4, c[0x0][0x398] ;  /* 0x00007300ff0477ac */ /* 0x000e620008000a00 */
[----:B------:R-:W-:-:S07]  /*3ec0*/  IMAD.MOV.U32 R19, RZ, RZ, RZ ;  /* 0x000000ffff137224 */ /* 0x000fce00078e00ff */
.L_x_308:
[----:B------:R-:W-:-:S04]  /*3ed0*/  LEA R24, P0, R21, R2, 0x3 ;  /* 0x0000000215187211 */ /* 0x000fc800078018ff */
[----:B------:R-:W-:-:S05]  /*3ee0*/  LEA.HI.X R25, R21, R3, R19, 0x3, P0 ;  /* 0x0000000315197211 */ /* 0x000fca00000f1c13 */
[----:B------:R-:W2:Y:S04]  /*3ef0*/  LDG.E.64 R14, desc[UR8][R24.64] ;  /* 0x00000008180e7981 */ /* 0x000ea8000c1e1b00 */
[----:B------:R-:W3:Y:S04]  /*3f00*/  LDG.E.64 R8, desc[UR8][R24.64+0x800] ;  /* 0x0008000818087981 */ /* 0x000ee8000c1e1b00 */
[----:B------:R-:W4:Y:S04]  /*3f10*/  LDG.E.64 R6, desc[UR8][R24.64+0x1000] ;  /* 0x0010000818067981 */ /* 0x000f28000c1e1b00 */
[----:B------:R-:W5:Y:S04]  /*3f20*/  LDG.E.64 R4, desc[UR8][R24.64+0x1800] ;  /* 0x0018000818047981 */ /* 0x000f68000c1e1b00 */
[----:B------:R-:W5:Y:S01]  /*3f30*/  LDG.E.64 R10, desc[UR8][R24.64+0x2000] ;  /* 0x00200008180a7981 */ /* 0x000f62000c1e1b00 */
[----:B0-----:R-:W-:-:S04]  /*3f40*/  IADD3 R20, P0, P1, R21, UR6, R0 ;  /* 0x0000000615147c10 */ /* 0x001fc8000f91e000 */
[----:B------:R-:W-:Y:S01]  /*3f50*/  IADD3.X R18, PT, PT, R19, UR7, RZ, P0, P1 ;  /* 0x0000000713127c10 */ /* 0x000fe200087e24ff */
[----:B------:R-:W-:-:S04]  /*3f60*/  IMAD.MOV.U32 R22, RZ, RZ, R20 ;  /* 0x000000ffff167224 */ /* 0x000fc800078e0014 */
[----:B------:R-:W-:Y:S01]  /*3f70*/  IMAD.MOV.U32 R23, RZ, RZ, R18 ;  /* 0x000000ffff177224 */ /* 0x000fe200078e0012 */
[----:B--2---:R-:W-:-:S14]  /*3f80*/  DSETP.GEU.AND P2, PT, |R12|, |R14|, PT ;  /* 0x4000000e0c00722a */ /* 0x004fdc0003f4e200 */
[----:B------:R-:W-:-:S04]  /*3f90*/  @P2 ISETP.GE.U32.AND P0, PT, R17, R22, PT ;  /* 0x000000161100220c */ /* 0x000fc80003f06070 */
[----:B------:R-:W-:-:S13]  /*3fa0*/  @P2 ISETP.GE.AND.EX P0, PT, R16, R23, PT, P0 ;  /* 0x000000171000220c */ /* 0x000fda0003f06300 */
[----:B------:R-:W-:-:S06]  /*3fb0*/  @P2 DSETP.LT.OR P0, PT, |R14|, |R12|, !P0 ;  /* 0x4000000c0e00222a */ /* 0x000fcc0004701600 */
[----:B------:R-:W-:Y:S02]  /*3fc0*/  @P2 FSEL R13, R13, R15, P0 ;  /* 0x0000000f0d0d2208 */ /* 0x000fe40000000000 */
[----:B------:R-:W-:Y:S02]  /*3fd0*/  @P2 FSEL R12, R12, R14, P0 ;  /* 0x0000000e0c0c2208 */ /* 0x000fe40000000000 */
[----:B------:R-:W-:Y:S01]  /*3fe0*/  @P2 SEL R22, R17, R22, P0 ;  /* 0x0000001611162207 */ /* 0x000fe20000000000 */
[----:B------:R-:W-:Y:S01]  /*3ff0*/  @P2 IMAD.MOV.U32 R15, RZ, RZ, R13 ;  /* 0x000000ffff0f2224 */ /* 0x000fe200078e000d */
[----:B------:R-:W-:Y:S01]  /*4000*/  IADD3 R13, P3, PT, R20, 0x100, RZ ;  /* 0x00000100140d7810 */ /* 0x000fe20007f7e0ff */
[----:B------:R-:W-:Y:S01]  /*4010*/  @P2 IMAD.MOV.U32 R14, RZ, RZ, R12 ;  /* 0x000000ffff0e2224 */ /* 0x000fe200078e000c */
[----:B------:R-:W-:-:S03]  /*4020*/  @P2 SEL R23, R16, R23, P0 ;  /* 0x0000001710172207 */ /* 0x000fc60000000000 */
[----:B------:R-:W-:Y:S02]  /*4030*/  IMAD.X R16, RZ, RZ, R18, P3 ;  /* 0x000000ffff107224 */ /* 0x000fe400018e0612 */
[----:B---3--:R-:W-:-:S14]  /*4040*/  DSETP.GEU.AND P1, PT, |R14|, |R8|, PT ;  /* 0x400000080e00722a */ /* 0x008fdc0003f2e200 */
        /* <DEDUP_REMOVED lines=11> */
[----:B----4-:R-:W-:-:S14]  /*4100*/  DSETP.GEU.AND P2, PT, |R8|, |R6|, PT ;  /* 0x400000060800722a */ /* 0x010fdc0003f4e200 */
        /* <DEDUP_REMOVED lines=10> */
[----:B------:R-:W-:Y:S01]  /*41b0*/  IMAD.X R9, RZ, RZ, R18, P3 ;  /* 0x000000ffff097224 */ /* 0x000fe200018e0612 */
[----:B------:R-:W-:Y:S01]  /*41c0*/  IADD3 R17, P3, PT, R20, 0x400, RZ ;  /* 0x0000040014117810 */ /* 0x000fe20007f7e0ff */
[----:B-----5:R-:W-:-:S04]  /*41d0*/  DSETP.GEU.AND P1, PT, |R6|, |R4|, PT ;  /* 0x400000040600722a */ /* 0x020fc80003f2e200 */
[----:B------:R-:W-:-:S10]  /*41e0*/  IMAD.X R16, RZ, RZ, R18, P3 ;  /* 0x000000ffff107224 */ /* 0x000fd400018e0612 */
        /* <DEDUP_REMOVED lines=8> */
[----:B------:R-:W-:Y:S01]  /*4270*/  @P1 IMAD.MOV.U32 R5, RZ, RZ, R7 ;  /* 0x000000ffff051224 */ /* 0x000fe200078e0007 */
[C---:B------:R-:W-:Y:S02]  /*4280*/  IADD3 R6, P1, PT, R21.reuse, 0xa00, RZ ;  /* 0x00000a0015067810 */ /* 0x040fe40007f3e0ff */
[----:B------:R-:W-:-:S02]  /*4290*/  IADD3 R21, P3, PT, R21, 0x500, RZ ;  /* 0x0000050015157810 */ /* 0x000fc40007f7e0ff */
[----:B-1----:R-:W-:Y:S01]  /*42a0*/  ISETP.GT.U32.AND P4, PT, R6, UR4, PT ;  /* 0x0000000406007c0c */ /* 0x002fe2000bf84070 */
[----:B------:R-:W-:Y:S01]  /*42b0*/  DSETP.GEU.AND P2, PT, |R4|, |R10|, PT ;  /* 0x4000000a0400722a */ /* 0x000fe20003f4e200 */
[--C-:B------:R-:W-:Y:S02]  /*42c0*/  IMAD.X R6, RZ, RZ, R19.reuse, P1 ;  /* 0x000000ffff067224 */ /* 0x100fe400008e0613 */
[----:B------:R-:W-:-:S03]  /*42d0*/  IMAD.X R18, RZ, RZ, R19, P3 ;  /* 0x000000ffff127224 */ /* 0x000fc600018e0613 */
[----:B------:R-:W-:Y:S01]  /*42e0*/  ISETP.GT.AND.EX P1, PT, R6, UR5, PT, P4 ;  /* 0x0000000506007c0c */ /* 0x000fe2000bf24340 */
[----:B------:R-:W-:-:S07]  /*42f0*/  IMAD.MOV.U32 R19, RZ, RZ, R18 ;  /* 0x000000ffff137224 */ /* 0x000fce00078e0012 */
        /* <DEDUP_REMOVED lines=8> */
[----:B------:R-:W-:Y:S02]  /*4380*/  @P2 IMAD.MOV.U32 R11, RZ, RZ, R5 ;  /* 0x000000ffff0b2224 */ /* 0x000fe400078e0005 */
[----:B------:R-:W-:Y:S02]  /*4390*/  IMAD.MOV.U32 R12, RZ, RZ, R10 ;  /* 0x000000ffff0c7224 */ /* 0x000fe400078e000a */
[----:B------:R-:W-:Y:S01]  /*43a0*/  IMAD.MOV.U32 R13, RZ, RZ, R11 ;  /* 0x000000ffff0d7224 */ /* 0x000fe200078e000b */
[----:B------:R-:W-:Y:S06]  /*43b0*/  @!P1 BRA `(.L_x_308) ;  /* 0xfffffff800c49947 */ /* 0x000fec000383ffff */
[----:B------:R-:W-:-:S07]  /*43c0*/  IMAD.MOV.U32 R19, RZ, RZ, R21 ;  /* 0x000000ffff137224 */ /* 0x000fce00078e0015 */
.L_x_307:
[----:B------:R-:W-:-:S04]  /*43d0*/  ISETP.GE.U32.AND P0, PT, R19, UR4, PT ;  /* 0x0000000413007c0c */ /* 0x000fc8000bf06070 */
[----:B------:R-:W-:-:S13]  /*43e0*/  ISETP.GE.AND.EX P0, PT, R18, UR5, PT, P0 ;  /* 0x0000000512007c0c */ /* 0x000fda000bf06300 */
[----:B------:R-:W-:Y:S05]  /*43f0*/  @P0 BRA `(.L_x_309) ;  /* 0x0000000800c40947 */ /* 0x000fea0003800000 */
[----:B------:R-:W-:Y:S01]  /*4400*/  IADD3 R21, PT, PT, -R19, UR4, RZ ;  /* 0x0000000413157c10 */ /* 0x000fe2000fffe1ff */
[----:B------:R-:W-:Y:S03]  /*4410*/  BSSY.RECONVERGENT B1, `(.L_x_309) ;  /* 0x00000af000017945 */ /* 0x000fe60003800200 */
[----:B------:R-:W-:-:S13]  /*4420*/  ISETP.GE.AND P0, PT, R0, R21, PT ;  /* 0x000000150000720c */ /* 0x000fda0003f06270 */
[----:B------:R-:W-:Y:S05]  /*4430*/  @P0 BRA `(.L_x_310) ;  /* 0x0000000800b00947 */ /* 0x000fea0003800000 */
[-C--:B------:R-:W-:Y:S01]  /*4440*/  LOP3.LUT R6, RZ, R0.reuse, RZ, 0x33, !PT ;  /* 0x00000000ff067212 */ /* 0x080fe200078e33ff */
[----:B------:R-:W-:Y:S01]  /*4450*/  BSSY.RECONVERGENT B2, `(.L_x_311) ;  /* 0x0000036000027945 */ /* 0x000fe20003800200 */
[----:B------:R-:W-:Y:S02]  /*4460*/  MOV R12, R0 ;  /* 0x00000000000c7202 */ /* 0x000fe40000000f00 */
        /* <DEDUP_REMOVED lines=9> */
[----:B------:R-:W-:Y:S02]  /*4500*/  LOP3.LUT R2, R2, 0x3, RZ, 0xc0, !PT ;  /* 0x0000000302027812 */ /* 0x000fe400078ec0ff */
[----:B------:R-:W-:-:S03]  /*4510*/  IADD3 R13, P0, PT, R9, UR6, RZ ;  /* 0x00000006090d7c10 */ /* 0x000fc6000ff1e0ff */
[----:B------:R-:W-:Y:S01]  /*4520*/  IMAD.MOV R7, RZ, RZ, -R2 ;  /* 0x000000ffff077224 */ /* 0x000fe200078e0a02 */
[----:B0-----:R-:W-:-:S04]  /*4530*/  LEA R8, P1, R9, UR10, 0x3 ;  /* 0x0000000a09087c11 */ /* 0x001fc8000f8218ff */
[----:B------:R-:W-:Y:S02]  /*4540*/  LEA.HI.X R9, R9, UR11, R14, 0x3, P1 ;  /* 0x0000000b09097c11 */ /* 0x000fe400088f1c0e */
[----:B------:R-:W-:-:S07]  /*4550*/  IADD3.X R14, PT, PT, R14, UR7, RZ, P0, !PT ;  /* 0x000000070e0e7c10 */ /* 0x000fce00087fe4ff */
.L_x_315:
        /* <DEDUP_REMOVED lines=31> */
.L_x_314:
[----:B------:R-:W-:Y:S05]  /*4750*/  BSYNC.RECONVERGENT B3 ;  /* 0x0000000000037941 */ /* 0x000fea0003800200 */
.L_x_313:
[----:B------:R-:W-:Y:S01]  /*4760*/  IADD3 R13, P0, PT, R13, 0x100, RZ ;  /* 0x000001000d0d7810 */ /* 0x000fe20007f1e0ff */
[----:B------:R-:W-:Y:S02]  /*4770*/  VIADD R12, R12, 0x100 ;  /* 0x000001000c0c7836 */ /* 0x000fe40000000000 */
[----:B------:R-:W-:Y:S02]  /*4780*/  IMAD.X R9, RZ, RZ, R9, P3 ;  /* 0x000000ffff097224 */ /* 0x000fe400018e0609 */
[----:B------:R-:W-:Y:S01]  /*4790*/  IMAD.X R14, RZ, RZ, R14, P0 ;  /* 0x000000ffff0e7224 */ /* 0x000fe200000e060e */
[----:B------:R-:W-:Y:S07]  /*47a0*/  @P2 BRA `(.L_x_315) ;  /* 0xfffffffc006c2947 */ /* 0x000fee000383ffff */
.L_x_312:
[----:B------:R-:W-:Y:S05]  /*47b0*/  BSYNC.RECONVERGENT B2 ;  /* 0x0000000000027941 */ /* 0x000fea0003800200 */
.L_x_311:
[----:B------:R-:W-:-:S13]  /*47c0*/  ISETP.GE.U32.AND P0, PT, R6, 0x300, PT ;  /* 0x000003000600780c */ /* 0x000fda0003f06070 */
[----:B------:R-:W-:Y:S05]  /*47d0*/  @!P0 BRA `(.L_x_310) ;  /* 0x0000000400c88947 */ /* 0x000fea0003800000 */
[----:B------:R-:W0:Y:S01]  /*47e0*/  LDC.64 R8, c[0x0][0x380] ;  /* 0x0000e000ff087b82 */ /* 0x000e220000000a00 */
[----:B------:R-:W-:-:S07]  /*47f0*/  VIADD R20, R12, 0x200 ;  /* 0x000002000c147836 */ /* 0x000fce0000000000 */
[----:B------:R-:W1:Y:S02]  /*4800*/  LDC.64 R6, c[0x0][0x388] ;  /* 0x0000e200ff067b82 */ /* 0x000e640000000a00 */
.L_x_324:
        /* <DEDUP_REMOVED lines=30> */
.L_x_317:
[----:B------:R-:W-:Y:S05]  /*49f0*/  BSYNC.RECONVERGENT B2 ;  /* 0x0000000000027941 */ /* 0x000fea0003800200 */
.L_x_316:
        /* <DEDUP_REMOVED lines=9> */
[----:B------:R-:W-:-:S03]  /*4a90*/  IMAD.MOV.U32 R24, RZ, RZ, R26 ;  /* 0x000000ffff187224 */ /* 0x000fc600078e001a */
[----:B------:R-:W-:Y:S01]  /*4aa0*/  MOV R25, R27 ;  /* 0x0000001b00197202 */ /* 0x000fe20000000f00 */
        /* <DEDUP_REMOVED lines=15> */
.L_x_319:
[----:B------:R-:W-:Y:S05]  /*4ba0*/  BSYNC.RECONVERGENT B2 ;  /* 0x0000000000027941 */ /* 0x000fea0003800200 */
.L_x_318:
[----:B------:R-:W-:Y:S01]  /*4bb0*/  DSETP.GEU.AND P0, PT, |R16|, |R10|, PT ;  /* 0x4000000a1000722a */ /* 0x000fe20003f0e200 */
[CC--:B------:R-:W-:Y:S01]  /*4bc0*/  IADD3 R13, P1, P4, R19.reuse, R6.reuse, R20 ;  /* 0x00000006130d7210 */ /* 0x0c0fe20007c3e014 */
[----:B------:R-:W-:Y:S01]  /*4bd0*/  VIADD R4, R20, 0x100 ;  /* 0x0000010014047836 */ /* 0x000fe20000000000 */
[----:B------:R-:W-:Y:S01]  /*4be0*/  BSSY.RECONVERGENT B2, `(.L_x_320) ;  /* 0x0000016000027945 */ /* 0x000fe20003800200 */
[----:B------:R-:W-:Y:S01]  /*4bf0*/  IMAD.MOV.U32 R2, RZ, RZ, R10 ;  /* 0x000000ffff027224 */ /* 0x000fe200078e000a */
[----:B------:R-:W-:Y:S01]  /*4c00*/  IADD3.X R22, PT, PT, R18, R7, RZ, P1, P4 ;  /* 0x0000000712167210 */ /* 0x000fe20000fe84ff */
[----:B------:R-:W-:Y:S01]  /*4c10*/  IMAD.MOV.U32 R5, RZ, RZ, R13 ;  /* 0x000000ffff057224 */ /* 0x000fe200078e000d */
[----:B------:R-:W-:Y:S01]  /*4c20*/  IADD3 R4, P2, P3, R19, R6, R4 ;  /* 0x0000000613047210 */ /* 0x000fe20007b5e004 */
        /* <DEDUP_REMOVED lines=17> */
.L_x_321:
[----:B------:R-:W-:Y:S05]  /*4d40*/  BSYNC.RECONVERGENT B2 ;  /* 0x0000000000027941 */ /* 0x000fea0003800200 */
.L_x_320:
[----:B------:R-:W-:Y:S01]  /*4d50*/  DSETP.GEU.AND P0, PT, |R2|, |R14|, PT ;  /* 0x4000000e0200722a */ /* 0x000fe20003f0e200 */
[----:B------:R-:W-:Y:S01]  /*4d60*/  IADD3.X R13, PT, PT, R18, R7, RZ, P2, P3 ;  /* 0x00000007120d7210 */ /* 0x000fe200017e64ff */
        /* <DEDUP_REMOVED lines=20> */
.L_x_323:
[----:B------:R-:W-:Y:S05]  /*4eb0*/  BSYNC.RECONVERGENT B2 ;  /* 0x0000000000027941 */ /* 0x000fea0003800200 */
.L_x_322:
[C---:B------:R-:W-:Y:S02]  /*4ec0*/  VIADD R2, R20.reuse, 0x200 ;  /* 0x0000020014027836 */ /* 0x040fe40000000000 */
[----:B------:R-:W-:-:S03]  /*4ed0*/  VIADD R20, R20, 0x400 ;  /* 0x0000040014147836 */ /* 0x000fc60000000000 */
[----:B------:R-:W-:-:S13]  /*4ee0*/  ISETP.GE.AND P0, PT, R2, R21, PT ;  /* 0x000000150200720c */ /* 0x000fda0003f06270 */
[----:B------:R-:W-:Y:S05]  /*4ef0*/  @!P0 BRA `(.L_x_324) ;  /* 0xfffffff800448947 */ /* 0x000fea000383ffff */
.L_x_310:
[----:B------:R-:W-:Y:S05]  /*4f00*/  BSYNC.RECONVERGENT B1 ;  /* 0x0000000000017941 */ /* 0x000fea0003800200 */
.L_x_309:
        /* <DEDUP_REMOVED lines=32> */
.L_x_326:
[----:B------:R-:W-:Y:S05]  /*5110*/  BSYNC.RECONVERGENT B1 ;  /* 0x0000000000017941 */ /* 0x000fea0003800200 */
.L_x_325:
        /* <DEDUP_REMOVED lines=31> */
.L_x_328:
[----:B------:R-:W-:Y:S05]  /*5310*/  BSYNC.RECONVERGENT B1 ;  /* 0x0000000000017941 */ /* 0x000fea0003800200 */
.L_x_327:
        /* <DEDUP_REMOVED lines=31> */
.L_x_330:
[----:B------:R-:W-:Y:S05]  /*5510*/  BSYNC.RECONVERGENT B1 ;  /* 0x0000000000017941 */ /* 0x000fea0003800200 */
.L_x_329:
[----:B------:R-:W-:Y:S01]  /*5520*/  ISETP.GT.AND P0, PT, R8, 0x17, PT ;  /* 0x000000170800780c */ /* 0x000fe20003f04270 */
[----:B-1----:R1:W1:Y:S01]  /*5530*/  SHFL.DOWN PT, R6, R2, 0x8, 0x1f ;  /* 0x09001f0002067f89 */ /* 0x00226200000e0000 */
[----:B------:R-:W-:Y:S01]  /*5540*/  BSSY.RECONVERGENT B1, `(.L_x_331) ;  /* 0x000001d000017945 */ /* 0x000fe20003800200 */
[----:B--2---:R-:W-:Y:S02]  /*5550*/  IMAD.MOV.U32 R9, RZ, RZ, R11 ;  /* 0x000000ffff097224 */ /* 0x004fe400078e000b */
[----:B---3--:R2:W3:Y:S01]  /*5560*/  SHFL.DOWN PT, R7, R3, 0x8, 0x1f ;  /* 0x09001f0003077f89 */ /* 0x0084e200000e0000 */
[----:B------:R-:W-:Y:S02]  /*5570*/  IMAD.MOV.U32 R10, RZ, RZ, R12 ;  /* 0x000000ffff0a7224 */ /* 0x000fe400078e000c */
[----:B------:R-:W-:Y:S01]  /*5580*/  IMAD.MOV.U32 R4, RZ, RZ, R2 ;  /* 0x000000ffff047224 */ /* 0x000fe200078e0002 */
[----:B0-----:R2:W0:Y:S01]  /*5590*/  SHFL.DOWN PT, R14, R11, 0x8, 0x1f ;  /* 0x09001f000b0e7f89 */ /* 0x00142200000e0000 */
[----:B------:R-:W-:-:S03]  /*55a0*/  IMAD.MOV.U32 R5, RZ, RZ, R3 ;  /* 0x000000ffff057224 */ /* 0x000fc600078e0003 */
[----:B----4-:R2:W4:Y:S01]  /*55b0*/  SHFL.DOWN PT, R13, R12, 0x8, 0x1f ;  /* 0x09001f000c0d7f89 */ /* 0x01052200000e0000 */
        /* <DEDUP_REMOVED lines=21> */
.L_x_332:
[----:B------:R-:W-:Y:S05]  /*5710*/  BSYNC.RECONVERGENT B1 ;  /* 0x0000000000017941 */ /* 0x000fea0003800200 */
.L_x_331:
        /* <DEDUP_REMOVED lines=8> */
[----:B----4-:R-:W-:-:S03]  /*57a0*/  IMAD.MOV.U32 R13, RZ, RZ, R5 ;  /* 0x000000ffff0d7224 */ /* 0x010fc600078e0005 */
[----:B---3--:R3:W4:Y:S01]  /*57b0*/  SHFL.DOWN PT, R7, R10, 0x10, 0x1f ;  /* 0x0a001f000a077f89 */ /* 0x00872200000e0000 */
[----:B------:R-:W-:Y:S05]  /*57c0*/  @P0 BRA `(.L_x_334) ;  /* 0x0000000000500947 */ /* 0x000fea0003800000 */
[----:B-12---:R-:W-:Y:S01]  /*57d0*/  DSETP.GEU.AND P0, PT, |R4|, |R2|, PT ;  /* 0x400000020400722a */ /* 0x006fe20003f0e200 */
        /* <DEDUP_REMOVED lines=19> */
.L_x_334:
[----:B------:R-:W-:Y:S05]  /*5910*/  BSYNC.RECONVERGENT B1 ;  /* 0x0000000000017941 */ /* 0x000fea0003800200 */
.L_x_333:
        /* <DEDUP_REMOVED lines=11> */
.L_x_336:
[----:B------:R-:W-:Y:S05]  /*59d0*/  BSYNC.RECONVERGENT B1 ;  /* 0x0000000000017941 */ /* 0x000fea0003800200 */
.L_x_335:
        /* <DEDUP_REMOVED lines=8> */
[----:B0---4-:R-:W0:Y:S04]  /*5a60*/  LDS.128 R4, [R0+0x20] ;  /* 0x0000200000047984 */ /* 0x011e280000000c00 */
[----:B------:R2:W4:Y:S04]  /*5a70*/  LDS.64 R2, [R0+0x80] ;  /* 0x0000800000027984 */ /* 0x0005280000000a00 */
[----:B---3--:R2:W3:Y:S01]  /*5a80*/  LDS.128 R8, [R0+0x30] ;  /* 0x0000300000087984 */ /* 0x0084e20000000c00 */
[----:B-1----:R-:W-:Y:S01]  /*5a90*/  DSETP.GEU.AND P0, PT, |R12|, |R16|, PT ;  /* 0x400000100c00722a */ /* 0x002fe20003f0e200 */
[----:B------:R-:W-:-:S02]  /*5aa0*/  IMAD.MOV.U32 R20, RZ, RZ, R16 ;  /* 0x000000ffff147224 */ /* 0x000fc400078e0010 */
[----:B------:R-:W-:Y:S02]  /*5ab0*/  IMAD.MOV.U32 R21, RZ, RZ, R17 ;  /* 0x000000ffff157224 */ /* 0x000fe400078e0011 */
[----:B0-----:R-:W-:Y:S02]  /*5ac0*/  IMAD.MOV.U32 R23, RZ, RZ, R4 ;  /* 0x000000ffff177224 */ /* 0x001fe400078e0004 */
        /* <DEDUP_REMOVED lines=16> */
.L_x_338:
[----:B------:R-:W-:Y:S05]  /*5bd0*/  BSYNC.RECONVERGENT B1 ;  /* 0x0000000000017941 */ /* 0x000fea0003800200 */
.L_x_337:
        /* <DEDUP_REMOVED lines=23> */
.L_x_340:
[----:B------:R-:W-:Y:S05]  /*5d50*/  BSYNC.RECONVERGENT B1 ;  /* 0x0000000000017941 */ /* 0x000fea0003800200 */
.L_x_339:
        /* <DEDUP_REMOVED lines=21> */
.L_x_342:
[----:B------:R-:W-:Y:S05]  /*5eb0*/  BSYNC.RECONVERGENT B1 ;  /* 0x0000000000017941 */ /* 0x000fea0003800200 */
.L_x_341:
        /* <DEDUP_REMOVED lines=23> */
.L_x_344:
[----:B------:R-:W-:Y:S05]  /*6030*/  BSYNC.RECONVERGENT B1 ;  /* 0x0000000000017941 */ /* 0x000fea0003800200 */
.L_x_343:
        /* <DEDUP_REMOVED lines=21> */
.L_x_346:
[----:B------:R-:W-:Y:S05]  /*6190*/  BSYNC.RECONVERGENT B1 ;  /* 0x0000000000017941 */ /* 0x000fea0003800200 */
.L_x_345:
        /* <DEDUP_REMOVED lines=21> */
.L_x_348:
[----:B------:R-:W-:Y:S05]  /*62f0*/  BSYNC.RECONVERGENT B1 ;  /* 0x0000000000017941 */ /* 0x000fea0003800200 */
.L_x_347:
        /* <DEDUP_REMOVED lines=20> */
.L_x_268:
[----:B------:R-:W-:Y:S05]  /*6440*/  BSYNC.RECONVERGENT B0 ;  /* 0x0000000000007941 */ /* 0x000fea0003800200 */
.L_x_235:
[----:B------:R-:W-:Y:S05]  /*6450*/  @P1 EXIT ;  /* 0x000000000000194d */ /* 0x000fea0003800000 */
[----:B0123--:R-:W0:Y:S02]  /*6460*/  LDC.64 R2, c[0x0][0x390] ;  /* 0x0000e400ff027b82 */ /* 0x00fe240000000a00 */
[----:B0-----:R-:W-:Y:S04]  /*6470*/  STG.E.64 desc[UR8][R2.64], R12 ;  /* 0x0000000c02007986 */ /* 0x001fe8000c101b08 */
[----:B------:R-:W-:Y:S01]  /*6480*/  STG.E.64 desc[UR8][R2.64+0x8], R14 ;  /* 0x0000080e02007986 */ /* 0x000fe2000c101b08 */
[----:B------:R-:W-:Y:S05]  /*6490*/  EXIT ;  /* 0x000000000000794d */ /* 0x000fea0003800000 */
.L_x_349:
        /* <DEDUP_REMOVED lines=14> */
.L_x_723:


//--------------------- .text._ZN6thrust24THRUST_300001_SM_1000_NS8cuda_cub4core6detail13_kernel_agentINS1_8__reduce11ReduceAgentIPN4cuda3std3__45tupleIJdlEEESC_SB_iNS1_9__extrema9arg_max_fIdl10comparatorEEEEJSC_SC_iSG_EEEvDpT0_ --------------------------
	.section	.text._ZN6thrust24THRUST_300001_SM_1000_NS8cuda_cub4core6detail13_kernel_agentINS1_8__reduce11ReduceAgentIPN4cuda3std3__45tupleIJdlEEESC_SB_iNS1_9__extrema9arg_max_fIdl10comparatorEEEEJSC_SC_iSG_EEEvDpT0_,"ax",@progbits
	.align	128
        .global         _ZN6thrust24THRUST_300001_SM_1000_NS8cuda_cub4core6detail13_kernel_agentINS1_8__reduce11ReduceAgentIPN4cuda3std3__45tupleIJdlEEESC_SB_iNS1_9__extrema9arg_max_fIdl10comparatorEEEEJSC_SC_iSG_EEEvDpT0_
        .type           _ZN6thrust24THRUST_300001_SM_1000_NS8cuda_cub4core6detail13_kernel_agentINS1_8__reduce11ReduceAgentIPN4cuda3std3__45tupleIJdlEEESC_SB_iNS1_9__extrema9arg_max_fIdl10comparatorEEEEJSC_SC_iSG_EEEvDpT0_,@function
        .size           _ZN6thrust24THRUST_300001_SM_1000_NS8cuda_cub4core6detail13_kernel_agentINS1_8__reduce11ReduceAgentIPN4cuda3std3__45tupleIJdlEEESC_SB_iNS1_9__extrema9arg_max_fIdl10comparatorEEEEJSC_SC_iSG_EEEvDpT0_,(.L_x_724 - _ZN6thrust24THRUST_300001_SM_1000_NS8cuda_cub4core6detail13_kernel_agentINS1_8__reduce11ReduceAgentIPN4cuda3std3__45tupleIJdlEEESC_SB_iNS1_9__extrema9arg_max_fIdl10comparatorEEEEJSC_SC_iSG_EEEvDpT0_)
        .other          _ZN6thrust24THRUST_300001_SM_1000_NS8cuda_cub4core6detail13_kernel_agentINS1_8__reduce11ReduceAgentIPN4cuda3std3__45tupleIJdlEEESC_SB_iNS1_9__extrema9arg_max_fIdl10comparatorEEEEJSC_SC_iSG_EEEvDpT0_,@"STO_CUDA_ENTRY STV_DEFAULT"
_ZN6thrust24THRUST_300001_SM_1000_NS8cuda_cub4core6detail13_kernel_agentINS1_8__reduce11ReduceAgentIPN4cuda3std3__45tupleIJdlEEESC_SB_iNS1_9__extrema9arg_max_fIdl10comparatorEEEEJSC_SC_iSG_EEEvDpT0_:
.text._ZN6thrust24THRUST_300001_SM_1000_NS8cuda_cub4core6detail13_kernel_agentINS1_8__reduce11ReduceAgentIPN4cuda3std3__45tupleIJdlEEESC_SB_iNS1_9__extrema9arg_max_fIdl10comparatorEEEEJSC_SC_iSG_EEEvDpT0_:
        /* <DEDUP_REMOVED lines=21> */
.L_x_353:
[----:B0-----:R-:W-:Y:S05]  /*0150*/  BSYNC.RECONVERGENT B1 ;  /* 0x0000000000017941 */ /* 0x001fea0003800200 */
.L_x_352:
        /* <DEDUP_REMOVED lines=15> */
.L_x_360:
        /* <DEDUP_REMOVED lines=31> */
.L_x_359:
[----:B------:R-:W-:Y:S05]  /*0440*/  BSYNC.RECONVERGENT B3 ;  /* 0x0000000000037941 */ /* 0x000fea0003800200 */
.L_x_358:
[----:B------:R-:W-:Y:S02]  /*0450*/  IMAD.X R3, RZ, RZ, R3, P3 ;  /* 0x000000ffff037224 */ /* 0x000fe400018e0603 */
[----:B------:R-:W-:Y:S01]  /*0460*/  VIADD R19, R19, 0x100 ;  /* 0x0000010013137836 */ /* 0x000fe20000000000 */
[----:B------:R-:W-:Y:S06]  /*0470*/  @P2 BRA `(.L_x_360) ;  /* 0xfffffffc00742947 */ /* 0x000fec000383ffff */
.L_x_357:
[----:B------:R-:W-:Y:S05]  /*0480*/  BSYNC.RECONVERGENT B2 ;  /* 0x0000000000027941 */ /* 0x000fea0003800200 */
.L_x_356:
[----:B------:R-:W0:Y:S01]  /*0490*/  LDC.64 R8, c[0x0][0x380] ;  /* 0x0000e000ff087b82 */ /* 0x000e220000000a00 */
[----:B------:R-:W-:-:S13]  /*04a0*/  ISETP.GE.U32.AND P0, PT, R4, 0x300, PT ;  /* 0x000003000400780c */ /* 0x000fda0003f06070 */
[----:B------:R-:W-:Y:S05]  /*04b0*/  @!P0 BRA `(.L_x_355) ;  /* 0x0000000400908947 */ /* 0x000fea0003800000 */
.L_x_369:
        /* <DEDUP_REMOVED lines=13> */
[----:B------:R-:W-:Y:S01]  /*0590*/  IMAD.MOV.U32 R23, RZ, RZ, R12 ;  /* 0x000000ffff177224 */ /* 0x000fe200078e000c */
[----:B------:R-:W-:Y:S01]  /*05a0*/  MOV R25, R13 ;  /* 0x0000000d00197202 */ /* 0x000fe20000000f00 */
[----:B------:R-:W-:Y:S02]  /*05b0*/  IMAD.MOV.U32 R2, RZ, RZ, R14 ;  /* 0x000000ffff027224 */ /* 0x000fe400078e000e */
[----:B------:R-:W-:-:S09]  /*05c0*/  IMAD.MOV.U32 R3, RZ, RZ, R15 ;  /* 0x000000ffff037224 */ /* 0x000fd200078e000f */
        /* <DEDUP_REMOVED lines=9> */
.L_x_362:
[----:B------:R-:W-:Y:S05]  /*0660*/  BSYNC.RECONVERGENT B2 ;  /* 0x0000000000027941 */ /* 0x000fea0003800200 */
.L_x_361:
        /* <DEDUP_REMOVED lines=25> */
.L_x_364:
[----:B------:R-:W-:Y:S05]  /*0800*/  BSYNC.RECONVERGENT B2 ;  /* 0x0000000000027941 */ /* 0x000fea0003800200 */
.L_x_363:
        /* <DEDUP_REMOVED lines=21> */
.L_x_366:
[----:B------:R-:W-:Y:S05]  /*0960*/  BSYNC.RECONVERGENT B2 ;  /* 0x0000000000027941 */ /* 0x000fea0003800200 */
.L_x_365:
        /* <DEDUP_REMOVED lines=21> */
.L_x_368:
[----:B------:R-:W-:Y:S05]  /*0ac0*/  BSYNC.RECONVERGENT B2 ;  /* 0x0000000000027941 */ /* 0x000fea0003800200 */
.L_x_367:
[----:B------:R-:W-:-:S05]  /*0ad0*/  VIADD R19, R19, 0x400 ;  /* 0x0000040013137836 */ /* 0x000fca0000000000 */
[----:B------:R-:W-:-:S13]  /*0ae0*/  ISETP.GE.AND P0, PT, R19, UR5, PT ;  /* 0x0000000513007c0c */ /* 0x000fda000bf06270 */
[----:B------:R-:W-:Y:S05]  /*0af0*/  @!P0 BRA `(.L_x_369) ;  /* 0xfffffff800708947 */ /* 0x000fea000383ffff */
.L_x_355:
[----:B------:R-:W-:Y:S05]  /*0b00*/  BSYNC.RECONVERGENT B1 ;  /* 0x0000000000017941 */ /* 0x000fea0003800200 */
.L_x_354:
        /* <DEDUP_REMOVED lines=35> */
.L_x_372:
[----:B------:R-:W-:Y:S05]  /*0d40*/  BSYNC.RECONVERGENT B1 ;  /* 0x0000000000017941 */ /* 0x000fea0003800200 */
.L_x_371:
        /* <DEDUP_REMOVED lines=31> */
.L_x_374:
[----:B------:R-:W-:Y:S05]  /*0f40*/  BSYNC.RECONVERGENT B1 ;  /* 0x0000000000017941 */ /* 0x000fea0003800200 */
.L_x_373:
        /* <DEDUP_REMOVED lines=31> */
.L_x_376:
[----:B------:R-:W-:Y:S05]  /*1140*/  BSYNC.RECONVERGENT B1 ;  /* 0x0000000000017941 */ /* 0x000fea0003800200 */
.L_x_375:
        /* <DEDUP_REMOVED lines=31> */
.L_x_378:
[----:B------:R-:W-:Y:S05]  /*1340*/  BSYNC.RECONVERGENT B1 ;  /* 0x0000000000017941 */ /* 0x000fea0003800200 */
.L_x_377:
[----:B------:R-:W-:Y:S01]  /*1350*/  ISETP.GT.AND P0, PT, R9, 0xf, PT ;  /* 0x0000000f0900780c */ /* 0x000fe20003f04270 */
[----:B-1----:R1:W1:Y:S01]  /*1360*/  SHFL.DOWN PT, R6, R4, 0x10, 0x1f ;  /* 0x0a001f0004067f89 */ /* 0x00226200000e0000 */
[----:B------:R-:W-:Y:S01]  /*1370*/  BSSY.RECONVERGENT B1, `(.L_x_379) ;  /* 0x000001d000017945 */ /* 0x000fe20003800200 */
[----:B0-----:R-:W-:Y:S01]  /*1380*/  MOV R14, R8 ;  /* 0x00000008000e7202 */ /* 0x001fe20000000f00 */
[----:B----4-:R-:W-:Y:S01]  /*1390*/  IMAD.MOV.U32 R15, RZ, RZ, R10 ;  /* 0x000000ffff0f7224 */ /* 0x010fe200078e000a */
[----:B--2---:R0:W2:Y:S01]  /*13a0*/  SHFL.DOWN PT, R7, R5, 0x10, 0x1f ;  /* 0x0a001f0005077f89 */ /* 0x0040a200000e0000 */
[----:B------:R-:W-:Y:S02]  /*13b0*/  IMAD.MOV.U32 R2, RZ, RZ, R4 ;  /* 0x000000ffff027224 */ /* 0x000fe400078e0004 */
[----:B------:R-:W-:Y:S01]  /*13c0*/  IMAD.MOV.U32 R3, RZ, RZ, R5 ;  /* 0x000000ffff037224 */ /* 0x000fe200078e0005 */
[----:B------:R0:W4:Y:S04]  /*13d0*/  SHFL.DOWN PT, R11, R8, 0x10, 0x1f ;  /* 0x0a001f00080b7f89 */ /* 0x00012800000e0000 */
        /* <DEDUP_REMOVED lines=22> */
.L_x_380:
[----:B------:R-:W-:Y:S05]  /*1540*/  BSYNC.RECONVERGENT B1 ;  /* 0x0000000000017941 */ /* 0x000fea0003800200 */
.L_x_379:
        /* <DEDUP_REMOVED lines=11> */
.L_x_382:
[----:B------:R-:W-:Y:S05]  /*1600*/  BSYNC.RECONVERGENT B1 ;  /* 0x0000000000017941 */ /* 0x000fea0003800200 */
.L_x_381:
        /* <DEDUP_REMOVED lines=31> */
.L_x_385:
[----:B------:R-:W-:Y:S05]  /*1800*/  BSYNC.RECONVERGENT B1 ;  /* 0x0000000000017941 */ /* 0x000fea0003800200 */
.L_x_384:
        /* <DEDUP_REMOVED lines=10> */
[----:B------:R-:W-:Y:S01]  /*18b0*/  MOV R15, R26 ;  /* 0x0000001a000f7202 */ /* 0x000fe20000000f00 */
[----:B------:R-:W-:Y:S02]  /*18c0*/  IMAD.MOV.U32 R29, RZ, RZ, R27 ;  /* 0x000000ffff1d7224 */ /* 0x000fe400078e001b */
[----:B------:R-:W-:Y:S02]  /*18d0*/  IMAD.MOV.U32 R4, RZ, RZ, R24 ;  /* 0x000000ffff047224 */ /* 0x000fe400078e0018 */
[----:B------:R-:W-:-:S08]  /*18e0*/  IMAD.MOV.U32 R5, RZ, RZ, R25 ;  /* 0x000000ffff057224 */ /* 0x000fd000078e0019 */
        /* <DEDUP_REMOVED lines=9> */
.L_x_387:
[----:B------:R-:W-:Y:S05]  /*1980*/  BSYNC.RECONVERGENT B1 ;  /* 0x0000000000017941 */ /* 0x000fea0003800200 */
.L_x_386:
        /* <DEDUP_REMOVED lines=21> */
.L_x_389:
[----:B------:R-:W-:Y:S05]  /*1ae0*/  BSYNC.RECONVERGENT B1 ;  /* 0x0000000000017941 */ /* 0x000fea0003800200 */
.L_x_388:
        /* <DEDUP_REMOVED lines=23> */
.L_x_391:
[----:B------:R-:W-:Y:S05]  /*1c60*/  BSYNC.RECONVERGENT B1 ;  /* 0x0000000000017941 */ /* 0x000fea0003800200 */
.L_x_390:
        /* <DEDUP_REMOVED lines=21> */
.L_x_393:
[----:B------:R-:W-:Y:S05]  /*1dc0*/  BSYNC.RECONVERGENT B1 ;  /* 0x0000000000017941 */ /* 0x000fea0003800200 */
.L_x_392:
        /* <DEDUP_REMOVED lines=21> */
.L_x_395:
[----:B------:R-:W-:Y:S05]  /*1f20*/  BSYNC.RECONVERGENT B1 ;  /* 0x0000000000017941 */ /* 0x000fea0003800200 */
.L_x_394:
        /* <DEDUP_REMOVED lines=21> */
.L_x_370:
        /* <DEDUP_REMOVED lines=19> */
[----:B0-----:R-:W-:Y:S01]  /*21b0*/  MOV R16, R9 ;  /* 0x0000000900107202 */ /* 0x001fe20000000f00 */
[----:B--2---:R-:W-:Y:S02]  /*21c0*/  IMAD.MOV.U32 R18, RZ, RZ, R11 ;  /* 0x000000ffff127224 */ /* 0x004fe400078e000b */
[----:B------:R-:W-:Y:S02]  /*21d0*/  IMAD.MOV.U32 R2, RZ, RZ, R6 ;  /* 0x000000ffff027224 */ /* 0x000fe400078e0006 */
[----:B------:R-:W-:-:S08]  /*21e0*/  IMAD.MOV.U32 R3, RZ, RZ, R7 ;  /* 0x000000ffff037224 */ /* 0x000fd000078e0007 */
        /* <DEDUP_REMOVED lines=15> */
.L_x_397:
[----:B------:R-:W-:Y:S05]  /*22e0*/  BSYNC.RECONVERGENT B1 ;  /* 0x0000000000017941 */ /* 0x000fea0003800200 */
.L_x_396:
        /* <DEDUP_REMOVED lines=32> */
.L_x_399:
[----:B------:R-:W-:Y:S05]  /*24f0*/  BSYNC.RECONVERGENT B1 ;  /* 0x0000000000017941 */ /* 0x000fea0003800200 */
.L_x_398:
[----:B-1----:R-:W-:Y:S01]  /*2500*/  VIADD R2, R4, 0x4 ;  /* 0x0000000404027836 */ /* 0x002fe20000000000 */
[----:B---3--:R1:W3:Y:S01]  /*2510*/  SHFL.DOWN PT, R8, R6, 0x4, R5 ;  /* 0x0880000006087989 */ /* 0x0082e200000e0005 */
[----:B------:R-:W-:Y:S01]  /*2520*/  BSSY.RECONVERGENT B1, `(.L_x_400) ;  /* 0x000001e000017945 */ /* 0x000fe20003800200 */
[----:B------:R-:W-:Y:S01]  /*2530*/  IMAD.MOV.U32 R14, RZ, RZ, R10 ;  /* 0x000000ffff0e7224 */ /* 0x000fe200078e000a */
[----:B------:R-:W-:Y:S01]  /*2540*/  MOV R3, R7 ;  /* 0x0000000700037202 */ /* 0x000fe20000000f00 */
[----:B0-----:R1:W0:Y:S01]  /*2550*/  SHFL.DOWN PT, R9, R7, 0x4, R5 ;  /* 0x0880000007097989 */ /* 0x00122200000e0005 */
[----:B------:R-:W-:Y:S01]  /*2560*/  ISETP.GT.AND P0, PT, R2, R5, PT ;  /* 0x000000050200720c */ /* 0x000fe20003f04270 */
[----:B------:R-:W-:Y:S02]  /*2570*/  IMAD.MOV.U32 R16, RZ, RZ, R12 ;  /* 0x000000ffff107224 */ /* 0x000fe400078e000c */
[----:B--2---:R1:W2:Y:S01]  /*2580*/  SHFL.DOWN PT, R11, R10, 0x4, R5 ;  /* 0x088000000a0b7989 */ /* 0x0042a200000e0005 */
[----:B------:R-:W-:-:S03]  /*2590*/  IMAD.MOV.U32 R2, RZ, RZ, R6 ;  /* 0x000000ffff027224 */ /* 0x000fc600078e0006 */
[----:B----4-:R1:W4:Y:S06]  /*25a0*/  SHFL.DOWN PT, R13, R12, 0x4, R5 ;  /* 0x088000000c0d7989 */ /* 0x01032c00000e0005 */
        /* <DEDUP_REMOVED lines=21> */
.L_x_401:
[----:B------:R-:W-:Y:S05]  /*2700*/  BSYNC.RECONVERGENT B1 ;  /* 0x0000000000017941 */ /* 0x000fea0003800200 */
.L_x_400:
        /* <DEDUP_REMOVED lines=32> */
.L_x_403:
[----:B------:R-:W-:Y:S05]  /*2910*/  BSYNC.RECONVERGENT B1 ;  /* 0x0000000000017941 */ /* 0x000fea0003800200 */
.L_x_402:
[----:B-1----:R-:W-:Y:S01]  /*2920*/  VIADD R2, R4, 0x10 ;  /* 0x0000001004027836 */ /* 0x002fe20000000000 */
[----:B---3--:R1:W3:Y:S01]  /*2930*/  SHFL.DOWN PT, R8, R6, 0x10, R5 ;  /* 0x0a00000006087989 */ /* 0x0082e200000e0005 */
[----:B------:R-:W-:Y:S01]  /*2940*/  BSSY.RECONVERGENT B1, `(.L_x_404) ;  /* 0x000001e000017945 */ /* 0x000fe20003800200 */
[----:B------:R-:W-:Y:S02]  /*2950*/  IMAD.MOV.U32 R14, RZ, RZ, R10 ;  /* 0x000000ffff0e7224 */ /* 0x000fe400078e000a */
[----:B------:R-:W-:Y:S01]  /*2960*/  ISETP.GT.AND P0, PT, R2, R5, PT ;  /* 0x000000050200720c */ /* 0x000fe20003f04270 */
[----:B0-----:R1:W0:Y:S01]  /*2970*/  SHFL.DOWN PT, R9, R7, 0x10, R5 ;  /* 0x0a00000007097989 */ /* 0x00122200000e0005 */
[----:B------:R-:W-:Y:S01]  /*2980*/  IMAD.MOV.U32 R15, RZ, RZ, R12 ;  /* 0x000000ffff0f7224 */ /* 0x000fe200078e000c */
[----:B------:R-:W-:Y:S01]  /*2990*/  MOV R2, R6 ;  /* 0x0000000600027202 */ /* 0x000fe20000000f00 */
[----:B------:R-:W-:Y:S01]  /*29a0*/  IMAD.MOV.U32 R3, RZ, RZ, R7 ;  /* 0x000000ffff037224 */ /* 0x000fe200078e0007 */
[----:B--2---:R1:W2:Y:S04]  /*29b0*/  SHFL.DOWN PT, R11, R10, 0x10, R5 ;  /* 0x0a0000000a0b7989 */ /* 0x0042a800000e0005 */
        /* <DEDUP_REMOVED lines=22> */
.L_x_405:
[----:B------:R-:W-:Y:S05]  /*2b20*/  BSYNC.RECONVERGENT B1 ;  /* 0x0000000000017941 */ /* 0x000fea0003800200 */
.L_x_404:
        /* <DEDUP_REMOVED lines=11> */
.L_x_407:
[----:B------:R-:W-:Y:S05]  /*2be0*/  BSYNC.RECONVERGENT B1 ;  /* 0x0000000000017941 */ /* 0x000fea0003800200 */
.L_x_406:
        /* <DEDUP_REMOVED lines=35> */
.L_x_409:
[----:B------:R-:W-:Y:S05]  /*2e20*/  BSYNC.RECONVERGENT B1 ;  /* 0x0000000000017941 */ /* 0x000fea0003800200 */
.L_x_408:
[----:B------:R-:W-:Y:S01]  /*2e30*/  UISETP.GE.AND UP0, UPT, UR8, 0x41, UPT ;  /* 0x000000410800788c */ /* 0x000fe2000bf06270 */
[----:B0-----:R-:W-:Y:S01]  /*2e40*/  IMAD.MOV.U32 R9, RZ, RZ, R11 ;  /* 0x000000ffff097224 */ /* 0x001fe200078e000b */
[----:B------:R-:W-:Y:S01]  /*2e50*/  MOV R2, R4 ;  /* 0x0000000400027202 */ /* 0x000fe20000000f00 */
[----:B------:R-:W-:Y:S02]  /*2e60*/  IMAD.MOV.U32 R0, RZ, RZ, R8 ;  /* 0x000000ffff007224 */ /* 0x000fe400078e0008 */
[----:B------:R-:W-:-:S04]  /*2e70*/  IMAD.MOV.U32 R3, RZ, RZ, R5 ;  /* 0x000000ffff037224 */ /* 0x000fc800078e0005 */
        /* <DEDUP_REMOVED lines=27> */
.L_x_411:
[----:B------:R-:W-:Y:S05]  /*3030*/  BSYNC.RECONVERGENT B1 ;  /* 0x0000000000017941 */ /* 0x000fea0003800200 */
.L_x_410:
        /* <DEDUP_REMOVED lines=32> */
.L_x_413:
[----:B------:R-:W-:Y:S05]  /*3240*/  BSYNC.RECONVERGENT B1 ;  /* 0x0000000000017941 */ /* 0x000fea0003800200 */
.L_x_412:
[----:B------:R-:W-:Y:S01]  /*3250*/  UISETP.GE.AND UP0, UPT, UR8, 0x81, UPT ;  /* 0x000000810800788c */ /* 0x000fe2000bf06270 */
[----:B------:R-:W-:Y:S01]  /*3260*/  IMAD.MOV.U32 R9, RZ, RZ, R11 ;  /* 0x000000ffff097224 */ /* 0x000fe200078e000b */
        /* <DEDUP_REMOVED lines=30> */
.L_x_415:
[----:B------:R-:W-:Y:S05]  /*3450*/  BSYNC.RECONVERGENT B1 ;  /* 0x0000000000017941 */ /* 0x000fea0003800200 */
.L_x_414:
        /* <DEDUP_REMOVED lines=32> */
.L_x_417:
[----:B------:R-:W-:Y:S05]  /*3660*/  BSYNC.RECONVERGENT B1 ;  /* 0x0000000000017941 */ /* 0x000fea0003800200 */
.L_x_416:
        /* <DEDUP_REMOVED lines=13> */
[----:B------:R-:W-:Y:S01]  /*3740*/  MOV R6, R2 ;  /* 0x0000000200067202 */ /* 0x000fe20000000f00 */
[----:B------:R-:W-:Y:S02]  /*3750*/  IMAD.MOV.U32 R7, RZ, RZ, R3 ;  /* 0x000000ffff077224 */ /* 0x000fe400078e0003 */
[----:B-1----:R-:W-:Y:S02]  /*3760*/  IMAD.MOV.U32 R9, RZ, RZ, R12 ;  /* 0x000000ffff097224 */ /* 0x002fe400078e000c */
        /* <DEDUP_REMOVED lines=16> */
.L_x_419:
[----:B------:R-:W-:Y:S05]  /*3870*/  BSYNC.RECONVERGENT B1 ;  /* 0x0000000000017941 */ /* 0x000fea0003800200 */
.L_x_418:
        /* <DEDUP_REMOVED lines=32> */
.L_x_351:
        /* <DEDUP_REMOVED lines=34> */
[----:B------:R-:W-:-:S04]  /*3ca0*/  IMAD.MOV.U32 R15, RZ, RZ, 0x500 ;  /* 0x00000500ff0f7424 */ /* 0x000fc800078e00ff */
        /* <DEDUP_REMOVED lines=8> */
[----:B------:R-:W-:Y:S02]  /*3d30*/  @P2 MOV R9, R13 ;  /* 0x0000000d00092202 */ /* 0x000fe40000000f00 */
[----:B------:R-:W-:-:S04]  /*3d40*/  @P2 SEL R7, R11, R7, P0 ;  /* 0x000000070b072207 */ /* 0x000fc80000000000 */
        /* <DEDUP_REMOVED lines=10> */
[----:B------:R-:W-:Y:S06]  /*3df0*/  BRA.U !UP0, `(.L_x_420) ;  /* 0x0000000508287547 */ /* 0x000fec000b800000 */
[----:B------:R-:W-:Y:S01]  /*3e00*/  IMAD.MOV.U32 R25, RZ, RZ, R2 ;  /* 0x000000ffff197224 */ /* 0x000fe200078e0002 */
[----:B------:R-:W0:Y:S01]  /*3e10*/  LDCU UR4, c[0x0][0x390] ;  /* 0x00007200ff0477ac */ /* 0x000e220008000800 */
[----:B------:R-:W-:Y:S02]  /*3e20*/  IMAD.MOV.U32 R24, RZ, RZ, R3 ;  /* 0x000000ffff187224 */ /* 0x000fe400078e0003 */
[----:B------:R-:W-:-:S07]  /*3e30*/  IMAD.MOV.U32 R27, RZ, RZ, 0x500 ;  /* 0x00000500ff1b7424 */ /* 0x000fce00078e00ff */
.L_x_421:
[----:B------:R-:W1:Y:S01]  /*3e40*/  LDC.64 R22, c[0x0][0x380] ;  /* 0x0000e000ff167b82 */ /* 0x000e620000000a00 */
[----:B------:R-:W-:-:S04]  /*3e50*/  IMAD.IADD R3, R0, 0x1, R27 ;  /* 0x0000000100037824 */ /* 0x000fc800078e021b */
[----:B-1----:R-:W-:-:S05]  /*3e60*/  IMAD.WIDE.U32 R22, R3, 0x10, R22 ;  /* 0x0000001003167825 */ /* 0x002fca00078e0016 */
        /* <DEDUP_REMOVED lines=14> */
[----:B------:R-:W-:Y:S02]  /*3f50*/  @P2 FSEL R29, R5, R21, P0 ;  /* 0x00000015051d2208 */ /* 0x000fe40000000000 */
[----:B------:R-:W2:Y:S01]  /*3f60*/  LDG.E.64.CONSTANT R4, desc[UR6][R22.64+0x4000] ;  /* 0x0040000616047981 */ /* 0x000ea2000c1e9b00 */
[----:B------:R-:W-:Y:S02]  /*3f70*/  @P2 IMAD.MOV.U32 R20, RZ, RZ, R26 ;  /* 0x000000ffff142224 */ /* 0x000fe400078e001a */
[----:B------:R-:W-:-:S06]  /*3f80*/  @P2 IMAD.MOV.U32 R21, RZ, RZ, R29 ;  /* 0x000000ffff152224 */ /* 0x000fcc00078e001d */
        /* <DEDUP_REMOVED lines=32> */
[----:B------:R-:W-:-:S05]  /*4190*/  VIADD R7, R27, 0xa00 ;  /* 0x00000a001b077836 */ /* 0x000fca0000000000 */
[----:B0-----:R-:W-:Y:S01]  /*41a0*/  ISETP.GT.AND P1, PT, R7, UR4, PT ;  /* 0x0000000407007c0c */ /* 0x001fe2000bf24270 */
[----:B------:R-:W-:-:S04]  /*41b0*/  VIADD R15, R27, 0x500 ;  /* 0x000005001b0f7836 */ /* 0x000fc80000000000 */
[----:B------:R-:W-:Y:S01]  /*41c0*/  IMAD.MOV.U32 R27, RZ, RZ, R15 ;  /* 0x000000ffff1b7224 */ /* 0x000fe200078e000f */
        /* <DEDUP_REMOVED lines=11> */
[----:B------:R-:W-:Y:S01]  /*4280*/  IMAD.MOV.U32 R24, RZ, RZ, R3 ;  /* 0x000000ffff187224 */ /* 0x000fe200078e0003 */
[----:B------:R-:W-:Y:S06]  /*4290*/  @!P1 BRA `(.L_x_421) ;  /* 0xfffffff800e89947 */ /* 0x000fec000383ffff */
.L_x_420:
[----:B------:R-:W-:-:S13]  /*42a0*/  ISETP.GE.AND P0, PT, R15, UR4, PT ;  /* 0x000000040f007c0c */ /* 0x000fda000bf06270 */
        /* <DEDUP_REMOVED lines=12> */
[----:B------:R-:W0:Y:S01]  /*4370*/  LDC.64 R6, c[0x0][0x380] ;  /* 0x0000e000ff067b82 */ /* 0x000e220000000a00 */
[----:B------:R-:W-:Y:S01]  /*4380*/  LEA.HI R8, R20, 0x1, RZ, 0x18 ;  /* 0x0000000114087811 */ /* 0x000fe200078fc0ff */
[----:B------:R-:W-:Y:S01]  /*4390*/  IMAD.IADD R21, R0, 0x1, R15 ;  /* 0x0000000100157824 */ /* 0x000fe200078e020f */
[----:B------:R-:W-:Y:S02]  /*43a0*/  MOV R12, R0 ;  /* 0x00000000000c7202 */ /* 0x000fe40000000f00 */
[----:B------:R-:W-:-:S05]  /*43b0*/  LOP3.LUT R8, R8, 0x3, RZ, 0xc0, !PT ;  /* 0x0000000308087812 */ /* 0x000fca00078ec0ff */
[----:B------:R-:W-:-:S07]  /*43c0*/  IMAD.MOV R14, RZ, RZ, -R8 ;  /* 0x000000ffff0e7224 */ /* 0x000fce00078e0a08 */
.L_x_428:
[----:B0-----:R-:W-:-:S05]  /*43d0*/  IMAD.WIDE.U32 R18, R21, 0x10, R6 ;  /* 0x0000001015127825 */ /* 0x001fca00078e0006 */
[----:B------:R-:W2:Y:S04]  /*43e0*/  LDG.E.64.CONSTANT R8, desc[UR6][R18.64] ;  /* 0x0000000612087981 */ /* 0x000ea8000c1e9b00 */
[----:B------:R-:W3:Y:S01]  /*43f0*/  LDG.E.64.CONSTANT R10, desc[UR6][R18.64+0x8] ;  /* 0x00000806120a7981 */ /* 0x000ee2000c1e9b00 */
[----:B------:R-:W-:Y:S01]  /*4400*/  VIADD R14, R14, 0x1 ;  /* 0x000000010e0e7836 */ /* 0x000fe20000000000 */
[----:B------:R-:W-:Y:S01]  /*4410*/  BSSY.RECONVERGENT B3, `(.L_x_426) ;  /* 0x000001a000037945 */ /* 0x000fe20003800200 */
[----:B------:R-:W-:Y:S02]  /*4420*/  IMAD.MOV.U32 R23, RZ, RZ, R2 ;  /* 0x000000ffff177224 */ /* 0x000fe400078e0002 */
        /* <DEDUP_REMOVED lines=24> */
.L_x_427:
[----:B------:R-:W-:Y:S05]  /*45b0*/  BSYNC.RECONVERGENT B3 ;  /* 0x0000000000037941 */ /* 0x000fea0003800200 */
.L_x_426:
[----:B------:R-:W-:Y:S02]  /*45c0*/  VIADD R12, R12, 0x100 ;  /* 0x000001000c0c7836 */ /* 0x000fe40000000000 */
[----:B------:R-:W-:Y:S01]  /*45d0*/  VIADD R21, R21, 0x100 ;  /* 0x0000010015157836 */ /* 0x000fe20000000000 */
[----:B------:R-:W-:Y:S06]  /*45e0*/  @P2 BRA `(.L_x_428) ;  /* 0xfffffffc00782947 */ /* 0x000fec000383ffff */
.L_x_425:
[----:B------:R-:W-:Y:S05]  /*45f0*/  BSYNC.RECONVERGENT B2 ;  /* 0x0000000000027941 */ /* 0x000fea0003800200 */
.L_x_424:
[----:B------:R-:W-:-:S13]  /*4600*/  ISETP.GE.U32.AND P0, PT, R20, 0x300, PT ;  /* 0x000003001400780c */ /* 0x000fda0003f06070 */
[----:B------:R-:W-:Y:S05]  /*4610*/  @!P0 BRA `(.L_x_423) ;  /* 0x0000000400c88947 */ /* 0x000fea0003800000 */
[----:B------:R-:W0:Y:S01]  /*4620*/  LDCU.64 UR8, c[0x0][0x380] ;  /* 0x00007000ff0877ac */ /* 0x000e220008000a00 */
[----:B------:R-:W1:Y:S01]  /*4630*/  LDC.64 R10, c[0x0][0x380] ;  /* 0x0000e000ff0a7b82 */ /* 0x000e620000000a00 */
[C---:B------:R-:W-:Y:S01]  /*4640*/  IADD3 R17, P0, PT, R12.reuse, R15, RZ ;  /* 0x0000000f0c117210 */ /* 0x040fe20007f1e0ff */
[----:B------:R-:W-:-:S04]  /*4650*/  IMAD.IADD R15, R12, 0x1, R15 ;  /* 0x000000010c0f7824 */ /* 0x000fc800078e020f */
[----:B------:R-:W-:Y:S01]  /*4660*/  IMAD.X R6, RZ, RZ, RZ, P0 ;  /* 0x000000ffff067224 */ /* 0x000fe200000e06ff */
[----:B0-----:R-:W-:-:S04]  /*4670*/  LEA R14, P1, R17, UR8, 0x4 ;  /* 0x00000008110e7c11 */ /* 0x001fc8000f8220ff */
[----:B------:R-:W-:Y:S02]  /*4680*/  IADD3 R14, P0, PT, R14, 0x3008, RZ ;  /* 0x000030080e0e7810 */ /* 0x000fe40007f1e0ff */
[----:B------:R-:W-:-:S05]  /*4690*/  LEA.HI.X R17, R17, UR9, R6, 0x4, P1 ;  /* 0x0000000911117c11 */ /* 0x000fca00088f2406 */
[----:B------:R-:W-:-:S07]  /*46a0*/  IMAD.X R17, RZ, RZ, R17, P0 ;  /* 0x000000ffff117224 */ /* 0x000fce00000e0611 */
.L_x_437:
[----:B-1----:R-:W-:-:S05]  /*46b0*/  IMAD.WIDE.U32 R8, R15, 0x10, R10 ;  /* 0x000000100f087825 */ /* 0x002fca00078e000a */
[----:B------:R-:W2:Y:S04]  /*46c0*/  LDG.E.64.CONSTANT R22, desc[UR6][R8.64] ;  /* 0x0000000608167981 */ /* 0x000ea8000c1e9b00 */
[----:B------:R0:W3:Y:S02]  /*46d0*/  LDG.E.64.CONSTANT R6, desc[UR6][R8.64+0x8] ;  /* 0x0000080608067981 */ /* 0x0000e4000c1e9b00 */
[----:B0-----:R-:W-:Y:S02]  /*46e0*/  IMAD.MOV.U32 R8, RZ, RZ, R14 ;  /* 0x000000ffff087224 */ /* 0x001fe400078e000e */
[----:B------:R-:W-:-:S05]  /*46f0*/  IMAD.MOV.U32 R9, RZ, RZ, R17 ;  /* 0x000000ffff097224 */ /* 0x000fca00078e0011 */
[----:B------:R0:W5:Y:S04]  /*4700*/  LDG.E.64.CONSTANT R20, desc[UR6][R8.64+-0x2008] ;  /* 0xffdff80608147981 */ /* 0x000168000c1e9b00 */
[----:B------:R0:W5:Y:S01]  /*4710*/  LDG.E.64.CONSTANT R18, desc[UR6][R8.64+-0x2000] ;  /* 0xffe0000608127981 */ /* 0x000162000c1e9b00 */
[----:B------:R-:W-:Y:S01]  /*4720*/  BSSY.RECONVERGENT B2, `(.L_x_429) ;  /* 0x0000015000027945 */ /* 0x000fe20003800200 */
[----:B--2---:R-:W-:Y:S01]  /*4730*/  DSETP.GEU.AND P0, PT, |R4|, |R22|, PT ;  /* 0x400000160400722a */ /* 0x004fe20003f0e200 */
[----:B------:R-:W-:Y:S02]  /*4740*/  IMAD.MOV.U32 R16, RZ, RZ, R22 ;  /* 0x000000ffff107224 */ /* 0x000fe400078e0016 */
[----:B------:R-:W-:Y:S01]  /*4750*/  IMAD.MOV.U32 R17, RZ, RZ, R23 ;  /* 0x000000ffff117224 */ /* 0x000fe200078e0017 */
[----:B---3--:R-:W-:Y:S01]  /*4760*/  MOV R29, R7 ;  /* 0x00000007001d7202 */ /* 0x008fe20000000f00 */
[----:B------:R-:W-:-:S09]  /*4770*/  IMAD.MOV.U32 R27, RZ, RZ, R6 ;  /* 0x000000ffff1b7224 */ /* 0x000fd200078e0006 */
        /* <DEDUP_REMOVED lines=15> */
.L_x_430:
[----:B------:R-:W-:Y:S05]  /*4870*/  BSYNC.RECONVERGENT B2 ;  /* 0x0000000000027941 */ /* 0x000fea0003800200 */
.L_x_429:
[----:B------:R0:W5:Y:S04]  /*4880*/  LDG.E.64.CONSTANT R6, desc[UR6][R8.64+-0x1008] ;  /* 0xffeff80608067981 */ /* 0x000168000c1e9b00 */
[----:B------:R0:W5:Y:S02]  /*4890*/  LDG.E.64.CONSTANT R4, desc[UR6][R8.64+-0x1000] ;  /* 0xfff0000608047981 */ /* 0x000164000c1e9b00 */
[----:B-----5:R-:W-:Y:S01]  /*48a0*/  DSETP.GEU.AND P0, PT, |R16|, |R20|, PT ;  /* 0x400000141000722a */ /* 0x020fe20003f0e200 */
[----:B------:R-:W-:Y:S01]  /*48b0*/  BSSY.RECONVERGENT B2, `(.L_x_431) ;  /* 0x0000014000027945 */ /* 0x000fe20003800200 */
[----:B------:R-:W-:Y:S02]  /*48c0*/  IMAD.MOV.U32 R2, RZ, RZ, R20 ;  /* 0x000000ffff027224 */ /* 0x000fe400078e0014 */
[----:B------:R-:W-:-:S02]  /*48d0*/  IMAD.MOV.U32 R3, RZ, RZ, R21 ;  /* 0x000000ffff037224 */ /* 0x000fc400078e0015 */
        /* <DEDUP_REMOVED lines=17> */
.L_x_432:
[----:B------:R-:W-:Y:S05]  /*49f0*/  BSYNC.RECONVERGENT B2 ;  /* 0x0000000000027941 */ /* 0x000fea0003800200 */
.L_x_431:
[----:B------:R0:W5:Y:S04]  /*4a00*/  LDG.E.64.CONSTANT R16, desc[UR6][R8.64+-0x8] ;  /* 0xfffff80608107981 */ /* 0x000168000c1e9b00 */
[----:B------:R0:W5:Y:S01]  /*4a10*/  LDG.E.64.CONSTANT R18, desc[UR6][R8.64] ;  /* 0x0000000608127981 */ /* 0x000162000c1e9b00 */
[----:B------:R-:W-:Y:S01]  /*4a20*/  DSETP.GEU.AND P0, PT, |R2|, |R6|, PT ;  /* 0x400000060200722a */ /* 0x000fe20003f0e200 */
[----:B------:R-:W-:Y:S01]  /*4a30*/  BSSY.RECONVERGENT B2, `(.L_x_433) ;  /* 0x0000014000027945 */ /* 0x000fe20003800200 */
[----:B------:R-:W-:Y:S02]  /*4a40*/  IMAD.MOV.U32 R20, RZ, RZ, R6 ;  /* 0x000000ffff147224 */ /* 0x000fe400078e0006 */
[----:B------:R-:W-:Y:S02]  /*4a50*/  IMAD.MOV.U32 R21, RZ, RZ, R7 ;  /* 0x000000ffff157224 */ /* 0x000fe400078e0007 */
[----:B------:R-:W-:-:S02]  /*4a60*/  IMAD.MOV.U32 R29, RZ, RZ, R4 ;  /* 0x000000ffff1d7224 */ /* 0x000fc400078e0004 */
        /* <DEDUP_REMOVED lines=16> */
.L_x_434:
[----:B------:R-:W-:Y:S05]  /*4b70*/  BSYNC.RECONVERGENT B2 ;  /* 0x0000000000027941 */ /* 0x000fea0003800200 */
.L_x_433:
[----:B-----5:R-:W-:Y:S01]  /*4b80*/  DSETP.GEU.AND P0, PT, |R20|, |R16|, PT ;  /* 0x400000101400722a */ /* 0x020fe20003f0e200 */
[----:B------:R-:W-:Y:S01]  /*4b90*/  BSSY.RECONVERGENT B2, `(.L_x_435) ;  /* 0x0000014000027945 */ /* 0x000fe20003800200 */
[----:B------:R-:W-:Y:S02]  /*4ba0*/  IMAD.MOV.U32 R4, RZ, RZ, R16 ;  /* 0x000000ffff047224 */ /* 0x000fe400078e0010 */
[----:B------:R-:W-:Y:S02]  /*4bb0*/  IMAD.MOV.U32 R5, RZ, RZ, R17 ;  /* 0x000000ffff057224 */ /* 0x000fe400078e0011 */
[----:B------:R-:W-:Y:S02]  /*4bc0*/  IMAD.MOV.U32 R2, RZ, RZ, R18 ;  /* 0x000000ffff027224 */ /* 0x000fe400078e0012 */
[----:B------:R-:W-:-:S06]  /*4bd0*/  IMAD.MOV.U32 R3, RZ, RZ, R19 ;  /* 0x000000ffff037224 */ /* 0x000fcc00078e0013 */
        /* <DEDUP_REMOVED lines=15> */
.L_x_436:
[----:B------:R-:W-:Y:S05]  /*4cd0*/  BSYNC.RECONVERGENT B2 ;  /* 0x0000000000027941 */ /* 0x000fea0003800200 */
.L_x_435:
[----:B------:R-:W-:Y:S01]  /*4ce0*/  VIADD R12, R12, 0x400 ;  /* 0x000004000c0c7836 */ /* 0x000fe20000000000 */
[----:B------:R-:W-:Y:S01]  /*4cf0*/  IADD3 R14, P1, PT, R8, 0x4000, RZ ;  /* 0x00004000080e7810 */ /* 0x000fe20007f3e0ff */
[----:B------:R-:W-:-:S03]  /*4d00*/  VIADD R15, R15, 0x400 ;  /* 0x000004000f0f7836 */ /* 0x000fc60000000000 */
[----:B------:R-:W-:Y:S01]  /*4d10*/  ISETP.GE.AND P0, PT, R12, R13, PT ;  /* 0x0000000d0c00720c */ /* 0x000fe20003f06270 */
[----:B------:R-:W-:-:S12]  /*4d20*/  IMAD.X R17, RZ, RZ, R9, P1 ;  /* 0x000000ffff117224 */ /* 0x000fd800008e0609 */
[----:B------:R-:W-:Y:S05]  /*4d30*/  @!P0 BRA `(.L_x_437) ;  /* 0xfffffff8005c8947 */ /* 0x000fea000383ffff */
.L_x_423:
[----:B------:R-:W-:Y:S05]  /*4d40*/  BSYNC.RECONVERGENT B1 ;  /* 0x0000000000017941 */ /* 0x000fea0003800200 */
.L_x_422:
        /* <DEDUP_REMOVED lines=32> */
.L_x_439:
[----:B------:R-:W-:Y:S05]  /*4f50*/  BSYNC.RECONVERGENT B1 ;  /* 0x0000000000017941 */ /* 0x000fea0003800200 */
.L_x_438:
        /* <DEDUP_REMOVED lines=12> */
[----:B---3--:R-:W-:Y:S01]  /*5020*/  IMAD.MOV.U32 R8, RZ, RZ, R14 ;  /* 0x000000ffff087224 */ /* 0x008fe200078e000e */
[----:B------:R-:W-:Y:S01]  /*5030*/  MOV R2, R4 ;  /* 0x0000000400027202 */ /* 0x000fe20000000f00 */
[----:B----4-:R-:W-:Y:S02]  /*5040*/  IMAD.MOV.U32 R9, RZ, RZ, R13 ;  /* 0x000000ffff097224 */ /* 0x010fe400078e000d */
        /* <DEDUP_REMOVED lines=16> */
.L_x_441:
[----:B------:R-:W-:Y:S05]  /*5150*/  BSYNC.RECONVERGENT B1 ;  /* 0x0000000000017941 */ /* 0x000fea0003800200 */
.L_x_440:
[----:B------:R-:W-:Y:S01]  /*5160*/  ISETP.GT.AND P0, PT, R10, 0x1b, PT ;  /* 0x0000001b0a00780c */ /* 0x000fe20003f04270 */
[----:B0-----:R0:W0:Y:S01]  /*5170*/  SHFL.DOWN PT, R6, R2, 0x4, 0x1f ;  /* 0x08801f0002067f89 */ /* 0x00102200000e0000 */
[----:B------:R-:W-:Y:S01]  /*5180*/  BSSY.RECONVERGENT B1, `(.L_x_442) ;  /* 0x000001d000017945 */ /* 0x000fe20003800200 */
[----:B------:R-:W-:Y:S02]  /*5190*/  IMAD.MOV.U32 R11, RZ, RZ, R8 ;  /* 0x000000ffff0b7224 */ /* 0x000fe400078e0008 */
[----:B------:R0:W0:Y:S01]  /*51a0*/  SHFL.DOWN PT, R7, R3, 0x4, 0x1f ;  /* 0x08801f0003077f89 */ /* 0x00002200000e0000 */
[----:B------:R-:W-:Y:S02]  /*51b0*/  IMAD.MOV.U32 R12, RZ, RZ, R9 ;  /* 0x000000ffff0c7224 */ /* 0x000fe400078e0009 */
[----:B-1----:R-:W-:Y:S01]  /*51c0*/  IMAD.MOV.U32 R4, RZ, RZ, R2 ;  /* 0x000000ffff047224 */ /* 0x002fe200078e0002 */
[----:B----4-:R1:W4:Y:S01]  /*51d0*/  SHFL.DOWN PT, R13, R8, 0x4, 0x1f ;  /* 0x08801f00080d7f89 */ /* 0x01032200000e0000 */
[----:B--2---:R-:W-:-:S03]  /*51e0*/  IMAD.MOV.U32 R5, RZ, RZ, R3 ;  /* 0x000000ffff057224 */ /* 0x004fc600078e0003 */
[----:B---3--:R1:W2:Y:S01]  /*51f0*/  SHFL.DOWN PT, R14, R9, 0x4, 0x1f ;  /* 0x08801f00090e7f89 */ /* 0x0082a200000e0000 */
[----:B------:R-:W-:Y:S05]  /*5200*/  @P0 BRA `(.L_x_443) ;  /* 0x0000000000500947 */ /* 0x000fea0003800000 */
[----:B0-----:R-:W-:Y:S01]  /*5210*/  DSETP.GEU.AND P0, PT, |R2|, |R6|, PT ;  /* 0x400000060200722a */ /* 0x001fe20003f0e200 */
[----:B----4-:R-:W-:Y:S02]  /*5220*/  IMAD.MOV.U32 R11, RZ, RZ, R13 ;  /* 0x000000ffff0b7224 */ /* 0x010fe400078e000d */
        /* <DEDUP_REMOVED lines=18> */
.L_x_443:
[----:B------:R-:W-:Y:S05]  /*5350*/  BSYNC.RECONVERGENT B1 ;  /* 0x0000000000017941 */ /* 0x000fea0003800200 */
.L_x_442:
[----:B------:R-:W-:Y:S01]  /*5360*/  ISETP.GT.AND P0, PT, R10, 0x17, PT ;  /* 0x000000170a00780c */ /* 0x000fe20003f04270 */
[----:B0-----:R0:W3:Y:S01]  /*5370*/  SHFL.DOWN PT, R2, R4, 0x8, 0x1f ;  /* 0x09001f0004027f89 */ /* 0x0010e200000e0000 */
[----:B------:R-:W-:Y:S01]  /*5380*/  BSSY.RECONVERGENT B1, `(.L_x_444) ;  /* 0x000001d000017945 */ /* 0x000fe20003800200 */
[----:B-1----:R-:W-:Y:S02]  /*5390*/  IMAD.MOV.U32 R8, RZ, RZ, R11 ;  /* 0x000000ffff087224 */ /* 0x002fe400078e000b */
[----:B------:R0:W1:Y:S01]  /*53a0*/  SHFL.DOWN PT, R3, R5, 0x8, 0x1f ;  /* 0x09001f0005037f89 */ /* 0x00006200000e0000 */
[----:B------:R-:W-:Y:S02]  /*53b0*/  IMAD.MOV.U32 R9, RZ, RZ, R12 ;  /* 0x000000ffff097224 */ /* 0x000fe400078e000c */
[----:B------:R-:W-:Y:S01]  /*53c0*/  IMAD.MOV.U32 R6, RZ, RZ, R4 ;  /* 0x000000ffff067224 */ /* 0x000fe200078e0004 */
[----:B--2---:R0:W2:Y:S01]  /*53d0*/  SHFL.DOWN PT, R14, R11, 0x8, 0x1f ;  /* 0x09001f000b0e7f89 */ /* 0x0040a200000e0000 */
[----:B------:R-:W-:-:S03]  /*53e0*/  IMAD.MOV.U32 R7, RZ, RZ, R5 ;  /* 0x000000ffff077224 */ /* 0x000fc600078e0005 */
[----:B----4-:R0:W4:Y:S01]  /*53f0*/  SHFL.DOWN PT, R13, R12, 0x8, 0x1f ;  /* 0x09001f000c0d7f89 */ /* 0x01012200000e0000 */
[----:B------:R-:W-:Y:S05]  /*5400*/  @P0 BRA `(.L_x_445) ;  /* 0x0000000000500947 */ /* 0x000fea0003800000 */
[----:B-1-3--:R-:W-:Y:S01]  /*5410*/  DSETP.GEU.AND P0, PT, |R4|, |R2|, PT ;  /* 0x400000020400722a */ /* 0x00afe20003f0e200 */
[----:B--2---:R-:W-:Y:S01]  /*5420*/  IMAD.MOV.U32 R8, RZ, RZ, R14 ;  /* 0x000000ffff087224 */ /* 0x004fe200078e000e */
        /* <DEDUP_REMOVED lines=18> */
.L_x_445:
[----:B------:R-:W-:Y:S05]  /*5550*/  BSYNC.RECONVERGENT B1 ;  /* 0x0000000000017941 */ /* 0x000fea0003800200 */
.L_x_444:
[----:B------:R-:W-:Y:S01]  /*5560*/  ISETP.GT.AND P0, PT, R10, 0xf, PT ;  /* 0x0000000f0a00780c */ /* 0x000fe20003f04270 */
[----:B0-----:R0:W0:Y:S01]  /*5570*/  SHFL.DOWN PT, R4, R6, 0x10, 0x1f ;  /* 0x0a001f0006047f89 */ /* 0x00102200000e0000 */
[----:B------:R-:W-:Y:S01]  /*5580*/  BSSY.RECONVERGENT B1, `(.L_x_446) ;  /* 0x000001d000017945 */ /* 0x000fe20003800200 */
[----:B--2---:R-:W-:Y:S02]  /*5590*/  IMAD.MOV.U32 R14, RZ, RZ, R8 ;  /* 0x000000ffff0e7224 */ /* 0x004fe400078e0008 */
[----:B------:R2:W0:Y:S01]  /*55a0*/  SHFL.DOWN PT, R5, R7, 0x10, 0x1f ;  /* 0x0a001f0007057f89 */ /* 0x00042200000e0000 */
[----:B------:R-:W-:Y:S02]  /*55b0*/  IMAD.MOV.U32 R15, RZ, RZ, R9 ;  /* 0x000000ffff0f7224 */ /* 0x000fe400078e0009 */
[----:B---3--:R-:W-:Y:S01]  /*55c0*/  IMAD.MOV.U32 R2, RZ, RZ, R6 ;  /* 0x000000ffff027224 */ /* 0x008fe200078e0006 */
[----:B------:R2:W3:Y:S01]  /*55d0*/  SHFL.DOWN PT, R11, R8, 0x10, 0x1f ;  /* 0x0a001f00080b7f89 */ /* 0x0004e200000e0000 */
[----:B-1----:R-:W-:-:S03]  /*55e0*/  IMAD.MOV.U32 R3, RZ, RZ, R7 ;  /* 0x000000ffff037224 */ /* 0x002fc600078e0007 */
[----:B------:R2:W1:Y:S01]  /*55f0*/  SHFL.DOWN PT, R12, R9, 0x10, 0x1f ;  /* 0x0a001f00090c7f89 */ /* 0x00046200000e0000 */
[----:B------:R-:W-:Y:S05]  /*5600*/  @P0 BRA `(.L_x_447) ;  /* 0x0000000000500947 */ /* 0x000fea0003800000 */
[----:B0-----:R-:W-:Y:S01]  /*5610*/  DSETP.GEU.AND P0, PT, |R6|, |R4|, PT ;  /* 0x400000040600722a */ /* 0x001fe20003f0e200 */
[----:B---3--:R-:W-:Y:S02]  /*5620*/  IMAD.MOV.U32 R14, RZ, RZ, R11 ;  /* 0x000000ffff0e7224 */ /* 0x008fe400078e000b */
[----:B-1----:R-:W-:Y:S02]  /*5630*/  IMAD.MOV.U32 R15, RZ, RZ, R12 ;  /* 0x000000ffff0f7224 */ /* 0x002fe400078e000c */
        /* <DEDUP_REMOVED lines=17> */
.L_x_447:
[----:B------:R-:W-:Y:S05]  /*5750*/  BSYNC.RECONVERGENT B1 ;  /* 0x0000000000017941 */ /* 0x000fea0003800200 */
.L_x_446:
        /* <DEDUP_REMOVED lines=11> */
.L_x_449:
[----:B------:R-:W-:Y:S05]  /*5810*/  BSYNC.RECONVERGENT B1 ;  /* 0x0000000000017941 */ /* 0x000fea0003800200 */
.L_x_448:
        /* <DEDUP_REMOVED lines=8> */
[----:B--2---:R-:W2:Y:S04]  /*58a0*/  LDS.128 R4, [R0+0x20] ;  /* 0x0000200000047984 */ /* 0x004ea80000000c00 */
[----:B-1--4-:R1:W4:Y:S04]  /*58b0*/  LDS.64 R12, [R0+0x80] ;  /* 0x00008000000c7984 */ /* 0x0123280000000a00 */
[----:B---3--:R1:W3:Y:S01]  /*58c0*/  LDS.128 R8, [R0+0x30] ;  /* 0x0000300000087984 */ /* 0x0082e20000000c00 */
[----:B0-----:R-:W-:Y:S01]  /*58d0*/  DSETP.GEU.AND P0, PT, |R2|, |R16|, PT ;  /* 0x400000100200722a */ /* 0x001fe20003f0e200 */
[----:B------:R-:W-:-:S02]  /*58e0*/  IMAD.MOV.U32 R24, RZ, RZ, R16 ;  /* 0x000000ffff187224 */ /* 0x000fc400078e0010 */
[----:B------:R-:W-:Y:S02]  /*58f0*/  IMAD.MOV.U32 R25, RZ, RZ, R17 ;  /* 0x000000ffff197224 */ /* 0x000fe400078e0011 */
[----:B--2---:R-:W-:Y:S02]  /*5900*/  IMAD.MOV.U32 R27, RZ, RZ, R4 ;  /* 0x000000ffff1b7224 */ /* 0x004fe400078e0004 */
[----:B------:R-:W-:-:S07]  /*5910*/  IMAD.MOV.U32 R29, RZ, RZ, R5 ;  /* 0x000000ffff1d7224 */ /* 0x000fce00078e0005 */
[----:B-1-34-:R-:W-:Y:S05]  /*5920*/  @!P0 BRA `(.L_x_451) ;  /* 0x0000000000388947 */ /* 0x01afea0003800000 */
        /* <DEDUP_REMOVED lines=14> */
.L_x_451:
[----:B------:R-:W-:Y:S05]  /*5a10*/  BSYNC.RECONVERGENT B1 ;  /* 0x0000000000017941 */ /* 0x000fea0003800200 */
.L_x_450:
        /* <DEDUP_REMOVED lines=23> */
.L_x_453:
[----:B------:R-:W-:Y:S05]  /*5b90*/  BSYNC.RECONVERGENT B1 ;  /* 0x0000000000017941 */ /* 0x000fea0003800200 */
.L_x_452:
        /* <DEDUP_REMOVED lines=21> */
.L_x_455:
[----:B------:R-:W-:Y:S05]  /*5cf0*/  BSYNC.RECONVERGENT B1 ;  /* 0x0000000000017941 */ /* 0x000fea0003800200 */
.L_x_454:
        /* <DEDUP_REMOVED lines=23> */
.L_x_457:
[----:B------:R-:W-:Y:S05]  /*5e70*/  BSYNC.RECONVERGENT B1 ;  /* 0x0000000000017941 */ /* 0x000fea0003800200 */
.L_x_456:
[----:B------:R-:W-:Y:S01]  /*5e80*/  DSETP.GEU.AND P0, PT, |R14|, |R22|, PT ;  /* 0x400000160e00722a */ /* 0x000fe20003f0e200 */
[----:B------:R-:W-:Y:S01]  /*5e90*/  BSSY.RECONVERGENT B1, `(.L_x_458) ;  /* 0x0000014000017945 */ /* 0x000fe20003800200 */
[----:B------:R-:W-:Y:S01]  /*5ea0*/  MOV R2, R22 ;  /* 0x0000001600027202 */ /* 0x000fe20000000f00 */
[----:B------:R-:W-:Y:S02]  /*5eb0*/  IMAD.MOV.U32 R3, RZ, RZ, R23 ;  /* 0x000000ffff037224 */ /* 0x000fe400078e0017 */
[----:B-1----:R-:W-:Y:S02]  /*5ec0*/  IMAD.MOV.U32 R19, RZ, RZ, R8 ;  /* 0x000000ffff137224 */ /* 0x002fe400078e0008 */
        /* <DEDUP_REMOVED lines=16> */
.L_x_459:
[----:B------:R-:W-:Y:S05]  /*5fd0*/  BSYNC.RECONVERGENT B1 ;  /* 0x0000000000017941 */ /* 0x000fea0003800200 */
.L_x_458:
        /* <DEDUP_REMOVED lines=21> */
.L_x_461:
[----:B------:R-:W-:Y:S05]  /*6130*/  BSYNC.RECONVERGENT B1 ;  /* 0x0000000000017941 */ /* 0x000fea0003800200 */
.L_x_460:
        /* <DEDUP_REMOVED lines=20> */
.L_x_383:
[----:B------:R-:W-:Y:S05]  /*6280*/  BSYNC.RECONVERGENT B0 ;  /* 0x0000000000007941 */ /* 0x000fea0003800200 */
.L_x_350:
[----:B------:R-:W-:Y:S05]  /*6290*/  @P1 EXIT ;  /* 0x000000000000194d */ /* 0x000fea0003800000 */
[----:B01----:R-:W0:Y:S02]  /*62a0*/  LDC.64 R4, c[0x0][0x388] ;  /* 0x0000e200ff047b82 */ /* 0x003e240000000a00 */
[----:B0-----:R-:W-:Y:S04]  /*62b0*/  STG.E.64 desc[UR6][R4.64], R2 ;  /* 0x0000000204007986 */ /* 0x001fe8000c101b06 */
[----:B------:R-:W-:Y:S01]  /*62c0*/  STG.E.64 desc[UR6][R4.64+0x8], R14 ;  /* 0x0000080e04007986 */ /* 0x000fe2000c101b06 */
[----:B------:R-:W-:Y:S05]  /*62d0*/  EXIT ;  /* 0x000000000000794d */ /* 0x000fea0003800000 */
.L_x_462:
        /* <DEDUP_REMOVED lines=10> */
.L_x_724:


//--------------------- .text._ZN6thrust24THRUST_300001_SM_1000_NS8cuda_cub4core6detail13_kernel_agentINS1_8__reduce10DrainAgentIiEEJN3cub18CUB_300001_SM_10009GridQueueIjEEiEEEvDpT0_ --------------------------
	.section	.text._ZN6thrust24THRUST_300001_SM_1000_NS8cuda_cub4core6detail13_kernel_agentINS1_8__reduce10DrainAgentIiEEJN3cub18CUB_300001_SM_10009GridQueueIjEEiEEEvDpT0_,"ax",@progbits
	.align	128
        .global         _ZN6thrust24THRUST_300001_SM_1000_NS8cuda_cub4core6detail13_kernel_agentINS1_8__reduce10DrainAgentIiEEJN3cub18CUB_300001_SM_10009GridQueueIjEEiEEEvDpT0_
        .type           _ZN6thrust24THRUST_300001_SM_1000_NS8cuda_cub4core6detail13_kernel_agentINS1_8__reduce10DrainAgentIiEEJN3cub18CUB_300001_SM_10009GridQueueIjEEiEEEvDpT0_,@function
        .size           _ZN6thrust24THRUST_300001_SM_1000_NS8cuda_cub4core6detail13_kernel_agentINS1_8__reduce10DrainAgentIiEEJN3cub18CUB_300001_SM_10009GridQueueIjEEiEEEvDpT0_,(.L_x_725 - _ZN6thrust24THRUST_300001_SM_1000_NS8cuda_cub4core6detail13_kernel_agentINS1_8__reduce10DrainAgentIiEEJN3cub18CUB_300001_SM_10009GridQueueIjEEiEEEvDpT0_)
        .other          _ZN6thrust24THRUST_300001_SM_1000_NS8cuda_cub4core6detail13_kernel_agentINS1_8__reduce10DrainAgentIiEEJN3cub18CUB_300001_SM_10009GridQueueIjEEiEEEvDpT0_,@"STO_CUDA_ENTRY STV_DEFAULT"
_ZN6thrust24THRUST_300001_SM_1000_NS8cuda_cub4core6detail13_kernel_agentINS1_8__reduce10DrainAgentIiEEJN3cub18CUB_300001_SM_10009GridQueueIjEEiEEEvDpT0_:
.text._ZN6thrust24THRUST_300001_SM_1000_NS8cuda_cub4core6detail13_kernel_agentINS1_8__reduce10DrainAgentIiEEJN3cub18CUB_300001_SM_10009GridQueueIjEEiEEEvDpT0_:
[----:B------:R-:W-:Y:S08]  /*0000*/  LDC R1, c[0x0][0x37c] ;  /* 0x0000df00ff017b82 */ /* 0x000ff00000000800 */
[----:B------:R-:W0:Y:S01]  /*0010*/  LDC.64 R2, c[0x0][0x380] ;  /* 0x0000e000ff027b82 */ /* 0x000e220000000a00 */
[----:B------:R-:W0:Y:S07]  /*0020*/  LDCU.64 UR4, c[0x0][0x358] ;  /* 0x00006b00ff0477ac */ /* 0x000e2e0008000a00 */
[----:B------:R-:W1:Y:S01]  /*0030*/  LDC R5, c[0x0][0x388] ;  /* 0x0000e200ff057b82 */ /* 0x000e620000000800 */
[----:B0-----:R-:W-:Y:S04]  /*0040*/  STG.E desc[UR4][R2.64+0x4], RZ ;  /* 0x000004ff02007986 */ /* 0x001fe8000c101904 */
[----:B-1----:R-:W-:Y:S01]  /*0050*/  STG.E desc[UR4][R2.64], R5 ;  /* 0x0000000502007986 */ /* 0x002fe2000c101904 */
[----:B------:R-:W-:Y:S05]  /*0060*/  EXIT ;  /* 0x000000000000794d */ /* 0x000fea0003800000 */
.L_x_463:
        /* <DEDUP_REMOVED lines=9> */
.L_x_725:


//--------------------- .text._ZN6thrust24THRUST_300001_SM_1000_NS8cuda_cub4core6detail13_kernel_agentINS1_8__reduce11ReduceAgentINS0_12zip_iteratorIN4cuda3std3__45tupleIJNS0_10device_ptrIdEENS0_17counting_iteratorIlNS0_11use_defaultESF_SF_EEEEEEEPNSB_IJdlEEESJ_iNS1_9__extrema9arg_max_fIdl10comparatorEEEEJSI_SK_iN3cub18CUB_300001_SM_100013GridEvenShareIiEENSR_9GridQueueIjEESO_EEEvDpT0_ --------------------------
	.section	.text._ZN6thrust24THRUST_300001_SM_1000_NS8cuda_cub4core6detail13_kernel_agentINS1_8__reduce11ReduceAgentINS0_12zip_iteratorIN4cuda3std3__45tupleIJNS0_10device_ptrIdEENS0_17counting_iteratorIlNS0_11use_defaultESF_SF_EEEEEEEPNSB_IJdlEEESJ_iNS1_9__extrema9arg_max_fIdl10comparatorEEEEJSI_SK_iN3cub18CUB_300001_SM_100013GridEvenShareIiEENSR_9GridQueueIjEESO_EEEvDpT0_,"ax",@progbits
	.align	128
        .global         _ZN6thrust24THRUST_300001_SM_1000_NS8cuda_cub4core6detail13_kernel_agentINS1_8__reduce11ReduceAgentINS0_12zip_iteratorIN4cuda3std3__45tupleIJNS0_10device_ptrIdEENS0_17counting_iteratorIlNS0_11use_defaultESF_SF_EEEEEEEPNSB_IJdlEEESJ_iNS1_9__extrema9arg_max_fIdl10comparatorEEEEJSI_SK_iN3cub18CUB_300001_SM_100013GridEvenShareIiEENSR_9GridQueueIjEESO_EEEvDpT0_
        .type           _ZN6thrust24THRUST_300001_SM_1000_NS8cuda_cub4core6detail13_kernel_agentINS1_8__reduce11ReduceAgentINS0_12zip_iteratorIN4cuda3std3__45tupleIJNS0_10device_ptrIdEENS0_17counting_iteratorIlNS0_11use_defaultESF_SF_EEEEEEEPNSB_IJdlEEESJ_iNS1_9__extrema9arg_max_fIdl10comparatorEEEEJSI_SK_iN3cub18CUB_300001_SM_100013GridEvenShareIiEENSR_9GridQueueIjEESO_EEEvDpT0_,@function
        .size           _ZN6thrust24THRUST_300001_SM_1000_NS8cuda_cub4core6detail13_kernel_agentINS1_8__reduce11ReduceAgentINS0_12zip_iteratorIN4cuda3std3__45tupleIJNS0_10device_ptrIdEENS0_17counting_iteratorIlNS0_11use_defaultESF_SF_EEEEEEEPNSB_IJdlEEESJ_iNS1_9__extrema9arg_max_fIdl10comparatorEEEEJSI_SK_iN3cub18CUB_300001_SM_100013GridEvenShareIiEENSR_9GridQueueIjEESO_EEEvDpT0_,(.L_x_726 - _ZN6thrust24THRUST_300001_SM_1000_NS8cuda_cub4core6detail13_kernel_agentINS1_8__reduce11ReduceAgentINS0_12zip_iteratorIN4cuda3std3__45tupleIJNS0_10device_ptrIdEENS0_17counting_iteratorIlNS0_11use_defaultESF_SF_EEEEEEEPNSB_IJdlEEESJ_iNS1_9__extrema9arg_max_fIdl10comparatorEEEEJSI_SK_iN3cub18CUB_300001_SM_100013GridEvenShareIiEENSR_9GridQueueIjEESO_EEEvDpT0_)
        .other          _ZN6thrust24THRUST_300001_SM_1000_NS8cuda_cub4core6detail13_kernel_agentINS1_8__reduce11ReduceAgentINS0_12zip_iteratorIN4cuda3std3__45tupleIJNS0_10device_ptrIdEENS0_17counting_iteratorIlNS0_11use_defaultESF_SF_EEEEEEEPNSB_IJdlEEESJ_iNS1_9__extrema9arg_max_fIdl10comparatorEEEEJSI_SK_iN3cub18CUB_300001_SM_100013GridEvenShareIiEENSR_9GridQueueIjEESO_EEEvDpT0_,@"STO_CUDA_ENTRY STV_DEFAULT"
_ZN6thrust24THRUST_300001_SM_1000_NS8cuda_cub4core6detail13_kernel_agentINS1_8__reduce11ReduceAgentINS0_12zip_iteratorIN4cuda3std3__45tupleIJNS0_10device_ptrIdEENS0_17counting_iteratorIlNS0_11use_defaultESF_SF_EEEEEEEPNSB_IJdlEEESJ_iNS1_9__extrema9arg_max_fIdl10comparatorEEEEJSI_SK_iN3cub18CUB_300001_SM_100013GridEvenShareIiEENSR_9GridQueueIjEESO_EEEvDpT0_:
.text._ZN6thrust24THRUST_300001_SM_1000_NS8cuda_cub4core6detail13_kernel_agentINS1_8__reduce11ReduceAgentINS0_12zip_iteratorIN4cuda3std3__45tupleIJNS0_10device_ptrIdEENS0_17counting_iteratorIlNS0_11use_defaultESF_SF_EEEEEEEPNSB_IJdlEEESJ_iNS1_9__extrema9arg_max_fIdl10comparatorEEEEJSI_SK_iN3cub18CUB_300001_SM_100013GridEvenShareIiEENSR_9GridQueueIjEESO_EEEvDpT0_:
[----:B------:R-:W-:Y:S01]  /*0000*/  LDC R1, c[0x0][0x37c] ;  /* 0x0000df00ff017b82 */ /* 0x000fe20000000800 */
[----:B------:R-:W0:Y:S01]  /*0010*/  S2R R0, SR_CTAID.X ;  /* 0x0000000000007919 */ /* 0x000e220000002500 */
[----:B------:R-:W1:Y:S01]  /*0020*/  LDCU UR4, c[0x0][0x398] ;  /* 0x00007300ff0477ac */ /* 0x000e620008000800 */
[----:B------:R-:W-:Y:S01]  /*0030*/  BSSY.RECONVERGENT B0, `(.L_x_464) ;  /* 0x000066d000007945 */ /* 0x000fe20003800200 */
[----:B------:R-:W2:Y:S01]  /*0040*/  LDCU UR6, c[0x0][0x370] ;  /* 0x00006e00ff0677ac */ /* 0x000ea20008000800 */
[----:B------:R-:W3:Y:S01]  /*0050*/  LDCU.64 UR10, c[0x0][0x358] ;  /* 0x00006b00ff0a77ac */ /* 0x000ee20008000a00 */
[----:B-1----:R-:W-:Y:S01]  /*0060*/  IMAD.U32 R7, RZ, RZ, UR4 ;  /* 0x00000004ff077e24 */ /* 0x002fe2000f8e00ff */
[----:B--2---:R-:W-:Y:S01]  /*0070*/  UIMAD UR6, UR6, 0x500, URZ ;  /* 0x00000500060678a4 */ /* 0x004fe2000f8e02ff */
[----:B0-----:R-:W-:-:S04]  /*0080*/  IMAD R10, R0, 0x500, RZ ;  /* 0x00000500000a7824 */ /* 0x001fc800078e02ff */
[----:B------:R-:W-:-:S05]  /*0090*/  VIADD R2, R10, 0x500 ;  /* 0x000005000a027836 */ /* 0x000fca0000000000 */
[----:B------:R-:W-:-:S13]  /*00a0*/  ISETP.GT.AND P0, PT, R2, R7, PT ;  /* 0x000000070200720c */ /* 0x000fda0003f04270 */
[----:B---3--:R-:W-:Y:S05]  /*00b0*/  @!P0 BRA `(.L_x_465) ;  /* 0x0000003800d08947 */ /* 0x008fea0003800000 */
[----:B------:R-:W0:Y:S01]  /*00c0*/  S2R R5, SR_TID.X ;  /* 0x0000000000057919 */ /* 0x000e220000002100 */
[----:B------:R-:W-:Y:S01]  /*00d0*/  IMAD.IADD R4, R7, 0x1, -R10 ;  /* 0x0000000107047824 */ /* 0x000fe200078e0a0a */
[----:B------:R-:W1:Y:S01]  /*00e0*/  LDCU.64 UR6, c[0x0][0x388] ;  /* 0x00007100ff0677ac */ /* 0x000e620008000a00 */
[----:B------:R-:W-:Y:S01]  /*00f0*/  BSSY.RECONVERGENT B1, `(.L_x_466) ;  /* 0x0000010000017945 */ /* 0x000fe20003800200 */
[----:B------:R-:W-:Y:S01]  /*0100*/  IMAD.MOV.U32 R8, RZ, RZ, RZ ;  /* 0x000000ffff087224 */ /* 0x000fe200078e00ff */
[----:B------:R-:W-:Y:S01]  /*0110*/  CS2R R2, SRZ ;  /* 0x0000000000027805 */ /* 0x000fe2000001ff00 */
[----:B------:R-:W2:Y:S01]  /*0120*/  LDCU.64 UR8, c[0x0][0x388] ;  /* 0x00007100ff0877ac */ /* 0x000ea20008000a00 */
[----:B------:R-:W-:Y:S01]  /*0130*/  IMAD.MOV.U32 R6, RZ, RZ, RZ ;  /* 0x000000ffff067224 */ /* 0x000fe200078e00ff */
[----:B0-----:R-:W-:Y:S01]  /*0140*/  ISETP.GE.AND P0, PT, R5, R4, PT ;  /* 0x000000040500720c */ /* 0x001fe20003f06270 */
[----:B------:R-:W-:-:S12]  /*0150*/  IMAD.MOV.U32 R9, RZ, RZ, R5 ;  /* 0x000000ffff097224 */ /* 0x000fd800078e0005 */
[----:B-12---:R-:W-:Y:S05]  /*0160*/  @P0 BRA `(.L_x_467) ;  /* 0x0000000000200947 */ /* 0x006fea0003800000 */
[----:B------:R-:W0:Y:S01]  /*0170*/  LDC.64 R2, c[0x0][0x380] ;  /* 0x0000e000ff027b82 */ /* 0x000e220000000a00 */
[----:B------:R-:W-:Y:S01]  /*0180*/  IMAD.IADD R11, R10, 0x1, R5 ;  /* 0x000000010a0b7824 */ /* 0x000fe200078e0205 */
[----:B------:R-:W1:Y:S03]  /*0190*/  LDCU.64 UR4, c[0x0][0x388] ;  /* 0x00007100ff0477ac */ /* 0x000e660008000a00 */
[----:B0-----:R-:W-:-:S06]  /*01a0*/  IMAD.WIDE R2, R11, 0x8, R2 ;  /* 0x000000080b027825 */ /* 0x001fcc00078e0202 */
[----:B------:R-:W5:Y:S01]  /*01b0*/  LDG.E.64 R2, desc[UR10][R2.64] ;  /* 0x0000000a02027981 */ /* 0x000f62000c1e1b00 */
[----:B-1----:R-:W-:Y:S01]  /*01c0*/  IADD3 R8, P0, PT, R11, UR4, RZ ;  /* 0x000000040b087c10 */ /* 0x002fe2000ff1e0ff */
[----:B------:R-:W-:-:S03]  /*01d0*/  VIADD R9, R5, 0x100 ;  /* 0x0000010005097836 */ /* 0x000fc60000000000 */
[----:B------:R-:W-:-:S09]  /*01e0*/  LEA.HI.X.SX32 R6, R11, UR5, 0x1, P0 ;  /* 0x000000050b067c11 */ /* 0x000fd200080f0eff */
.L_x_467:
[----:B------:R-:W-:Y:S05]  /*01f0*/  BSYNC.RECONVERGENT B1 ;  /* 0x0000000000017941 */ /* 0x000fea0003800200 */
.L_x_466:
        /* <DEDUP_REMOVED lines=9> */
[----:B------:R-:W0:Y:S01]  /*0290*/  LDC.64 R12, c[0x0][0x380] ;  /* 0x0000e000ff0c7b82 */ /* 0x000e220000000a00 */
[----:B------:R-:W-:Y:S01]  /*02a0*/  LEA.HI R7, R18, 0x1, RZ, 0x18 ;  /* 0x0000000112077811 */ /* 0x000fe200078fc0ff */
[----:B------:R-:W-:-:S03]  /*02b0*/  IMAD.IADD R11, R10, 0x1, R9 ;  /* 0x000000010a0b7824 */ /* 0x000fc600078e0209 */
[----:B------:R-:W-:-:S05]  /*02c0*/  LOP3.LUT R7, R7, 0x3, RZ, 0xc0, !PT ;  /* 0x0000000307077812 */ /* 0x000fca00078ec0ff */
[----:B------:R-:W-:-:S07]  /*02d0*/  IMAD.MOV R7, RZ, RZ, -R7 ;  /* 0x000000ffff077224 */ /* 0x000fce00078e0a07 */
.L_x_474:
[----:B0-----:R-:W-:-:S06]  /*02e0*/  IMAD.WIDE R14, R11, 0x8, R12 ;  /* 0x000000080b0e7825 */ /* 0x001fcc00078e020c */
[----:B------:R-:W2:Y:S01]  /*02f0*/  LDG.E.64 R14, desc[UR10][R14.64] ;  /* 0x0000000a0e0e7981 */ /* 0x000ea2000c1e1b00 */
[----:B------:R-:W-:Y:S01]  /*0300*/  IADD3 R22, P1, PT, R11, UR6, RZ ;  /* 0x000000060b167c10 */ /* 0x000fe2000ff3e0ff */
[----:B------:R-:W-:Y:S01]  /*0310*/  VIADD R7, R7, 0x1 ;  /* 0x0000000107077836 */ /* 0x000fe20000000000 */
[----:B------:R-:W-:Y:S01]  /*0320*/  BSSY.RECONVERGENT B3, `(.L_x_472) ;  /* 0x000001b000037945 */ /* 0x000fe20003800200 */
[----:B------:R-:W-:Y:S01]  /*0330*/  IMAD.MOV.U32 R19, RZ, RZ, R8 ;  /* 0x000000ffff137224 */ /* 0x000fe200078e0008 */
[----:B------:R-:W-:Y:S01]  /*0340*/  LEA.HI.X.SX32 R21, R11, UR7, 0x1, P1 ;  /* 0x000000070b157c11 */ /* 0x000fe200088f0eff */
[----:B------:R-:W-:Y:S01]  /*0350*/  IMAD.MOV.U32 R20, RZ, RZ, R6 ;  /* 0x000000ffff147224 */ /* 0x000fe200078e0006 */
[----:B------:R-:W-:Y:S01]  /*0360*/  ISETP.NE.AND P2, PT, R7, RZ, PT ;  /* 0x000000ff0700720c */ /* 0x000fe20003f45270 */
[----:B-----5:R-:W-:Y:S02]  /*0370*/  IMAD.MOV.U32 R16, RZ, RZ, R2 ;  /* 0x000000ffff107224 */ /* 0x020fe400078e0002 */
[----:B------:R-:W-:-:S02]  /*0380*/  IMAD.MOV.U32 R17, RZ, RZ, R3 ;  /* 0x000000ffff117224 */ /* 0x000fc400078e0003 */
[----:B------:R-:W-:Y:S02]  /*0390*/  IMAD.MOV.U32 R8, RZ, RZ, R22 ;  /* 0x000000ffff087224 */ /* 0x000fe400078e0016 */
        /* <DEDUP_REMOVED lines=19> */
.L_x_473:
[----:B------:R-:W-:Y:S05]  /*04d0*/  BSYNC.RECONVERGENT B3 ;  /* 0x0000000000037941 */ /* 0x000fea0003800200 */
.L_x_472:
[----:B------:R-:W-:Y:S02]  /*04e0*/  VIADD R9, R9, 0x100 ;  /* 0x0000010009097836 */ /* 0x000fe40000000000 */
[----:B------:R-:W-:Y:S01]  /*04f0*/  VIADD R11, R11, 0x100 ;  /* 0x000001000b0b7836 */ /* 0x000fe20000000000 */
[----:B------:R-:W-:Y:S06]  /*0500*/  @P2 BRA `(.L_x_474) ;  /* 0xfffffffc00742947 */ /* 0x000fec000383ffff */
.L_x_471:
[----:B------:R-:W-:Y:S05]  /*0510*/  BSYNC.RECONVERGENT B2 ;  /* 0x0000000000027941 */ /* 0x000fea0003800200 */
.L_x_470:
[----:B------:R-:W-:-:S13]  /*0520*/  ISETP.GE.U32.AND P0, PT, R18, 0x300, PT ;  /* 0x000003001200780c */ /* 0x000fda0003f06070 */
[----:B------:R-:W-:Y:S05]  /*0530*/  @!P0 BRA `(.L_x_469) ;  /* 0x0000000400cc8947 */ /* 0x000fea0003800000 */
[----:B------:R-:W0:Y:S01]  /*0540*/  LDC.64 R12, c[0x0][0x380] ;  /* 0x0000e000ff0c7b82 */ /* 0x000e220000000a00 */
[----:B------:R-:W-:-:S04]  /*0550*/  IMAD.IADD R7, R10, 0x1, R9 ;  /* 0x000000010a077824 */ /* 0x000fc800078e0209 */
[C---:B------:R-:W-:Y:S02]  /*0560*/  VIADD R27, R7.reuse, 0x100 ;  /* 0x00000100071b7836 */ /* 0x040fe40000000000 */
[C---:B------:R-:W-:Y:S02]  /*0570*/  VIADD R26, R7.reuse, 0x200 ;  /* 0x00000200071a7836 */ /* 0x040fe40000000000 */
[----:B------:R-:W-:Y:S01]  /*0580*/  VIADD R25, R7, 0x300 ;  /* 0x0000030007197836 */ /* 0x000fe20000000000 */
[----:B0-----:R-:W-:-:S05]  /*0590*/  IADD3 R10, P0, PT, R12, 0x1000, RZ ;  /* 0x000010000c0a7810 */ /* 0x001fca0007f1e0ff */
[----:B------:R-:W-:-:S08]  /*05a0*/  IMAD.X R11, RZ, RZ, R13, P0 ;  /* 0x000000ffff0b7224 */ /* 0x000fd000000e060d */
.L_x_483:
[----:B------:R-:W-:-:S05]  /*05b0*/  IMAD.WIDE R22, R7, 0x8, R10 ;  /* 0x0000000807167825 */ /* 0x000fca00078e020a */
[----:B------:R-:W2:Y:S04]  /*05c0*/  LDG.E.64 R20, desc[UR10][R22.64+-0x1000] ;  /* 0xfff0000a16147981 */ /* 0x000ea8000c1e1b00 */
[----:B-----5:R0:W5:Y:S04]  /*05d0*/  LDG.E.64 R16, desc[UR10][R22.64+-0x800] ;  /* 0xfff8000a16107981 */ /* 0x020168000c1e1b00 */
[----:B------:R0:W5:Y:S04]  /*05e0*/  LDG.E.64 R14, desc[UR10][R22.64] ;  /* 0x0000000a160e7981 */ /* 0x000168000c1e1b00 */
[----:B------:R0:W5:Y:S01]  /*05f0*/  LDG.E.64 R12, desc[UR10][R22.64+0x800] ;  /* 0x0008000a160c7981 */ /* 0x000162000c1e1b00 */
[C---:B------:R-:W-:Y:S01]  /*0600*/  IADD3 R29, P1, PT, R7.reuse, UR8, RZ ;  /* 0x00000008071d7c10 */ /* 0x040fe2000ff3e0ff */
[----:B------:R-:W-:Y:S03]  /*0610*/  BSSY.RECONVERGENT B2, `(.L_x_475) ;  /* 0x0000016000027945 */ /* 0x000fe60003800200 */
[----:B------:R-:W-:Y:S01]  /*0620*/  LEA.HI.X.SX32 R31, R7, UR9, 0x1, P1 ;  /* 0x00000009071f7c11 */ /* 0x000fe200088f0eff */
[----:B------:R-:W-:-:S03]  /*0630*/  IMAD.MOV.U32 R24, RZ, RZ, R29 ;  /* 0x000000ffff187224 */ /* 0x000fc600078e001d */
[----:B------:R-:W-:Y:S01]  /*0640*/  MOV R28, R31 ;  /* 0x0000001f001c7202 */ /* 0x000fe20000000f00 */
        /* <DEDUP_REMOVED lines=18> */
.L_x_476:
[----:B------:R-:W-:Y:S05]  /*0770*/  BSYNC.RECONVERGENT B2 ;  /* 0x0000000000027941 */ /* 0x000fea0003800200 */
.L_x_475:
[----:B-----5:R-:W-:Y:S01]  /*0780*/  DSETP.GEU.AND P0, PT, |R18|, |R16|, PT ;  /* 0x400000101200722a */ /* 0x020fe20003f0e200 */
[C---:B------:R-:W-:Y:S01]  /*0790*/  IADD3 R21, P1, PT, R27.reuse, UR8, RZ ;  /* 0x000000081b157c10 */ /* 0x040fe2000ff3e0ff */
[----:B------:R-:W-:Y:S01]  /*07a0*/  BSSY.RECONVERGENT B2, `(.L_x_477) ;  /* 0x0000015000027945 */ /* 0x000fe20003800200 */
[----:B------:R-:W-:Y:S02]  /*07b0*/  IMAD.MOV.U32 R2, RZ, RZ, R16 ;  /* 0x000000ffff027224 */ /* 0x000fe400078e0010 */
[----:B------:R-:W-:Y:S01]  /*07c0*/  LEA.HI.X.SX32 R23, R27, UR9, 0x1, P1 ;  /* 0x000000091b177c11 */ /* 0x000fe200088f0eff */
[----:B------:R-:W-:Y:S02]  /*07d0*/  IMAD.MOV.U32 R6, RZ, RZ, R21 ;  /* 0x000000ffff067224 */ /* 0x000fe400078e0015 */
[----:B------:R-:W-:Y:S02]  /*07e0*/  IMAD.MOV.U32 R3, RZ, RZ, R17 ;  /* 0x000000ffff037224 */ /* 0x000fe400078e0011 */
[----:B------:R-:W-:-:S04]  /*07f0*/  IMAD.MOV.U32 R8, RZ, RZ, R23 ;  /* 0x000000ffff087224 */ /* 0x000fc800078e0017 */
        /* <DEDUP_REMOVED lines=15> */
.L_x_478:
[----:B------:R-:W-:Y:S05]  /*08f0*/  BSYNC.RECONVERGENT B2 ;  /* 0x0000000000027941 */ /* 0x000fea0003800200 */
.L_x_477:
[----:B------:R-:W-:Y:S01]  /*0900*/  DSETP.GEU.AND P0, PT, |R2|, |R14|, PT ;  /* 0x4000000e0200722a */ /* 0x000fe20003f0e200 */
[C---:B------:R-:W-:Y:S01]  /*0910*/  IADD3 R21, P1, PT, R26.reuse, UR8, RZ ;  /* 0x000000081a157c10 */ /* 0x040fe2000ff3e0ff */
[----:B------:R-:W-:Y:S01]  /*0920*/  BSSY.RECONVERGENT B2, `(.L_x_479) ;  /* 0x0000016000027945 */ /* 0x000fe20003800200 */
[----:B------:R-:W-:Y:S01]  /*0930*/  IADD3 R29, P2, PT, R25, UR8, RZ ;  /* 0x00000008191d7c10 */ /* 0x000fe2000ff5e0ff */
[----:B------:R-:W-:Y:S01]  /*0940*/  IMAD.MOV.U32 R16, RZ, RZ, R14 ;  /* 0x000000ffff107224 */ /* 0x000fe200078e000e */
        /* <DEDUP_REMOVED lines=19> */
.L_x_480:
[----:B------:R-:W-:Y:S05]  /*0a80*/  BSYNC.RECONVERGENT B2 ;  /* 0x0000000000027941 */ /* 0x000fea0003800200 */
.L_x_479:
[----:B------:R-:W-:Y:S01]  /*0a90*/  DSETP.GEU.AND P0, PT, |R16|, |R12|, PT ;  /* 0x4000000c1000722a */ /* 0x000fe20003f0e200 */
[----:B------:R-:W-:Y:S01]  /*0aa0*/  LEA.HI.X.SX32 R14, R25, UR9, 0x1, P2 ;  /* 0x00000009190e7c11 */ /* 0x000fe200090f0eff */
[----:B------:R-:W-:Y:S01]  /*0ab0*/  BSSY.RECONVERGENT B2, `(.L_x_481) ;  /* 0x0000014000027945 */ /* 0x000fe20003800200 */
[----:B------:R-:W-:Y:S02]  /*0ac0*/  IMAD.MOV.U32 R8, RZ, RZ, R29 ;  /* 0x000000ffff087224 */ /* 0x000fe400078e001d */
[----:B------:R-:W-:Y:S02]  /*0ad0*/  IMAD.MOV.U32 R2, RZ, RZ, R12 ;  /* 0x000000ffff027224 */ /* 0x000fe400078e000c */
[----:B------:R-:W-:Y:S02]  /*0ae0*/  IMAD.MOV.U32 R6, RZ, RZ, R14 ;  /* 0x000000ffff067224 */ /* 0x000fe400078e000e */
[----:B------:R-:W-:-:S05]  /*0af0*/  IMAD.MOV.U32 R3, RZ, RZ, R13 ;  /* 0x000000ffff037224 */ /* 0x000fca00078e000d */
        /* <DEDUP_REMOVED lines=15> */
.L_x_482:
[----:B------:R-:W-:Y:S05]  /*0bf0*/  BSYNC.RECONVERGENT B2 ;  /* 0x0000000000027941 */ /* 0x000fea0003800200 */
.L_x_481:
[----:B------:R-:W-:Y:S02]  /*0c00*/  VIADD R9, R9, 0x400 ;  /* 0x0000040009097836 */ /* 0x000fe40000000000 */
[----:B------:R-:W-:Y:S02]  /*0c10*/  VIADD R27, R27, 0x400 ;  /* 0x000004001b1b7836 */ /* 0x000fe40000000000 */
[----:B------:R-:W-:Y:S01]  /*0c20*/  VIADD R26, R26, 0x400 ;  /* 0x000004001a1a7836 */ /* 0x000fe20000000000 */
[----:B------:R-:W-:Y:S01]  /*0c30*/  ISETP.GE.AND P0, PT, R9, R4, PT ;  /* 0x000000040900720c */ /* 0x000fe20003f06270 */
[----:B------:R-:W-:Y:S02]  /*0c40*/  VIADD R25, R25, 0x400 ;  /* 0x0000040019197836 */ /* 0x000fe40000000000 */
[----:B------:R-:W-:-:S10]  /*0c50*/  VIADD R7, R7, 0x400 ;  /* 0x0000040007077836 */ /* 0x000fd40000000000 */
[----:B------:R-:W-:Y:S05]  /*0c60*/  @!P0 BRA `(.L_x_483) ;  /* 0xfffffff800508947 */ /* 0x000fea000383ffff */
.L_x_469:
[----:B------:R-:W-:Y:S05]  /*0c70*/  BSYNC.RECONVERGENT B1 ;  /* 0x0000000000017941 */ /* 0x000fea0003800200 */
.L_x_468:
        /* <DEDUP_REMOVED lines=34> */
.L_x_486:
[----:B------:R-:W-:Y:S05]  /*0ea0*/  BSYNC.RECONVERGENT B1 ;  /* 0x0000000000017941 */ /* 0x000fea0003800200 */
.L_x_485:
        /* <DEDUP_REMOVED lines=31> */
.L_x_488:
[----:B------:R-:W-:Y:S05]  /*10a0*/  BSYNC.RECONVERGENT B1 ;  /* 0x0000000000017941 */ /* 0x000fea0003800200 */
.L_x_487:
[----:B------:R-:W-:Y:S01]  /*10b0*/  ISETP.GT.AND P0, PT, R15, 0x1b, PT ;  /* 0x0000001b0f00780c */ /* 0x000fe20003f04270 */
[----:B---3--:R3:W3:Y:S01]  /*10c0*/  SHFL.DOWN PT, R8, R2, 0x4, 0x1f ;  /* 0x08801f0002087f89 */ /* 0x0086e200000e0000 */
[----:B------:R-:W-:Y:S01]  /*10d0*/  BSSY.RECONVERGENT B1, `(.L_x_489) ;  /* 0x000001d000017945 */ /* 0x000fe20003800200 */
[----:B0-----:R-:W-:Y:S01]  /*10e0*/  MOV R11, R4 ;  /* 0x00000004000b7202 */ /* 0x001fe20000000f00 */
[----:B------:R-:W-:Y:S01]  /*10f0*/  IMAD.MOV.U32 R12, RZ, RZ, R13 ;  /* 0x000000ffff0c7224 */ /* 0x000fe200078e000d */
[----:B------:R0:W0:Y:S01]  /*1100*/  SHFL.DOWN PT, R9, R3, 0x4, 0x1f ;  /* 0x08801f0003097f89 */ /* 0x00002200000e0000 */
[----:B-1----:R-:W-:Y:S02]  /*1110*/  IMAD.MOV.U32 R6, RZ, RZ, R2 ;  /* 0x000000ffff067224 */ /* 0x002fe400078e0002 */
[----:B--2---:R-:W-:Y:S01]  /*1120*/  IMAD.MOV.U32 R7, RZ, RZ, R3 ;  /* 0x000000ffff077224 */ /* 0x004fe200078e0003 */
[----:B----4-:R1:W2:Y:S04]  /*1130*/  SHFL.DOWN PT, R17, R4, 0x4, 0x1f ;  /* 0x08801f0004117f89 */ /* 0x0102a800000e0000 */
[----:B------:R1:W4:Y:S01]  /*1140*/  SHFL.DOWN PT, R10, R13, 0x4, 0x1f ;  /* 0x08801f000d0a7f89 */ /* 0x00032200000e0000 */
        /* <DEDUP_REMOVED lines=21> */
.L_x_490:
[----:B------:R-:W-:Y:S05]  /*12a0*/  BSYNC.RECONVERGENT B1 ;  /* 0x0000000000017941 */ /* 0x000fea0003800200 */
.L_x_489:
[----:B------:R-:W-:Y:S01]  /*12b0*/  ISETP.GT.AND P0, PT, R15, 0x17, PT ;  /* 0x000000170f00780c */ /* 0x000fe20003f04270 */
[----:B---3--:R3:W2:Y:S01]  /*12c0*/  SHFL.DOWN PT, R8, R6, 0x8, 0x1f ;  /* 0x09001f0006087f89 */ /* 0x0086a200000e0000 */
[----:B------:R-:W-:Y:S01]  /*12d0*/  BSSY.RECONVERGENT B1, `(.L_x_491) ;  /* 0x000001d000017945 */ /* 0x000fe20003800200 */
[----:B-1----:R-:W-:Y:S02]  /*12e0*/  IMAD.MOV.U32 R4, RZ, RZ, R11 ;  /* 0x000000ffff047224 */ /* 0x002fe400078e000b */
[----:B0-----:R3:W0:Y:S01]  /*12f0*/  SHFL.DOWN PT, R9, R7, 0x8, 0x1f ;  /* 0x09001f0007097f89 */ /* 0x00162200000e0000 */
[----:B----4-:R-:W-:Y:S02]  /*1300*/  IMAD.MOV.U32 R10, RZ, RZ, R12 ;  /* 0x000000ffff0a7224 */ /* 0x010fe400078e000c */
[----:B------:R-:W-:Y:S01]  /*1310*/  IMAD.MOV.U32 R2, RZ, RZ, R6 ;  /* 0x000000ffff027224 */ /* 0x000fe200078e0006 */
[----:B------:R3:W1:Y:S01]  /*1320*/  SHFL.DOWN PT, R14, R11, 0x8, 0x1f ;  /* 0x09001f000b0e7f89 */ /* 0x00066200000e0000 */
[----:B------:R-:W-:-:S03]  /*1330*/  IMAD.MOV.U32 R3, RZ, RZ, R7 ;  /* 0x000000ffff037224 */ /* 0x000fc600078e0007 */
[----:B------:R3:W4:Y:S01]  /*1340*/  SHFL.DOWN PT, R13, R12, 0x8, 0x1f ;  /* 0x09001f000c0d7f89 */ /* 0x00072200000e0000 */
[----:B------:R-:W-:Y:S05]  /*1350*/  @P0 BRA `(.L_x_492) ;  /* 0x0000000000500947 */ /* 0x000fea0003800000 */
[----:B0-2---:R-:W-:Y:S01]  /*1360*/  DSETP.GEU.AND P0, PT, |R6|, |R8|, PT ;  /* 0x400000080600722a */ /* 0x005fe20003f0e200 */
[----:B-1----:R-:W-:Y:S02]  /*1370*/  IMAD.MOV.U32 R4, RZ, RZ, R14 ;  /* 0x000000ffff047224 */ /* 0x002fe400078e000e */
        /* <DEDUP_REMOVED lines=18> */
.L_x_492:
[----:B------:R-:W-:Y:S05]  /*14a0*/  BSYNC.RECONVERGENT B1 ;  /* 0x0000000000017941 */ /* 0x000fea0003800200 */
.L_x_491:
[----:B------:R-:W-:Y:S01]  /*14b0*/  ISETP.GT.AND P0, PT, R15, 0xf, PT ;  /* 0x0000000f0f00780c */ /* 0x000fe20003f04270 */
[----:B---3--:R3:W1:Y:S01]  /*14c0*/  SHFL.DOWN PT, R6, R2, 0x10, 0x1f ;  /* 0x0a001f0002067f89 */ /* 0x00866200000e0000 */
[----:B------:R-:W-:Y:S01]  /*14d0*/  BSSY.RECONVERGENT B1, `(.L_x_493) ;  /* 0x000001d000017945 */ /* 0x000fe20003800200 */
[----:B--2---:R-:W-:Y:S02]  /*14e0*/  IMAD.MOV.U32 R17, RZ, RZ, R4 ;  /* 0x000000ffff117224 */ /* 0x004fe400078e0004 */
[----:B------:R3:W2:Y:S01]  /*14f0*/  SHFL.DOWN PT, R7, R3, 0x10, 0x1f ;  /* 0x0a001f0003077f89 */ /* 0x0006a200000e0000 */
[----:B------:R-:W-:Y:S02]  /*1500*/  IMAD.MOV.U32 R19, RZ, RZ, R10 ;  /* 0x000000ffff137224 */ /* 0x000fe400078e000a */
[----:B------:R-:W-:Y:S01]  /*1510*/  IMAD.MOV.U32 R12, RZ, RZ, R2 ;  /* 0x000000ffff0c7224 */ /* 0x000fe200078e0002 */
[----:B0-----:R3:W0:Y:S01]  /*1520*/  SHFL.DOWN PT, R9, R4, 0x10, 0x1f ;  /* 0x0a001f0004097f89 */ /* 0x00162200000e0000 */
[----:B----4-:R-:W-:-:S03]  /*1530*/  IMAD.MOV.U32 R13, RZ, RZ, R3 ;  /* 0x000000ffff0d7224 */ /* 0x010fc600078e0003 */
[----:B------:R3:W4:Y:S01]  /*1540*/  SHFL.DOWN PT, R11, R10, 0x10, 0x1f ;  /* 0x0a001f000a0b7f89 */ /* 0x00072200000e0000 */
[----:B------:R-:W-:Y:S05]  /*1550*/  @P0 BRA `(.L_x_494) ;  /* 0x0000000000500947 */ /* 0x000fea0003800000 */
[----:B-12---:R-:W-:Y:S01]  /*1560*/  DSETP.GEU.AND P0, PT, |R2|, |R6|, PT ;  /* 0x400000060200722a */ /* 0x006fe20003f0e200 */
[----:B0-----:R-:W-:Y:S01]  /*1570*/  IMAD.MOV.U32 R17, RZ, RZ, R9 ;  /* 0x000000ffff117224 */ /* 0x001fe200078e0009 */
        /* <DEDUP_REMOVED lines=18> */
.L_x_494:
[----:B------:R-:W-:Y:S05]  /*16a0*/  BSYNC.RECONVERGENT B1 ;  /* 0x0000000000017941 */ /* 0x000fea0003800200 */
.L_x_493:
[----:B------:R-:W-:Y:S01]  /*16b0*/  ISETP.NE.AND P0, PT, R15, RZ, PT ;  /* 0x000000ff0f00720c */ /* 0x000fe20003f05270 */
[----:B------:R-:W-:-:S12]  /*16c0*/  BSSY.RECONVERGENT B1, `(.L_x_495) ;  /* 0x000000b000017945 */ /* 0x000fd80003800200 */
[----:B------:R-:W-:Y:S05]  /*16d0*/  @P0 BRA `(.L_x_496) ;  /* 0x0000000000240947 */ /* 0x000fea0003800000 */
[----:B---3--:R-:W3:Y:S01]  /*16e0*/  S2R R4, SR_CgaCtaId ;  /* 0x0000000000047919 */ /* 0x008ee20000008800 */
[----:B------:R-:W-:Y:S01]  /*16f0*/  MOV R3, 0x400 ;  /* 0x0000040000037802 */ /* 0x000fe20000000f00 */
[----:B------:R-:W-:Y:S01]  /*1700*/  IMAD.MOV.U32 R18, RZ, RZ, R17 ;  /* 0x000000ffff127224 */ /* 0x000fe200078e0011 */
[----:B------:R-:W-:-:S04]  /*1710*/  SHF.R.U32.HI R2, RZ, 0x1, R5 ;  /* 0x00000001ff027819 */ /* 0x000fc80000011605 */
[----:B------:R-:W-:Y:S02]  /*1720*/  LOP3.LUT R2, R2, 0x1f0, RZ, 0xc0, !PT ;  /* 0x000001f002027812 */ /* 0x000fe400078ec0ff */
[----:B---3--:R-:W-:-:S05]  /*1730*/  LEA R3, R4, R3, 0x18 ;  /* 0x0000000304037211 */ /* 0x008fca00078ec0ff */
[----:B------:R-:W-:-:S05]  /*1740*/  IMAD.IADD R3, R2, 0x1, R3 ;  /* 0x0000000102037824 */ /* 0x000fca00078e0203 */
[----:B------:R3:W-:Y:S04]  /*1750*/  STS.64 [R3+0x10], R18 ;  /* 0x0000101203007388 */ /* 0x0007e80000000a00 */
[----:B------:R3:W-:Y:S02]  /*1760*/  STS.64 [R3+0x8], R12 ;  /* 0x0000080c03007388 */ /* 0x0007e40000000a00 */
.L_x_496:
[----:B------:R-:W-:Y:S05]  /*1770*/  BSYNC.RECONVERGENT B1 ;  /* 0x0000000000017941 */ /* 0x000fea0003800200 */
.L_x_495:
[----:B------:R-:W-:Y:S01]  /*1780*/  BAR.SYNC.DEFER_BLOCKING 0x0 ;  /* 0x0000000000007b1d */ /* 0x000fe20000010000 */
[----:B------:R-:W-:-:S13]  /*1790*/  ISETP.NE.AND P1, PT, R5, RZ, PT ;  /* 0x000000ff0500720c */ /* 0x000fda0003f25270 */
[----:B------:R-:W-:Y:S05]  /*17a0*/  @P1 BRA `(.L_x_497) ;  /* 0x0000004c00d41947 */ /* 0x000fea0003800000 */
[----:B---3--:R-:W3:Y:S01]  /*17b0*/  S2R R3, SR_CgaCtaId ;  /* 0x0000000000037919 */ /* 0x008ee20000008800 */
[----:B------:R-:W-:Y:S01]  /*17c0*/  MOV R2, 0x400 ;  /* 0x0000040000027802 */ /* 0x000fe20000000f00 */
[----:B------:R-:W-:Y:S03]  /*17d0*/  BSSY.RECONVERGENT B1, `(.L_x_498) ;  /* 0x000001a000017945 */ /* 0x000fe60003800200 */
[----:B---3--:R-:W-:-:S05]  /*17e0*/  LEA R32, R3, R2, 0x18 ;  /* 0x0000000203207211 */ /* 0x008fca00078ec0ff */
[----:B-1----:R-:W1:Y:S04]  /*17f0*/  LDS.64 R14, [R32+0x18] ;  /* 0x00001800200e7984 */ /* 0x002e680000000a00 */
[----:B0---4-:R-:W0:Y:S04]  /*1800*/  LDS.128 R8, [R32+0x20] ;  /* 0x0000200020087984 */ /* 0x011e280000000c00 */
[----:B------:R3:W4:Y:S04]  /*1810*/  LDS.64 R2, [R32+0x80] ;  /* 0x0000800020027984 */ /* 0x0007280000000a00 */
[----:B--2---:R3:W2:Y:S01]  /*1820*/  LDS.128 R4, [R32+0x30] ;  /* 0x0000300020047984 */ /* 0x0046a20000000c00 */
        /* <DEDUP_REMOVED lines=20> */
.L_x_499:
[----:B------:R-:W-:Y:S05]  /*1970*/  BSYNC.RECONVERGENT B1 ;  /* 0x0000000000017941 */ /* 0x000fea0003800200 */
.L_x_498:
[----:B------:R0:W1:Y:S01]  /*1980*/  LDS.128 R12, [R32+0x40] ;  /* 0x00004000200c7984 */ /* 0x0000620000000c00 */
[----:B------:R-:W-:Y:S01]  /*1990*/  DSETP.GEU.AND P0, PT, |R28|, |R10|, PT ;  /* 0x4000000a1c00722a */ /* 0x000fe20003f0e200 */
[----:B------:R-:W-:Y:S01]  /*19a0*/  BSSY.RECONVERGENT B1, `(.L_x_500) ;  /* 0x0000017000017945 */ /* 0x000fe20003800200 */
[----:B------:R-:W-:Y:S01]  /*19b0*/  IMAD.MOV.U32 R33, RZ, RZ, R4 ;  /* 0x000000ffff217224 */ /* 0x000fe200078e0004 */
[----:B------:R0:W2:Y:S01]  /*19c0*/  LDS.128 R16, [R32+0x50] ;  /* 0x0000500020107984 */ /* 0x0000a20000000c00 */
[----:B------:R-:W-:Y:S02]  /*19d0*/  IMAD.MOV.U32 R35, RZ, RZ, R5 ;  /* 0x000000ffff237224 */ /* 0x000fe400078e0005 */
[----:B------:R-:W-:Y:S01]  /*19e0*/  IMAD.MOV.U32 R8, RZ, RZ, R10 ;  /* 0x000000ffff087224 */ /* 0x000fe200078e000a */
[----:B------:R0:W3:Y:S01]  /*19f0*/  LDS.128 R20, [R32+0x60] ;  /* 0x0000600020147984 */ /* 0x0000e20000000c00 */
[----:B------:R-:W-:-:S03]  /*1a00*/  IMAD.MOV.U32 R9, RZ, RZ, R11 ;  /* 0x000000ffff097224 */ /* 0x000fc600078e000b */
[----:B------:R0:W4:Y:S03]  /*1a10*/  LDS.128 R24, [R32+0x70] ;  /* 0x0000700020187984 */ /* 0x0001260000000c00 */
        /* <DEDUP_REMOVED lines=15> */
.L_x_501:
[----:B------:R-:W-:Y:S05]  /*1b10*/  BSYNC.RECONVERGENT B1 ;  /* 0x0000000000017941 */ /* 0x000fea0003800200 */
.L_x_500:
        /* <DEDUP_REMOVED lines=21> */
.L_x_503:
[----:B------:R-:W-:Y:S05]  /*1c70*/  BSYNC.RECONVERGENT B1 ;  /* 0x0000000000017941 */ /* 0x000fea0003800200 */
.L_x_502:
[----:B------:R-:W-:Y:S01]  /*1c80*/  DSETP.GEU.AND P0, PT, |R4|, |R14|, PT ;  /* 0x4000000e0400722a */ /* 0x000fe20003f0e200 */
[----:B------:R-:W-:Y:S01]  /*1c90*/  BSSY.RECONVERGENT B1, `(.L_x_504) ;  /* 0x0000014000017945 */ /* 0x000fe20003800200 */
[----:B------:R-:W-:Y:S02]  /*1ca0*/  IMAD.MOV.U32 R6, RZ, RZ, R14 ;  /* 0x000000ffff067224 */ /* 0x000fe400078e000e */
[----:B------:R-:W-:Y:S02]  /*1cb0*/  IMAD.MOV.U32 R7, RZ, RZ, R15 ;  /* 0x000000ffff077224 */ /* 0x000fe400078e000f */
[----:B--2---:R-:W-:Y:S02]  /*1cc0*/  IMAD.MOV.U32 R9, RZ, RZ, R16 ;  /* 0x000000ffff097224 */ /* 0x004fe400078e0010 */
        /* <DEDUP_REMOVED lines=16> */
.L_x_505:
[----:B------:R-:W-:Y:S05]  /*1dd0*/  BSYNC.RECONVERGENT B1 ;  /* 0x0000000000017941 */ /* 0x000fea0003800200 */
.L_x_504:
        /* <DEDUP_REMOVED lines=21> */
.L_x_507:
[----:B------:R-:W-:Y:S05]  /*1f30*/  BSYNC.RECONVERGENT B1 ;  /* 0x0000000000017941 */ /* 0x000fea0003800200 */
.L_x_506:
[----:B------:R-:W-:Y:S01]  /*1f40*/  DSETP.GEU.AND P0, PT, |R4|, |R22|, PT ;  /* 0x400000160400722a */ /* 0x000fe20003f0e200 */
[----:B------:R-:W-:Y:S01]  /*1f50*/  BSSY.RECONVERGENT B1, `(.L_x_508) ;  /* 0x0000014000017945 */ /* 0x000fe20003800200 */
[----:B------:R-:W-:Y:S02]  /*1f60*/  IMAD.MOV.U32 R6, RZ, RZ, R22 ;  /* 0x000000ffff067224 */ /* 0x000fe400078e0016 */
[----:B------:R-:W-:Y:S02]  /*1f70*/  IMAD.MOV.U32 R7, RZ, RZ, R23 ;  /* 0x000000ffff077224 */ /* 0x000fe400078e0017 */
[----:B----4-:R-:W-:Y:S02]  /*1f80*/  IMAD.MOV.U32 R9, RZ, RZ, R24 ;  /* 0x000000ffff097224 */ /* 0x010fe400078e0018 */
        /* <DEDUP_REMOVED lines=16> */
.L_x_509:
[----:B------:R-:W-:Y:S05]  /*2090*/  BSYNC.RECONVERGENT B1 ;  /* 0x0000000000017941 */ /* 0x000fea0003800200 */
.L_x_508:
[----:B------:R-:W-:Y:S01]  /*20a0*/  DSETP.GEU.AND P0, PT, |R6|, |R26|, PT ;  /* 0x4000001a0600722a */ /* 0x000fe20003f0e200 */
[----:B------:R-:W-:Y:S02]  /*20b0*/  IMAD.MOV.U32 R12, RZ, RZ, R26 ;  /* 0x000000ffff0c7224 */ /* 0x000fe400078e001a */
[----:B------:R-:W-:Y:S02]  /*20c0*/  IMAD.MOV.U32 R13, RZ, RZ, R27 ;  /* 0x000000ffff0d7224 */ /* 0x000fe400078e001b */
        /* <DEDUP_REMOVED lines=18> */
.L_x_484:
        /* <DEDUP_REMOVED lines=8> */
[----:B------:R-:W-:Y:S01]  /*2270*/  ISETP.GT.AND P0, PT, R11, R4, PT ;  /* 0x000000040b00720c */ /* 0x000fe20003f04270 */
[----:B------:R-:W-:Y:S02]  /*2280*/  IMAD.IADD R9, R4, 0x1, R9 ;  /* 0x0000000104097824 */ /* 0x000fe400078e0209 */
[----:B------:R-:W-:-:S03]  /*2290*/  IMAD.MOV.U32 R11, RZ, RZ, R3 ;  /* 0x000000ffff0b7224 */ /* 0x000fc600078e0003 */
        /* <DEDUP_REMOVED lines=27> */
.L_x_511:
[----:B------:R-:W-:Y:S05]  /*2450*/  BSYNC.RECONVERGENT B1 ;  /* 0x0000000000017941 */ /* 0x000fea0003800200 */
.L_x_510:
[----:B------:R-:W-:Y:S01]  /*2460*/  VIADD R2, R7, 0x2 ;  /* 0x0000000207027836 */ /* 0x000fe20000000000 */
[----:B--2---:R1:W2:Y:S01]  /*2470*/  SHFL.DOWN PT, R12, R10, 0x2, R9 ;  /* 0x084000000a0c7989 */ /* 0x0042a200000e0009 */
[----:B------:R-:W-:Y:S01]  /*2480*/  BSSY.RECONVERGENT B1, `(.L_x_512) ;  /* 0x000001e000017945 */ /* 0x000fe20003800200 */
[----:B------:R-:W-:Y:S02]  /*2490*/  IMAD.MOV.U32 R8, RZ, RZ, R16 ;  /* 0x000000ffff087224 */ /* 0x000fe400078e0010 */
[----:B------:R-:W-:Y:S01]  /*24a0*/  ISETP.GT.AND P0, PT, R2, R9, PT ;  /* 0x000000090200720c */ /* 0x000fe20003f04270 */
[----:B---3--:R1:W3:Y:S01]  /*24b0*/  SHFL.DOWN PT, R13, R11, 0x2, R9 ;  /* 0x084000000b0d7989 */ /* 0x0082e200000e0009 */
[----:B------:R-:W-:Y:S02]  /*24c0*/  IMAD.MOV.U32 R14, RZ, RZ, R18 ;  /* 0x000000ffff0e7224 */ /* 0x000fe400078e0012 */
[----:B------:R-:W-:Y:S01]  /*24d0*/  IMAD.MOV.U32 R2, RZ, RZ, R10 ;  /* 0x000000ffff027224 */ /* 0x000fe200078e000a */
[----:B----4-:R1:W4:Y:S01]  /*24e0*/  SHFL.DOWN PT, R15, R16, 0x2, R9 ;  /* 0x08400000100f7989 */ /* 0x01032200000e0009 */
[----:B------:R-:W-:-:S03]  /*24f0*/  IMAD.MOV.U32 R3, RZ, RZ, R11 ;  /* 0x000000ffff037224 */ /* 0x000fc600078e000b */
[----:B0-----:R1:W0:Y:S04]  /*2500*/  SHFL.DOWN PT, R17, R18, 0x2, R9 ;  /* 0x0840000012117989 */ /* 0x00122800000e0009 */
[----:B------:R-:W-:Y:S05]  /*2510*/  @P0 BRA `(.L_x_513) ;  /* 0x0000000000500947 */ /* 0x000fea0003800000 */
[----:B--23--:R-:W-:Y:S01]  /*2520*/  DSETP.GEU.AND P0, PT, |R10|, |R12|, PT ;  /* 0x4000000c0a00722a */ /* 0x00cfe20003f0e200 */
[----:B----4-:R-:W-:Y:S02]  /*2530*/  IMAD.MOV.U32 R8, RZ, RZ, R15 ;  /* 0x000000ffff087224 */ /* 0x010fe400078e000f */
[----:B0-----:R-:W-:Y:S02]  /*2540*/  IMAD.MOV.U32 R14, RZ, RZ, R17 ;  /* 0x000000ffff0e7224 */ /* 0x001fe400078e0011 */
        /* <DEDUP_REMOVED lines=17> */
.L_x_513:
[----:B------:R-:W-:Y:S05]  /*2660*/  BSYNC.RECONVERGENT B1 ;  /* 0x0000000000017941 */ /* 0x000fea0003800200 */
.L_x_512:
[----:B------:R-:W-:Y:S01]  /*2670*/  VIADD R6, R7, 0x4 ;  /* 0x0000000407067836 */ /* 0x000fe20000000000 */
[----:B--2---:R2:W2:Y:S01]  /*2680*/  SHFL.DOWN PT, R12, R2, 0x4, R9 ;  /* 0x08800000020c7989 */ /* 0x0044a200000e0009 */
[----:B------:R-:W-:Y:S01]  /*2690*/  BSSY.RECONVERGENT B1, `(.L_x_514) ;  /* 0x000001e000017945 */ /* 0x000fe20003800200 */
[----:B-1----:R-:W-:Y:S02]  /*26a0*/  IMAD.MOV.U32 R16, RZ, RZ, R14 ;  /* 0x000000ffff107224 */ /* 0x002fe400078e000e */
        /* <DEDUP_REMOVED lines=28> */
.L_x_515:
[----:B------:R-:W-:Y:S05]  /*2870*/  BSYNC.RECONVERGENT B1 ;  /* 0x0000000000017941 */ /* 0x000fea0003800200 */
.L_x_514:
[----:B--2---:R-:W-:Y:S01]  /*2880*/  VIADD R2, R7, 0x8 ;  /* 0x0000000807027836 */ /* 0x004fe20000000000 */
[----:B------:R2:W2:Y:S01]  /*2890*/  SHFL.DOWN PT, R12, R10, 0x8, R9 ;  /* 0x090000000a0c7989 */ /* 0x0004a200000e0009 */
        /* <DEDUP_REMOVED lines=30> */
.L_x_517:
[----:B------:R-:W-:Y:S05]  /*2a80*/  BSYNC.RECONVERGENT B1 ;  /* 0x0000000000017941 */ /* 0x000fea0003800200 */
.L_x_516:
[----:B-1----:R-:W-:Y:S01]  /*2a90*/  VIADD R6, R7, 0x10 ;  /* 0x0000001007067836 */ /* 0x002fe20000000000 */
[----:B--2---:R1:W2:Y:S01]  /*2aa0*/  SHFL.DOWN PT, R10, R2, 0x10, R9 ;  /* 0x0a000000020a7989 */ /* 0x0042a200000e0009 */
[----:B------:R-:W-:Y:S01]  /*2ab0*/  BSSY.RECONVERGENT B1, `(.L_x_518) ;  /* 0x000001e000017945 */ /* 0x000fe20003800200 */
[----:B0-----:R-:W-:Y:S01]  /*2ac0*/  IMAD.MOV.U32 R17, RZ, RZ, R8 ;  /* 0x000000ffff117224 */ /* 0x001fe200078e0008 */
[----:B------:R-:W-:Y:S01]  /*2ad0*/  MOV R19, R14 ;  /* 0x0000000e00137202 */ /* 0x000fe20000000f00 */
[----:B------:R1:W0:Y:S01]  /*2ae0*/  SHFL.DOWN PT, R11, R3, 0x10, R9 ;  /* 0x0a000000030b7989 */ /* 0x00022200000e0009 */
[----:B------:R-:W-:Y:S01]  /*2af0*/  ISETP.GT.AND P0, PT, R6, R9, PT ;  /* 0x000000090600720c */ /* 0x000fe20003f04270 */
[----:B------:R-:W-:Y:S02]  /*2b00*/  IMAD.MOV.U32 R12, RZ, RZ, R2 ;  /* 0x000000ffff0c7224 */ /* 0x000fe400078e0002 */
[----:B----4-:R1:W4:Y:S01]  /*2b10*/  SHFL.DOWN PT, R15, R8, 0x10, R9 ;  /* 0x0a000000080f7989 */ /* 0x01032200000e0009 */
[----:B---3--:R-:W-:-:S03]  /*2b20*/  IMAD.MOV.U32 R13, RZ, RZ, R3 ;  /* 0x000000ffff0d7224 */ /* 0x008fc600078e0003 */
[----:B------:R1:W3:Y:S06]  /*2b30*/  SHFL.DOWN PT, R21, R14, 0x10, R9 ;  /* 0x0a0000000e157989 */ /* 0x0002ec00000e0009 */
[----:B------:R-:W-:Y:S05]  /*2b40*/  @P0 BRA `(.L_x_519) ;  /* 0x0000000000500947 */ /* 0x000fea0003800000 */
[----:B0-2---:R-:W-:Y:S01]  /*2b50*/  DSETP.GEU.AND P0, PT, |R2|, |R10|, PT ;  /* 0x4000000a0200722a */ /* 0x005fe20003f0e200 */
        /* <DEDUP_REMOVED lines=19> */
.L_x_519:
[----:B------:R-:W-:Y:S05]  /*2c90*/  BSYNC.RECONVERGENT B1 ;  /* 0x0000000000017941 */ /* 0x000fea0003800200 */
.L_x_518:
[----:B------:R-:W-:Y:S01]  /*2ca0*/  ISETP.NE.AND P0, PT, R7, RZ, PT ;  /* 0x000000ff0700720c */ /* 0x000fe20003f05270 */
[----:B------:R-:W-:-:S12]  /*2cb0*/  BSSY.RECONVERGENT B1, `(.L_x_520) ;  /* 0x000000b000017945 */ /* 0x000fd80003800200 */
[----:B------:R-:W-:Y:S05]  /*2cc0*/  @P0 BRA `(.L_x_521) ;  /* 0x0000000000240947 */ /* 0x000fea0003800000 */
[----:B------:R-:W5:Y:S01]  /*2cd0*/  S2R R6, SR_CgaCtaId ;  /* 0x0000000000067919 */ /* 0x000f620000008800 */
[----:B-1----:R-:W-:Y:S01]  /*2ce0*/  MOV R3, 0x400 ;  /* 0x0000040000037802 */ /* 0x002fe20000000f00 */
[----:B------:R-:W-:Y:S01]  /*2cf0*/  IMAD.MOV.U32 R18, RZ, RZ, R17 ;  /* 0x000000ffff127224 */ /* 0x000fe200078e0011 */
[----:B------:R-:W-:-:S04]  /*2d00*/  SHF.R.U32.HI R2, RZ, 0x1, R5 ;  /* 0x00000001ff027819 */ /* 0x000fc80000011605 */
[----:B------:R-:W-:Y:S02]  /*2d10*/  LOP3.LUT R2, R2, 0x1f0, RZ, 0xc0, !PT ;  /* 0x000001f002027812 */ /* 0x000fe400078ec0ff */
[----:B-----5:R-:W-:-:S05]  /*2d20*/  LEA R3, R6, R3, 0x18 ;  /* 0x0000000306037211 */ /* 0x020fca00078ec0ff */
[----:B------:R-:W-:-:S05]  /*2d30*/  IMAD.IADD R3, R2, 0x1, R3 ;  /* 0x0000000102037824 */ /* 0x000fca00078e0203 */
[----:B------:R1:W-:Y:S04]  /*2d40*/  STS.64 [R3+0x10], R18 ;  /* 0x0000101203007388 */ /* 0x0003e80000000a00 */
[----:B------:R1:W-:Y:S02]  /*2d50*/  STS.64 [R3+0x8], R12 ;  /* 0x0000080c03007388 */ /* 0x0003e40000000a00 */
.L_x_521:
[----:B------:R-:W-:Y:S05]  /*2d60*/  BSYNC.RECONVERGENT B1 ;  /* 0x0000000000017941 */ /* 0x000fea0003800200 */
.L_x_520:
[----:B------:R-:W-:Y:S01]  /*2d70*/  BAR.SYNC.DEFER_BLOCKING 0x0 ;  /* 0x0000000000007b1d */ /* 0x000fe20000010000 */
[----:B------:R-:W-:-:S13]  /*2d80*/  ISETP.NE.AND P1, PT, R5, RZ, PT ;  /* 0x000000ff0500720c */ /* 0x000fda0003f25270 */
[----:B------:R-:W-:Y:S05]  /*2d90*/  @P1 BRA `(.L_x_497) ;  /* 0x0000003800581947 */ /* 0x000fea0003800000 */
[----:B------:R-:W-:Y:S01]  /*2da0*/  ISETP.GE.AND P0, PT, R4, 0x21, PT ;  /* 0x000000210400780c */ /* 0x000fe20003f06270 */
[----:B0-----:R-:W-:Y:S02]  /*2db0*/  IMAD.MOV.U32 R11, RZ, RZ, R17 ;  /* 0x000000ffff0b7224 */ /* 0x001fe400078e0011 */
[----:B-1----:R-:W-:Y:S02]  /*2dc0*/  IMAD.MOV.U32 R14, RZ, RZ, R19 ;  /* 0x000000ffff0e7224 */ /* 0x002fe400078e0013 */
        /* <DEDUP_REMOVED lines=29> */
.L_x_523:
[----:B------:R-:W-:Y:S05]  /*2fa0*/  BSYNC.RECONVERGENT B1 ;  /* 0x0000000000017941 */ /* 0x000fea0003800200 */
.L_x_522:
[----:B------:R-:W-:Y:S01]  /*2fb0*/  ISETP.GE.AND P0, PT, R4, 0x41, PT ;  /* 0x000000410400780c */ /* 0x000fe20003f06270 */
[----:B------:R-:W-:Y:S02]  /*2fc0*/  IMAD.MOV.U32 R5, RZ, RZ, R11 ;  /* 0x000000ffff057224 */ /* 0x000fe400078e000b */
[----:B--2---:R-:W-:Y:S02]  /*2fd0*/  IMAD.MOV.U32 R10, RZ, RZ, R14 ;  /* 0x000000ffff0a7224 */ /* 0x004fe400078e000e */
        /* <DEDUP_REMOVED lines=29> */
.L_x_525:
[----:B------:R-:W-:Y:S05]  /*31b0*/  BSYNC.RECONVERGENT B1 ;  /* 0x0000000000017941 */ /* 0x000fea0003800200 */
.L_x_524:
        /* <DEDUP_REMOVED lines=32> */
.L_x_527:
[----:B------:R-:W-:Y:S05]  /*33c0*/  BSYNC.RECONVERGENT B1 ;  /* 0x0000000000017941 */ /* 0x000fea0003800200 */
.L_x_526:
        /* <DEDUP_REMOVED lines=32> */
.L_x_529:
[----:B------:R-:W-:Y:S05]  /*35d0*/  BSYNC.RECONVERGENT B1 ;  /* 0x0000000000017941 */ /* 0x000fea0003800200 */
.L_x_528:
        /* <DEDUP_REMOVED lines=32> */
.L_x_531:
[----:B------:R-:W-:Y:S05]  /*37e0*/  BSYNC.RECONVERGENT B1 ;  /* 0x0000000000017941 */ /* 0x000fea0003800200 */
.L_x_530:
        /* <DEDUP_REMOVED lines=32> */
.L_x_533:
[----:B------:R-:W-:Y:S05]  /*39f0*/  BSYNC.RECONVERGENT B1 ;  /* 0x0000000000017941 */ /* 0x000fea0003800200 */
.L_x_532:
        /* <DEDUP_REMOVED lines=32> */
.L_x_465:
[----:B------:R-:W0:Y:S01]  /*3c00*/  S2R R4, SR_TID.X ;  /* 0x0000000000047919 */ /* 0x000e220000002100 */
[----:B------:R-:W1:Y:S01]  /*3c10*/  LDCU.128 UR12, c[0x0][0x380] ;  /* 0x00007000ff0c77ac */ /* 0x000e620008000c00 */
[----:B------:R-:W-:Y:S02]  /*3c20*/  SHF.R.S32.HI R5, RZ, 0x1f, R10 ;  /* 0x0000001fff057819 */ /* 0x000fe4000001140a */
[----:B0-----:R-:W-:-:S04]  /*3c30*/  IADD3 R2, P0, PT, R10, R4, RZ ;  /* 0x000000040a027210 */ /* 0x001fc80007f1e0ff */
[----:B-1----:R-:W-:Y:S01]  /*3c40*/  LEA R8, P1, R2, UR12, 0x3 ;  /* 0x0000000c02087c11 */ /* 0x002fe2000f8218ff */
[----:B------:R-:W-:-:S05]  /*3c50*/  IMAD.X R3, RZ, RZ, R5, P0 ;  /* 0x000000ffff037224 */ /* 0x000fca00000e0605 */
[----:B------:R-:W-:-:S05]  /*3c60*/  LEA.HI.X R9, R2, UR13, R3, 0x3, P1 ;  /* 0x0000000d02097c11 */ /* 0x000fca00088f1c03 */
[----:B------:R-:W2:Y:S04]  /*3c70*/  LDG.E.64 R12, desc[UR10][R8.64] ;  /* 0x0000000a080c7981 */ /* 0x000ea8000c1e1b00 */
[----:B------:R-:W2:Y:S04]  /*3c80*/  LDG.E.64 R14, desc[UR10][R8.64+0x800] ;  /* 0x0008000a080e7981 */ /* 0x000ea8000c1e1b00 */
[----:B------:R-:W3:Y:S04]  /*3c90*/  LDG.E.64 R16, desc[UR10][R8.64+0x1000] ;  /* 0x0010000a08107981 */ /* 0x000ee8000c1e1b00 */
[----:B------:R-:W4:Y:S04]  /*3ca0*/  LDG.E.64 R18, desc[UR10][R8.64+0x1800] ;  /* 0x0018000a08127981 */ /* 0x000f28000c1e1b00 */
[----:B------:R0:W5:Y:S01]  /*3cb0*/  LDG.E.64 R2, desc[UR10][R8.64+0x2000] ;  /* 0x0020000a08027981 */ /* 0x000162000c1e1b00 */
[----:B------:R-:W-:Y:S01]  /*3cc0*/  BSSY.RECONVERGENT B1, `(.L_x_534) ;  /* 0x000001f000017945 */ /* 0x000fe20003800200 */
[C---:B0-----:R-:W-:Y:S01]  /*3cd0*/  LOP3.LUT R8, R4.reuse, 0x400, RZ, 0xfc, !PT ;  /* 0x0000040004087812 */ /* 0x041fe200078efcff */
[----:B------:R-:W-:Y:S01]  /*3ce0*/  VIADD R9, R4, 0x200 ;  /* 0x0000020004097836 */ /* 0x000fe20000000000 */
[----:B--2---:R-:W-:-:S06]  /*3cf0*/  DSETP.GEU.AND P0, PT, |R12|, |R14|, PT ;  /* 0x4000000e0c00722a */ /* 0x004fcc0003f0e200 */
[----:B------:R-:W-:Y:S02]  /*3d00*/  FSEL R12, R12, R14, P0 ;  /* 0x0000000e0c0c7208 */ /* 0x000fe40000000000 */
[----:B------:R-:W-:Y:S02]  /*3d10*/  FSEL R13, R13, R15, P0 ;  /* 0x0000000f0d0d7208 */ /* 0x000fe40000000000 */
[----:B------:R-:W-:-:S04]  /*3d20*/  IADD3 R14, P1, PT, R10, UR14, RZ ;  /* 0x0000000e0a0e7c10 */ /* 0x000fc8000ff3e0ff */
[----:B---3--:R-:W-:Y:S01]  /*3d30*/  DSETP.GEU.AND P2, PT, |R12|, |R16|, PT ;  /* 0x400000100c00722a */ /* 0x008fe20003f4e200 */
[----:B------:R-:W-:-:S05]  /*3d40*/  IADD3 R6, P5, PT, R8, R14, RZ ;  /* 0x0000000e08067210 */ /* 0x000fca0007fbe0ff */
[----:B------:R-:W-:Y:S02]  /*3d50*/  FSEL R12, R12, R16, P2 ;  /* 0x000000100c0c7208 */ /* 0x000fe40001000000 */
[----:B------:R-:W-:-:S06]  /*3d60*/  FSEL R13, R13, R17, P2 ;  /* 0x000000110d0d7208 */ /* 0x000fcc0001000000 */
[----:B----4-:R-:W-:-:S06]  /*3d70*/  DSETP.GEU.AND P3, PT, |R12|, |R18|, PT ;  /* 0x400000120c00722a */ /* 0x010fcc0003f6e200 */
[----:B------:R-:W-:Y:S02]  /*3d80*/  FSEL R10, R12, R18, P3 ;  /* 0x000000120c0a7208 */ /* 0x000fe40001800000 */
[----:B------:R-:W-:Y:S02]  /*3d90*/  FSEL R11, R13, R19, P3 ;  /* 0x000000130d0b7208 */ /* 0x000fe40001800000 */
[----:B------:R-:W-:Y:S01]  /*3da0*/  IADD3.X R12, PT, PT, R5, UR15, RZ, P1, !PT ;  /* 0x0000000f050c7c10 */ /* 0x000fe20008ffe4ff */
[C---:B------:R-:W-:Y:S01]  /*3db0*/  VIADD R5, R4.reuse, 0x100 ;  /* 0x0000010004057836 */ /* 0x040fe20000000000 */
[----:B------:R-:W-:Y:S02]  /*3dc0*/  ISETP.LE.AND P1, PT, R7, UR6, PT ;  /* 0x0000000607007c0c */ /* 0x000fe4000bf23270 */
[----:B-----5:R-:W-:Y:S02]  /*3dd0*/  DSETP.GEU.AND P4, PT, |R10|, |R2|, PT ;  /* 0x400000020a00722a */ /* 0x020fe40003f8e200 */
[----:B------:R-:W-:Y:S01]  /*3de0*/  @P2 SEL R9, R4, R5, P0 ;  /* 0x0000000504092207 */ /* 0x000fe20000000000 */
[----:B------:R-:W-:-:S02]  /*3df0*/  IMAD.X R5, RZ, RZ, R12, P5 ;  /* 0x000000ffff057224 */ /* 0x000fc400028e060c */
[----:B------:R-:W-:-:S09]  /*3e00*/  @!P3 VIADD R9, R4, 0x300 ;  /* 0x000003000409b836 */ /* 0x000fd20000000000 */
        /* <DEDUP_REMOVED lines=10> */
.L_x_535:
[----:B------:R-:W-:Y:S05]  /*3eb0*/  BSYNC.RECONVERGENT B1 ;  /* 0x0000000000017941 */ /* 0x000fea0003800200 */
.L_x_534:
        /* <DEDUP_REMOVED lines=12> */
[----:B------:R-:W-:-:S05]  /*3f80*/  IMAD.MOV.U32 R11, RZ, RZ, 0x500 ;  /* 0x00000500ff0b7424 */ /* 0x000fca00078e00ff */
[----:B------:R-:W2:Y:S01]  /*3f90*/  ATOMG.E.ADD.STRONG.GPU PT, R10, desc[UR10][R8.64], R11 ;  /* 0x8000000b080a79a8 */ /* 0x000ea200081ef10a */
[----:B------:R-:W0:Y:S01]  /*3fa0*/  S2UR UR5, SR_CgaCtaId ;  /* 0x00000000000579c3 */ /* 0x000e220000008800 */
[----:B------:R-:W-:Y:S02]  /*3fb0*/  UMOV UR4, 0x400 ;  /* 0x0000040000047882 */ /* 0x000fe40000000000 */
[----:B0-----:R-:W-:Y:S01]  /*3fc0*/  ULEA UR4, UR5, UR4, 0x18 ;  /* 0x0000000405047291 */ /* 0x001fe2000f8ec0ff */
[----:B--2---:R-:W-:-:S08]  /*3fd0*/  VIADD R10, R10, UR6 ;  /* 0x000000060a0a7c36 */ /* 0x004fd00008000000 */
[----:B------:R0:W-:Y:S03]  /*3fe0*/  STS [UR4+0x98], R10 ;  /* 0x0000980aff007988 */ /* 0x0001e60008000804 */
.L_x_538:
[----:B------:R-:W-:Y:S05]  /*3ff0*/  BSYNC.RECONVERGENT B1 ;  /* 0x0000000000017941 */ /* 0x000fea0003800200 */
.L_x_537:
[----:B------:R-:W1:Y:S08]  /*4000*/  S2UR UR5, SR_CgaCtaId ;  /* 0x00000000000579c3 */ /* 0x000e700000008800 */
[----:B------:R-:W-:Y:S06]  /*4010*/  BAR.SYNC.DEFER_BLOCKING 0x0 ;  /* 0x0000000000007b1d */ /* 0x000fec0000010000 */
[----:B------:R-:W-:-:S02]  /*4020*/  UMOV UR4, 0x400 ;  /* 0x0000040000047882 */ /* 0x000fc40000000000 */
[----:B-1----:R-:W-:-:S06]  /*4030*/  ULEA UR4, UR5, UR4, 0x18 ;  /* 0x0000000405047291 */ /* 0x002fcc000f8ec0ff */
[----:B------:R-:W-:-:S05]  /*4040*/  IMAD.U32 R14, RZ, RZ, UR4 ;  /* 0x00000004ff0e7e24 */ /* 0x000fca000f8e00ff */
[----:B------:R-:W0:Y:S02]  /*4050*/  LDS R12, [R14+0x98] ;  /* 0x000098000e0c7984 */ /* 0x000e240000000800 */
[----:B0-----:R-:W-:-:S05]  /*4060*/  VIADD R10, R12, 0x500 ;  /* 0x000005000c0a7836 */ /* 0x001fca0000000000 */
[----:B------:R-:W-:-:S13]  /*4070*/  ISETP.GT.AND P0, PT, R10, R7, PT ;  /* 0x000000070a00720c */ /* 0x000fda0003f04270 */
[----:B------:R-:W-:Y:S05]  /*4080*/  @P0 BRA `(.L_x_539) ;  /* 0x0000000400900947 */ /* 0x000fea0003800000 */
[----:B------:R-:W-:Y:S01]  /*4090*/  BSSY.RECONVERGENT B1, `(.L_x_539) ;  /* 0x0000063000017945 */ /* 0x000fe20003800200 */
[----:B------:R-:W-:Y:S01]  /*40a0*/  IMAD.MOV.U32 R20, RZ, RZ, R2 ;  /* 0x000000ffff147224 */ /* 0x000fe200078e0002 */
[----:B------:R-:W0:Y:S01]  /*40b0*/  LDCU UR7, c[0x0][0x398] ;  /* 0x00007300ff0777ac */ /* 0x000e220008000800 */
[----:B------:R-:W-:Y:S02]  /*40c0*/  IMAD.MOV.U32 R21, RZ, RZ, R3 ;  /* 0x000000ffff157224 */ /* 0x000fe400078e0003 */
[----:B------:R-:W-:Y:S01]  /*40d0*/  IMAD.MOV.U32 R27, RZ, RZ, R6 ;  /* 0x000000ffff1b7224 */ /* 0x000fe200078e0006 */
[----:B------:R-:W1:Y:S01]  /*40e0*/  LDCU.128 UR12, c[0x0][0x380] ;  /* 0x00007000ff0c77ac */ /* 0x000e620008000c00 */
[----:B------:R-:W-:-:S07]  /*40f0*/  IMAD.MOV.U32 R22, RZ, RZ, R5 ;  /* 0x000000ffff167224 */ /* 0x000fce00078e0005 */
.L_x_542:
[----:B------:R-:W-:-:S04]  /*4100*/  IADD3 R28, P0, PT, R4, R12, RZ ;  /* 0x0000000c041c7210 */ /* 0x000fc80007f1e0ff */
[----:B------:R-:W-:Y:S02]  /*4110*/  LEA.HI.X.SX32 R25, R12, RZ, 0x1, P0 ;  /* 0x000000ff0c197211 */ /* 0x000fe400000f0eff */
[----:B-1----:R-:W-:-:S04]  /*4120*/  LEA R6, P0, R28, UR12, 0x3 ;  /* 0x0000000c1c067c11 */ /* 0x002fc8000f8018ff */
[----:B------:R-:W-:-:S05]  /*4130*/  LEA.HI.X R7, R28, UR13, R25, 0x3, P0 ;  /* 0x0000000d1c077c11 */ /* 0x000fca00080f1c19 */
[----:B------:R-:W2:Y:S04]  /*4140*/  LDG.E.64 R18, desc[UR10][R6.64] ;  /* 0x0000000a06127981 */ /* 0x000ea8000c1e1b00 */
[----:B------:R-:W3:Y:S04]  /*4150*/  LDG.E.64 R16, desc[UR10][R6.64+0x800] ;  /* 0x0008000a06107981 */ /* 0x000ee8000c1e1b00 */
[----:B------:R-:W4:Y:S04]  /*4160*/  LDG.E.64 R12, desc[UR10][R6.64+0x1000] ;  /* 0x0010000a060c7981 */ /* 0x000f28000c1e1b00 */
[----:B------:R-:W4:Y:S01]  /*4170*/  LDG.E.64 R10, desc[UR10][R6.64+0x1800] ;  /* 0x0018000a060a7981 */ /* 0x000f22000c1e1b00 */
[----:B------:R-:W-:-:S03]  /*4180*/  IADD3 R28, P0, PT, R28, UR14, RZ ;  /* 0x0000000e1c1c7c10 */ /* 0x000fc6000ff1e0ff */
[----:B------:R1:W5:Y:S01]  /*4190*/  LDG.E.64 R2, desc[UR10][R6.64+0x2000] ;  /* 0x0020000a06027981 */ /* 0x000362000c1e1b00 */
[----:B------:R-:W-:Y:S01]  /*41a0*/  IADD3.X R25, PT, PT, R25, UR15, RZ, P0, !PT ;  /* 0x0000000f19197c10 */ /* 0x000fe200087fe4ff */
[----:B------:R-:W-:Y:S01]  /*41b0*/  BSSY.RECONVERGENT B2, `(.L_x_540) ;  /* 0x0000038000027945 */ /* 0x000fe20003800200 */
[----:B------:R-:W-:Y:S01]  /*41c0*/  BAR.SYNC.DEFER_BLOCKING 0x0 ;  /* 0x0000000000007b1d */ /* 0x000fe20000010000 */
[C---:B------:R-:W-:Y:S02]  /*41d0*/  IADD3 R24, P4, PT, R28.reuse, 0x200, RZ ;  /* 0x000002001c187810 */ /* 0x040fe40007f9e0ff */
[C---:B------:R-:W-:Y:S02]  /*41e0*/  IADD3 R15, P5, PT, R28.reuse, 0x300, RZ ;  /* 0x000003001c0f7810 */ /* 0x040fe40007fbe0ff */
[C---:B------:R-:W-:Y:S02]  /*41f0*/  IADD3 R23, P3, PT, R28.reuse, 0x100, RZ ;  /* 0x000001001c177810 */ /* 0x040fe40007f7e0ff */
[----:B-1----:R-:W-:-:S02]  /*4200*/  IADD3 R6, P6, PT, R28, 0x400, RZ ;  /* 0x000004001c067810 */ /* 0x002fc40007fde0ff */
[----:B------:R-:W-:Y:S01]  /*4210*/  IADD3.X R26, PT, PT, RZ, R25, RZ, P3, !PT ;  /* 0x00000019ff1a7210 */ /* 0x000fe20001ffe4ff */
[----:B--2---:R-:W-:-:S14]  /*4220*/  DSETP.GEU.AND P2, PT, |R20|, |R18|, PT ;  /* 0x400000121400722a */ /* 0x004fdc0003f4e200 */
[----:B------:R-:W-:-:S04]  /*4230*/  @P2 ISETP.GE.U32.AND P0, PT, R27, R28, PT ;  /* 0x0000001c1b00220c */ /* 0x000fc80003f06070 */
[----:B------:R-:W-:-:S13]  /*4240*/  @P2 ISETP.GE.AND.EX P0, PT, R22, R25, PT, P0 ;  /* 0x000000191600220c */ /* 0x000fda0003f06300 */
[----:B------:R-:W-:-:S06]  /*4250*/  @P2 DSETP.LT.OR P0, PT, |R18|, |R20|, !P0 ;  /* 0x400000141200222a */ /* 0x000fcc0004701600 */
[----:B------:R-:W-:Y:S02]  /*4260*/  @P2 FSEL R5, R20, R18, P0 ;  /* 0x0000001214052208 */ /* 0x000fe40000000000 */
[----:B------:R-:W-:Y:S01]  /*4270*/  @P2 FSEL R20, R21, R19, P0 ;  /* 0x0000001315142208 */ /* 0x000fe20000000000 */
[----:B------:R-:W-:Y:S01]  /*4280*/  IMAD.X R21, RZ, RZ, R25, P4 ;  /* 0x000000ffff157224 */ /* 0x000fe200020e0619 */
[----:B------:R-:W-:Y:S01]  /*4290*/  @P2 SEL R28, R27, R28, P0 ;  /* 0x0000001c1b1c2207 */ /* 0x000fe20000000000 */
[----:B------:R-:W-:Y:S02]  /*42a0*/  @P2 IMAD.MOV.U32 R18, RZ, RZ, R5 ;  /* 0x000000ffff122224 */ /* 0x000fe400078e0005 */
[----:B------:R-:W-:Y:S02]  /*42b0*/  @P2 IMAD.MOV.U32 R19, RZ, RZ, R20 ;  /* 0x000000ffff132224 */ /* 0x000fe400078e0014 */
[--C-:B------:R-:W-:Y:S02]  /*42c0*/  IMAD.X R20, RZ, RZ, R25.reuse, P5 ;  /* 0x000000ffff147224 */ /* 0x100fe400028e0619 */
[----:B------:R-:W-:Y:S01]  /*42d0*/  IMAD.X R5, RZ, RZ, R25, P6 ;  /* 0x000000ffff057224 */ /* 0x000fe200030e0619 */
[----:B------:R-:W-:Y:S01]  /*42e0*/  @P2 SEL R25, R22, R25, P0 ;  /* 0x0000001916192207 */ /* 0x000fe20000000000 */
        /* <DEDUP_REMOVED lines=20> */
[----:B------:R-:W-:-:S05]  /*4430*/  ISETP.NE.AND P2, PT, R4, RZ, PT ;  /* 0x000000ff0400720c */ /* 0x000fca0003f45270 */
[----:B------:R-:W-:-:S14]  /*4440*/  DSETP.GEU.AND P1, PT, |R12|, |R10|, PT ;  /* 0x4000000a0c00722a */ /* 0x000fdc0003f2e200 */
[----:B------:R-:W-:-:S04]  /*4450*/  @P1 ISETP.GE.U32.AND P0, PT, R24, R15, PT ;  /* 0x0000000f1800120c */ /* 0x000fc80003f06070 */
[----:B------:R-:W-:-:S13]  /*4460*/  @P1 ISETP.GE.AND.EX P0, PT, R21, R20, PT, P0 ;  /* 0x000000141500120c */ /* 0x000fda0003f06300 */
[----:B------:R-:W-:-:S06]  /*4470*/  @P1 DSETP.LT.OR P0, PT, |R10|, |R12|, !P0 ;  /* 0x4000000c0a00122a */ /* 0x000fcc0004701600 */
[----:B------:R-:W-:Y:S02]  /*4480*/  @P1 FSEL R16, R12, R10, P0 ;  /* 0x0000000a0c101208 */ /* 0x000fe40000000000 */
[----:B------:R-:W-:Y:S01]  /*4490*/  @P1 FSEL R13, R13, R11, P0 ;  /* 0x0000000b0d0d1208 */ /* 0x000fe20000000000 */
[----:B------:R-:W-:Y:S06]  /*44a0*/  @P2 BRA `(.L_x_541) ;  /* 0x0000000000202947 */ /* 0x000fec0003800000 */
[----:B------:R-:W-:-:S05]  /*44b0*/  IMAD.MOV.U32 R17, RZ, RZ, 0x500 ;  /* 0x00000500ff117424 */ /* 0x000fca00078e00ff */
[----:B------:R-:W2:Y:S01]  /*44c0*/  ATOMG.E.ADD.STRONG.GPU PT, R7, desc[UR10][R8.64], R17 ;  /* 0x80000011080779a8 */ /* 0x000ea200081ef10a */
[----:B------:R-:W1:Y:S01]  /*44d0*/  S2UR UR5, SR_CgaCtaId ;  /* 0x00000000000579c3 */ /* 0x000e620000008800 */
[----:B------:R-:W-:Y:S02]  /*44e0*/  UMOV UR4, 0x400 ;  /* 0x0000040000047882 */ /* 0x000fe40000000000 */
[----:B-1----:R-:W-:-:S06]  /*44f0*/  ULEA UR4, UR5, UR4, 0x18 ;  /* 0x0000000405047291 */ /* 0x002fcc000f8ec0ff */
[----:B------:R-:W-:Y:S02]  /*4500*/  IMAD.U32 R14, RZ, RZ, UR4 ;  /* 0x00000004ff0e7e24 */ /* 0x000fe4000f8e00ff */
[----:B--2---:R-:W-:-:S05]  /*4510*/  VIADD R7, R7, UR6 ;  /* 0x0000000607077c36 */ /* 0x004fca0008000000 */
[----:B------:R1:W-:Y:S02]  /*4520*/  STS [R14+0x98], R7 ;  /* 0x000098070e007388 */ /* 0x0003e40000000800 */
.L_x_541:
[----:B0-----:R-:W-:Y:S05]  /*4530*/  BSYNC.RECONVERGENT B2 ;  /* 0x0000000000027941 */ /* 0x001fea0003800200 */
.L_x_540:
[----:B------:R-:W-:Y:S01]  /*4540*/  BAR.SYNC.DEFER_BLOCKING 0x0 ;  /* 0x0000000000007b1d */ /* 0x000fe20000010000 */
[----:B------:R-:W-:Y:S01]  /*4550*/  @P1 IMAD.MOV.U32 R10, RZ, RZ, R16 ;  /* 0x000000ffff0a1224 */ /* 0x000fe200078e0010 */
[----:B------:R-:W-:Y:S01]  /*4560*/  @P1 SEL R15, R24, R15, P0 ;  /* 0x0000000f180f1207 */ /* 0x000fe20000000000 */
[----:B------:R-:W-:Y:S01]  /*4570*/  @P1 IMAD.MOV.U32 R11, RZ, RZ, R13 ;  /* 0x000000ffff0b1224 */ /* 0x000fe200078e000d */
[----:B------:R-:W-:Y:S01]  /*4580*/  @P1 SEL R20, R21, R20, P0 ;  /* 0x0000001415141207 */ /* 0x000fe20000000000 */
[----:B-1----:R-:W-:-:S04]  /*4590*/  IMAD.U32 R7, RZ, RZ, UR7 ;  /* 0x00000007ff077e24 */ /* 0x002fc8000f8e00ff */
[----:B-----5:R-:W-:-:S14]  /*45a0*/  DSETP.GEU.AND P2, PT, |R10|, |R2|, PT ;  /* 0x400000020a00722a */ /* 0x020fdc0003f4e200 */
[----:B------:R-:W-:Y:S01]  /*45b0*/  @P2 ISETP.GE.U32.AND P0, PT, R15, R6, PT ;  /* 0x000000060f00220c */ /* 0x000fe20003f06070 */
[----:B------:R-:W0:Y:S03]  /*45c0*/  LDS R12, [R14+0x98] ;  /* 0x000098000e0c7984 */ /* 0x000e260000000800 */
        /* <DEDUP_REMOVED lines=9> */
[----:B------:R-:W-:-:S02]  /*4660*/  IMAD.MOV.U32 R22, RZ, RZ, R5 ;  /* 0x000000ffff167224 */ /* 0x000fc400078e0005 */
[----:B------:R-:W-:Y:S02]  /*4670*/  IMAD.MOV.U32 R20, RZ, RZ, R2 ;  /* 0x000000ffff147224 */ /* 0x000fe400078e0002 */
[----:B------:R-:W-:Y:S02]  /*4680*/  IMAD.MOV.U32 R21, RZ, RZ, R3 ;  /* 0x000000ffff157224 */ /* 0x000fe400078e0003 */
[----:B0-----:R-:W-:-:S05]  /*4690*/  VIADD R10, R12, 0x500 ;  /* 0x000005000c0a7836 */ /* 0x001fca0000000000 */
[----:B------:R-:W-:-:S13]  /*46a0*/  ISETP.GT.AND P0, PT, R10, R7, PT ;  /* 0x000000070a00720c */ /* 0x000fda0003f04270 */
[----:B------:R-:W-:Y:S05]  /*46b0*/  @!P0 BRA `(.L_x_542) ;  /* 0xfffffff800908947 */ /* 0x000fea000383ffff */
[----:B------:R-:W-:Y:S05]  /*46c0*/  BSYNC.RECONVERGENT B1 ;  /* 0x0000000000017941 */ /* 0x000fea0003800200 */
.L_x_539:
[----:B------:R-:W-:Y:S01]  /*46d0*/  ISETP.GE.AND P0, PT, R12, R7, PT ;  /* 0x000000070c00720c */ /* 0x000fe20003f06270 */
[----:B------:R-:W0:Y:S01]  /*46e0*/  LDCU.64 UR6, c[0x0][0x388] ;  /* 0x00007100ff0677ac */ /* 0x000e220008000a00 */
[----:B------:R-:W-:Y:S01]  /*46f0*/  BSSY.RECONVERGENT B1, `(.L_x_536) ;  /* 0x00000ac000017945 */ /* 0x000fe20003800200 */
[----:B------:R-:W1:Y:S10]  /*4700*/  LDCU.64 UR4, c[0x0][0x388] ;  /* 0x00007100ff0477ac */ /* 0x000e740008000a00 */
[----:B------:R-:W-:Y:S05]  /*4710*/  @P0 BRA `(.L_x_543) ;  /* 0x0000000800a40947 */ /* 0x000fea0003800000 */
[----:B------:R-:W-:-:S05]  /*4720*/  IMAD.IADD R9, R7, 0x1, -R12 ;  /* 0x0000000107097824 */ /* 0x000fca00078e0a0c */
[----:B------:R-:W-:-:S13]  /*4730*/  ISETP.GE.AND P0, PT, R4, R9, PT ;  /* 0x000000090400720c */ /* 0x000fda0003f06270 */
[----:B------:R-:W-:Y:S05]  /*4740*/  @P0 BRA `(.L_x_543) ;  /* 0x0000000800980947 */ /* 0x000fea0003800000 */
[----:B------:R-:W-:Y:S01]  /*4750*/  LOP3.LUT R8, RZ, R4, RZ, 0x33, !PT ;  /* 0x00000004ff087212 */ /* 0x000fe200078e33ff */
[----:B------:R-:W-:Y:S03]  /*4760*/  BSSY.RECONVERGENT B2, `(.L_x_544) ;  /* 0x000002f000027945 */ /* 0x000fe60003800200 */
[----:B------:R-:W-:Y:S01]  /*4770*/  IADD3 R18, PT, PT, -R12, R7, R8 ;  /* 0x000000070c127210 */ /* 0x000fe20007ffe108 */
[----:B------:R-:W-:-:S03]  /*4780*/  IMAD.MOV.U32 R8, RZ, RZ, R4 ;  /* 0x000000ffff087224 */ /* 0x000fc600078e0004 */
[----:B------:R-:W-:-:S04]  /*4790*/  LOP3.LUT R7, R18, 0x300, RZ, 0xc0, !PT ;  /* 0x0000030012077812 */ /* 0x000fc800078ec0ff */
[----:B------:R-:W-:-:S13]  /*47a0*/  ISETP.NE.AND P0, PT, R7, 0x300, PT ;  /* 0x000003000700780c */ /* 0x000fda0003f05270 */
[----:B------:R-:W-:Y:S05]  /*47b0*/  @!P0 BRA `(.L_x_545) ;  /* 0x0000000000a48947 */ /* 0x000fea0003800000 */
[----:B------:R-:W2:Y:S01]  /*47c0*/  LDC.64 R10, c[0x0][0x380] ;  /* 0x0000e000ff0a7b82 */ /* 0x000ea20000000a00 */
[----:B------:R-:W-:Y:S01]  /*47d0*/  LEA.HI R7, R18, 0x1, RZ, 0x18 ;  /* 0x0000000112077811 */ /* 0x000fe200078fc0ff */
[----:B------:R-:W-:Y:S02]  /*47e0*/  IMAD.IADD R13, R4, 0x1, R12 ;  /* 0x00000001040d7824 */ /* 0x000fe400078e020c */
[----:B------:R-:W-:Y:S01]  /*47f0*/  IMAD.MOV.U32 R8, RZ, RZ, R4 ;  /* 0x000000ffff087224 */ /* 0x000fe200078e0004 */
[----:B------:R-:W-:-:S05]  /*4800*/  LOP3.LUT R7, R7, 0x3, RZ, 0xc0, !PT ;  /* 0x0000000307077812 */ /* 0x000fca00078ec0ff */
[----:B------:R-:W-:-:S07]  /*4810*/  IMAD.MOV R7, RZ, RZ, -R7 ;  /* 0x000000ffff077224 */ /* 0x000fce00078e0a07 */
.L_x_548:
[----:B--2---:R-:W-:-:S06]  /*4820*/  IMAD.WIDE R14, R13, 0x8, R10 ;  /* 0x000000080d0e7825 */ /* 0x004fcc00078e020a */
[----:B------:R-:W2:Y:S01]  /*4830*/  LDG.E.64 R14, desc[UR10][R14.64] ;  /* 0x0000000a0e0e7981 */ /* 0x000ea2000c1e1b00 */
[----:B-1----:R-:W-:Y:S01]  /*4840*/  IADD3 R22, P1, PT, R13, UR4, RZ ;  /* 0x000000040d167c10 */ /* 0x002fe2000ff3e0ff */
[----:B------:R-:W-:Y:S01]  /*4850*/  VIADD R7, R7, 0x1 ;  /* 0x0000000107077836 */ /* 0x000fe20000000000 */
[----:B------:R-:W-:Y:S01]  /*4860*/  BSSY.RECONVERGENT B3, `(.L_x_546) ;  /* 0x000001b000037945 */ /* 0x000fe20003800200 */
[----:B------:R-:W-:Y:S01]  /*4870*/  IMAD.MOV.U32 R19, RZ, RZ, R6 ;  /* 0x000000ffff137224 */ /* 0x000fe200078e0006 */
[----:B------:R-:W-:Y:S01]  /*4880*/  LEA.HI.X.SX32 R21, R13, UR5, 0x1, P1 ;  /* 0x000000050d157c11 */ /* 0x000fe200088f0eff */
[----:B------:R-:W-:Y:S01]  /*4890*/  IMAD.MOV.U32 R20, RZ, RZ, R5 ;  /* 0x000000ffff147224 */ /* 0x000fe200078e0005 */
[----:B------:R-:W-:Y:S01]  /*48a0*/  MOV R16, R2 ;  /* 0x0000000200107202 */ /* 0x000fe20000000f00 */
[----:B------:R-:W-:Y:S01]  /*48b0*/  IMAD.MOV.U32 R17, RZ, RZ, R3 ;  /* 0x000000ffff117224 */ /* 0x000fe200078e0003 */
[----:B------:R-:W-:Y:S01]  /*48c0*/  ISETP.NE.AND P2, PT, R7, RZ, PT ;  /* 0x000000ff0700720c */ /* 0x000fe20003f45270 */
        /* <DEDUP_REMOVED lines=20> */
.L_x_547:
[----:B0-----:R-:W-:Y:S05]  /*4a10*/  BSYNC.RECONVERGENT B3 ;  /* 0x0000000000037941 */ /* 0x001fea0003800200 */
.L_x_546:
[----:B------:R-:W-:Y:S02]  /*4a20*/  VIADD R8, R8, 0x100 ;  /* 0x0000010008087836 */ /* 0x000fe40000000000 */
[----:B------:R-:W-:Y:S01]  /*4a30*/  VIADD R13, R13, 0x100 ;  /* 0x000001000d0d7836 */ /* 0x000fe20000000000 */
[----:B------:R-:W-:Y:S06]  /*4a40*/  @P2 BRA `(.L_x_548) ;  /* 0xfffffffc00742947 */ /* 0x000fec000383ffff */
.L_x_545:
[----:B01----:R-:W-:Y:S05]  /*4a50*/  BSYNC.RECONVERGENT B2 ;  /* 0x0000000000027941 */ /* 0x003fea0003800200 */
.L_x_544:
        /* <DEDUP_REMOVED lines=9> */
.L_x_557:
[----:B------:R-:W-:-:S05]  /*4af0*/  IMAD.WIDE R22, R7, 0x8, R10 ;  /* 0x0000000807167825 */ /* 0x000fca00078e020a */
[----:B------:R-:W2:Y:S04]  /*4b00*/  LDG.E.64 R20, desc[UR10][R22.64+-0x1000] ;  /* 0xfff0000a16147981 */ /* 0x000ea8000c1e1b00 */
[----:B------:R0:W5:Y:S04]  /*4b10*/  LDG.E.64 R16, desc[UR10][R22.64+-0x800] ;  /* 0xfff8000a16107981 */ /* 0x000168000c1e1b00 */
[----:B------:R0:W5:Y:S04]  /*4b20*/  LDG.E.64 R14, desc[UR10][R22.64] ;  /* 0x0000000a160e7981 */ /* 0x000168000c1e1b00 */
[----:B------:R0:W5:Y:S01]  /*4b30*/  LDG.E.64 R12, desc[UR10][R22.64+0x800] ;  /* 0x0008000a160c7981 */ /* 0x000162000c1e1b00 */
[C---:B------:R-:W-:Y:S01]  /*4b40*/  IADD3 R29, P1, PT, R7.reuse, UR6, RZ ;  /* 0x00000006071d7c10 */ /* 0x040fe2000ff3e0ff */
[----:B------:R-:W-:Y:S03]  /*4b50*/  BSSY.RECONVERGENT B2, `(.L_x_549) ;  /* 0x0000016000027945 */ /* 0x000fe60003800200 */
[----:B------:R-:W-:Y:S01]  /*4b60*/  LEA.HI.X.SX32 R30, R7, UR7, 0x1, P1 ;  /* 0x00000007071e7c11 */ /* 0x000fe200088f0eff */
        /* <DEDUP_REMOVED lines=20> */
.L_x_550:
[----:B------:R-:W-:Y:S05]  /*4cb0*/  BSYNC.RECONVERGENT B2 ;  /* 0x0000000000027941 */ /* 0x000fea0003800200 */
.L_x_549:
        /* <DEDUP_REMOVED lines=23> */
.L_x_552:
[----:B------:R-:W-:Y:S05]  /*4e30*/  BSYNC.RECONVERGENT B2 ;  /* 0x0000000000027941 */ /* 0x000fea0003800200 */
.L_x_551:
        /* <DEDUP_REMOVED lines=24> */
.L_x_554:
[----:B------:R-:W-:Y:S05]  /*4fc0*/  BSYNC.RECONVERGENT B2 ;  /* 0x0000000000027941 */ /* 0x000fea0003800200 */
.L_x_553:
        /* <DEDUP_REMOVED lines=22> */
.L_x_556:
[----:B------:R-:W-:Y:S05]  /*5130*/  BSYNC.RECONVERGENT B2 ;  /* 0x0000000000027941 */ /* 0x000fea0003800200 */
.L_x_555:
[----:B------:R-:W-:Y:S02]  /*5140*/  VIADD R8, R8, 0x400 ;  /* 0x0000040008087836 */ /* 0x000fe40000000000 */
[----:B------:R-:W-:Y:S02]  /*5150*/  VIADD R27, R27, 0x400 ;  /* 0x000004001b1b7836 */ /* 0x000fe40000000000 */
[----:B------:R-:W-:Y:S01]  /*5160*/  VIADD R26, R26, 0x400 ;  /* 0x000004001a1a7836 */ /* 0x000fe20000000000 */
[----:B------:R-:W-:Y:S01]  /*5170*/  ISETP.GE.AND P0, PT, R8, R9, PT ;  /* 0x000000090800720c */ /* 0x000fe20003f06270 */
[----:B------:R-:W-:Y:S02]  /*5180*/  VIADD R25, R25, 0x400 ;  /* 0x0000040019197836 */ /* 0x000fe40000000000 */
[----:B------:R-:W-:-:S10]  /*5190*/  VIADD R7, R7, 0x400 ;  /* 0x0000040007077836 */ /* 0x000fd40000000000 */
[----:B------:R-:W-:Y:S05]  /*51a0*/  @!P0 BRA `(.L_x_557) ;  /* 0xfffffff800508947 */ /* 0x000fea000383ffff */
.L_x_543:
[----:B01----:R-:W-:Y:S05]  /*51b0*/  BSYNC.RECONVERGENT B1 ;  /* 0x0000000000017941 */ /* 0x003fea0003800200 */
.L_x_536:
        /* <DEDUP_REMOVED lines=13> */
[----:B------:R-:W-:Y:S01]  /*5290*/  MOV R12, R7 ;  /* 0x00000007000c7202 */ /* 0x000fe20000000f00 */
[----:B------:R-:W-:Y:S02]  /*52a0*/  IMAD.MOV.U32 R13, RZ, RZ, R16 ;  /* 0x000000ffff0d7224 */ /* 0x000fe400078e0010 */
        /* <DEDUP_REMOVED lines=17> */
.L_x_559:
[----:B------:R-:W-:Y:S05]  /*53c0*/  BSYNC.RECONVERGENT B1 ;  /* 0x0000000000017941 */ /* 0x000fea0003800200 */
.L_x_558:
        /* <DEDUP_REMOVED lines=31> */
.L_x_561:
[----:B------:R-:W-:Y:S05]  /*55c0*/  BSYNC.RECONVERGENT B1 ;  /* 0x0000000000017941 */ /* 0x000fea0003800200 */
.L_x_560:
[----:B------:R-:W-:Y:S01]  /*55d0*/  ISETP.GT.AND P0, PT, R14, 0x1b, PT ;  /* 0x0000001b0e00780c */ /* 0x000fe20003f04270 */
[----:B0-----:R0:W0:Y:S01]  /*55e0*/  SHFL.DOWN PT, R8, R2, 0x4, 0x1f ;  /* 0x08801f0002087f89 */ /* 0x00102200000e0000 */
[----:B------:R-:W-:Y:S01]  /*55f0*/  BSSY.RECONVERGENT B1, `(.L_x_562) ;  /* 0x000001d000017945 */ /* 0x000fe20003800200 */
[----:B---3--:R-:W-:Y:S02]  /*5600*/  IMAD.MOV.U32 R11, RZ, RZ, R5 ;  /* 0x000000ffff0b7224 */ /* 0x008fe400078e0005 */
[----:B------:R3:W0:Y:S01]  /*5610*/  SHFL.DOWN PT, R9, R3, 0x4, 0x1f ;  /* 0x08801f0003097f89 */ /* 0x00062200000e0000 */
[----:B------:R-:W-:Y:S02]  /*5620*/  IMAD.MOV.U32 R12, RZ, RZ, R10 ;  /* 0x000000ffff0c7224 */ /* 0x000fe400078e000a */
[----:B-1----:R-:W-:Y:S01]  /*5630*/  IMAD.MOV.U32 R6, RZ, RZ, R2 ;  /* 0x000000ffff067224 */ /* 0x002fe200078e0002 */
[----:B----4-:R3:W1:Y:S01]  /*5640*/  SHFL.DOWN PT, R16, R5, 0x4, 0x1f ;  /* 0x08801f0005107f89 */ /* 0x01066200000e0000 */
[----:B--2---:R-:W-:-:S03]  /*5650*/  IMAD.MOV.U32 R7, RZ, RZ, R3 ;  /* 0x000000ffff077224 */ /* 0x004fc600078e0003 */
[----:B------:R3:W2:Y:S01]  /*5660*/  SHFL.DOWN PT, R13, R10, 0x4, 0x1f ;  /* 0x08801f000a0d7f89 */ /* 0x0006a200000e0000 */
[----:B------:R-:W-:Y:S05]  /*5670*/  @P0 BRA `(.L_x_563) ;  /* 0x0000000000500947 */ /* 0x000fea0003800000 */
[----:B0-----:R-:W-:Y:S01]  /*5680*/  DSETP.GEU.AND P0, PT, |R2|, |R8|, PT ;  /* 0x400000080200722a */ /* 0x001fe20003f0e200 */
[----:B-1----:R-:W-:Y:S02]  /*5690*/  IMAD.MOV.U32 R11, RZ, RZ, R16 ;  /* 0x000000ffff0b7224 */ /* 0x002fe400078e0010 */
[----:B--2---:R-:W-:Y:S02]  /*56a0*/  IMAD.MOV.U32 R12, RZ, RZ, R13 ;  /* 0x000000ffff0c7224 */ /* 0x004fe400078e000d */
        /* <DEDUP_REMOVED lines=17> */
.L_x_563:
[----:B------:R-:W-:Y:S05]  /*57c0*/  BSYNC.RECONVERGENT B1 ;  /* 0x0000000000017941 */ /* 0x000fea0003800200 */
.L_x_562:
[----:B------:R-:W-:Y:S01]  /*57d0*/  ISETP.GT.AND P0, PT, R14, 0x17, PT ;  /* 0x000000170e00780c */ /* 0x000fe20003f04270 */
[----:B0-----:R0:W4:Y:S01]  /*57e0*/  SHFL.DOWN PT, R8, R6, 0x8, 0x1f ;  /* 0x09001f0006087f89 */ /* 0x00112200000e0000 */
[----:B------:R-:W-:Y:S01]  /*57f0*/  BSSY.RECONVERGENT B1, `(.L_x_564) ;  /* 0x000001d000017945 */ /* 0x000fe20003800200 */
[----:B---3--:R-:W-:Y:S02]  /*5800*/  IMAD.MOV.U32 R5, RZ, RZ, R11 ;  /* 0x000000ffff057224 */ /* 0x008fe400078e000b */
[----:B------:R0:W3:Y:S01]  /*5810*/  SHFL.DOWN PT, R9, R7, 0x8, 0x1f ;  /* 0x09001f0007097f89 */ /* 0x0000e200000e0000 */
[----:B------:R-:W-:Y:S02]  /*5820*/  IMAD.MOV.U32 R10, RZ, RZ, R12 ;  /* 0x000000ffff0a7224 */ /* 0x000fe400078e000c */
[----:B------:R-:W-:Y:S01]  /*5830*/  IMAD.MOV.U32 R2, RZ, RZ, R6 ;  /* 0x000000ffff027224 */ /* 0x000fe200078e0006 */
[----:B-1----:R0:W1:Y:S01]  /*5840*/  SHFL.DOWN PT, R16, R11, 0x8, 0x1f ;  /* 0x09001f000b107f89 */ /* 0x00206200000e0000 */
[----:B------:R-:W-:-:S03]  /*5850*/  IMAD.MOV.U32 R3, RZ, RZ, R7 ;  /* 0x000000ffff037224 */ /* 0x000fc600078e0007 */
[----:B--2---:R0:W2:Y:S01]  /*5860*/  SHFL.DOWN PT, R13, R12, 0x8, 0x1f ;  /* 0x09001f000c0d7f89 */ /* 0x0040a200000e0000 */
[----:B------:R-:W-:Y:S05]  /*5870*/  @P0 BRA `(.L_x_565) ;  /* 0x0000000000500947 */ /* 0x000fea0003800000 */
[----:B---34-:R-:W-:Y:S01]  /*5880*/  DSETP.GEU.AND P0, PT, |R6|, |R8|, PT ;  /* 0x400000080600722a */ /* 0x018fe20003f0e200 */
[----:B-1----:R-:W-:Y:S02]  /*5890*/  IMAD.MOV.U32 R5, RZ, RZ, R16 ;  /* 0x000000ffff057224 */ /* 0x002fe400078e0010 */
        /* <DEDUP_REMOVED lines=18> */
.L_x_565:
[----:B------:R-:W-:Y:S05]  /*59c0*/  BSYNC.RECONVERGENT B1 ;  /* 0x0000000000017941 */ /* 0x000fea0003800200 */
.L_x_564:
[----:B------:R-:W-:Y:S01]  /*59d0*/  ISETP.GT.AND P0, PT, R14, 0xf, PT ;  /* 0x0000000f0e00780c */ /* 0x000fe20003f04270 */
[----:B0-----:R0:W0:Y:S01]  /*59e0*/  SHFL.DOWN PT, R6, R2, 0x10, 0x1f ;  /* 0x0a001f0002067f89 */ /* 0x00102200000e0000 */
[----:B------:R-:W-:Y:S01]  /*59f0*/  BSSY.RECONVERGENT B1, `(.L_x_566) ;  /* 0x000001d000017945 */ /* 0x000fe20003800200 */
[----:B------:R-:W-:Y:S02]  /*5a00*/  IMAD.MOV.U32 R17, RZ, RZ, R5 ;  /* 0x000000ffff117224 */ /* 0x000fe400078e0005 */
[----:B------:R0:W0:Y:S01]  /*5a10*/  SHFL.DOWN PT, R7, R3, 0x10, 0x1f ;  /* 0x0a001f0003077f89 */ /* 0x00002200000e0000 */
[----:B------:R-:W-:Y:S02]  /*5a20*/  IMAD.MOV.U32 R19, RZ, RZ, R10 ;  /* 0x000000ffff137224 */ /* 0x000fe400078e000a */
[----:B------:R-:W-:Y:S01]  /*5a30*/  IMAD.MOV.U32 R12, RZ, RZ, R2 ;  /* 0x000000ffff0c7224 */ /* 0x000fe200078e0002 */
[----:B----4-:R4:W0:Y:S01]  /*5a40*/  SHFL.DOWN PT, R8, R5, 0x10, 0x1f ;  /* 0x0a001f0005087f89 */ /* 0x01082200000e0000 */
[----:B--2---:R-:W-:-:S03]  /*5a50*/  IMAD.MOV.U32 R13, RZ, RZ, R3 ;  /* 0x000000ffff0d7224 */ /* 0x004fc600078e0003 */
[----:B---3--:R4:W2:Y:S01]  /*5a60*/  SHFL.DOWN PT, R9, R10, 0x10, 0x1f ;  /* 0x0a001f000a097f89 */ /* 0x0088a200000e0000 */
[----:B------:R-:W-:Y:S05]  /*5a70*/  @P0 BRA `(.L_x_567) ;  /* 0x0000000000500947 */ /* 0x000fea0003800000 */
[----:B0-----:R-:W-:Y:S01]  /*5a80*/  DSETP.GEU.AND P0, PT, |R2|, |R6|, PT ;  /* 0x400000060200722a */ /* 0x001fe20003f0e200 */
[----:B------:R-:W-:Y:S02]  /*5a90*/  IMAD.MOV.U32 R17, RZ, RZ, R8 ;  /* 0x000000ffff117224 */ /* 0x000fe400078e0008 */
        /* <DEDUP_REMOVED lines=18> */
.L_x_567:
[----:B------:R-:W-:Y:S05]  /*5bc0*/  BSYNC.RECONVERGENT B1 ;  /* 0x0000000000017941 */ /* 0x000fea0003800200 */
.L_x_566:
[----:B------:R-:W-:Y:S01]  /*5bd0*/  ISETP.NE.AND P0, PT, R14, RZ, PT ;  /* 0x000000ff0e00720c */ /* 0x000fe20003f05270 */
[----:B------:R-:W-:-:S12]  /*5be0*/  BSSY.RECONVERGENT B1, `(.L_x_568) ;  /* 0x000000b000017945 */ /* 0x000fd80003800200 */
[----:B------:R-:W-:Y:S05]  /*5bf0*/  @P0 BRA `(.L_x_569) ;  /* 0x0000000000240947 */ /* 0x000fea0003800000 */
[----:B0-----:R-:W0:Y:S01]  /*5c00*/  S2R R6, SR_CgaCtaId ;  /* 0x0000000000067919 */ /* 0x001e220000008800 */
[----:B------:R-:W-:Y:S01]  /*5c10*/  MOV R3, 0x400 ;  /* 0x0000040000037802 */ /* 0x000fe20000000f00 */
[----:B------:R-:W-:Y:S01]  /*5c20*/  IMAD.MOV.U32 R18, RZ, RZ, R17 ;  /* 0x000000ffff127224 */ /* 0x000fe200078e0011 */
[----:B------:R-:W-:-:S04]  /*5c30*/  SHF.R.U32.HI R2, RZ, 0x1, R4 ;  /* 0x00000001ff027819 */ /* 0x000fc80000011604 */
[----:B------:R-:W-:Y:S02]  /*5c40*/  LOP3.LUT R2, R2, 0x1f0, RZ, 0xc0, !PT ;  /* 0x000001f002027812 */ /* 0x000fe400078ec0ff */
[----:B0-----:R-:W-:-:S05]  /*5c50*/  LEA R3, R6, R3, 0x18 ;  /* 0x0000000306037211 */ /* 0x001fca00078ec0ff */
[----:B------:R-:W-:-:S05]  /*5c60*/  IMAD.IADD R3, R2, 0x1, R3 ;  /* 0x0000000102037824 */ /* 0x000fca00078e0203 */
[----:B------:R3:W-:Y:S04]  /*5c70*/  STS.64 [R3+0x10], R18 ;  /* 0x0000101203007388 */ /* 0x0007e80000000a00 */
[----:B------:R3:W-:Y:S02]  /*5c80*/  STS.64 [R3+0x8], R12 ;  /* 0x0000080c03007388 */ /* 0x0007e40000000a00 */
.L_x_569:
[----:B------:R-:W-:Y:S05]  /*5c90*/  BSYNC.RECONVERGENT B1 ;  /* 0x0000000000017941 */ /* 0x000fea0003800200 */
.L_x_568:
[----:B------:R-:W-:Y:S01]  /*5ca0*/  BAR.SYNC.DEFER_BLOCKING 0x0 ;  /* 0x0000000000007b1d */ /* 0x000fe20000010000 */
[----:B------:R-:W-:-:S13]  /*5cb0*/  ISETP.NE.AND P1, PT, R4, RZ, PT ;  /* 0x000000ff0400720c */ /* 0x000fda0003f25270 */
[----:B------:R-:W-:Y:S05]  /*5cc0*/  @P1 BRA `(.L_x_497) ;  /* 0x00000008008c1947 */ /* 0x000fea0003800000 */
[----:B0--3--:R-:W0:Y:S01]  /*5cd0*/  S2R R3, SR_CgaCtaId ;  /* 0x0000000000037919 */ /* 0x009e220000008800 */
[----:B------:R-:W-:Y:S01]  /*5ce0*/  MOV R2, 0x400 ;  /* 0x0000040000027802 */ /* 0x000fe20000000f00 */
[----:B------:R-:W-:Y:S03]  /*5cf0*/  BSSY.RECONVERGENT B1, `(.L_x_570) ;  /* 0x000001a000017945 */ /* 0x000fe60003800200 */
[----:B0-----:R-:W-:-:S05]  /*5d00*/  LEA R30, R3, R2, 0x18 ;  /* 0x00000002031e7211 */ /* 0x001fca00078ec0ff */
[----:B------:R-:W0:Y:S04]  /*5d10*/  LDS.64 R14, [R30+0x18] ;  /* 0x000018001e0e7984 */ /* 0x000e280000000a00 */
[----:B----4-:R-:W3:Y:S04]  /*5d20*/  LDS.128 R4, [R30+0x20] ;  /* 0x000020001e047984 */ /* 0x010ee80000000c00 */
[----:B------:R4:W1:Y:S04]  /*5d30*/  LDS.64 R28, [R30+0x80] ;  /* 0x000080001e1c7984 */ /* 0x0008680000000a00 */
[----:B--2---:R4:W2:Y:S01]  /*5d40*/  LDS.128 R8, [R30+0x30] ;  /* 0x000030001e087984 */ /* 0x0048a20000000c00 */
[----:B0-----:R-:W-:Y:S01]  /*5d50*/  DSETP.GEU.AND P0, PT, |R12|, |R14|, PT ;  /* 0x4000000e0c00722a */ /* 0x001fe20003f0e200 */
[----:B------:R-:W-:Y:S01]  /*5d60*/  MOV R2, R14 ;  /* 0x0000000e00027202 */ /* 0x000fe20000000f00 */
[----:B------:R-:W-:-:S02]  /*5d70*/  IMAD.MOV.U32 R3, RZ, RZ, R15 ;  /* 0x000000ffff037224 */ /* 0x000fc400078e000f */
[----:B---3--:R-:W-:Y:S02]  /*5d80*/  IMAD.MOV.U32 R31, RZ, RZ, R4 ;  /* 0x000000ffff1f7224 */ /* 0x008fe400078e0004 */
[----:B------:R-:W-:-:S08]  /*5d90*/  IMAD.MOV.U32 R33, RZ, RZ, R5 ;  /* 0x000000ffff217224 */ /* 0x000fd000078e0005 */
[----:B-12-4-:R-:W-:Y:S05]  /*5da0*/  @!P0 BRA `(.L_x_571) ;  /* 0x0000000000388947 */ /* 0x016fea0003800000 */
        /* <DEDUP_REMOVED lines=14> */
.L_x_571:
[----:B------:R-:W-:Y:S05]  /*5e90*/  BSYNC.RECONVERGENT B1 ;  /* 0x0000000000017941 */ /* 0x000fea0003800200 */
.L_x_570:
        /* <DEDUP_REMOVED lines=25> */
.L_x_573:
[----:B------:R-:W-:Y:S05]  /*6030*/  BSYNC.RECONVERGENT B1 ;  /* 0x0000000000017941 */ /* 0x000fea0003800200 */
.L_x_572:
        /* <DEDUP_REMOVED lines=21> */
.L_x_575:
[----:B------:R-:W-:Y:S05]  /*6190*/  BSYNC.RECONVERGENT B1 ;  /* 0x0000000000017941 */ /* 0x000fea0003800200 */
.L_x_574:
        /* <DEDUP_REMOVED lines=21> */
.L_x_577:
[----:B------:R-:W-:Y:S05]  /*62f0*/  BSYNC.RECONVERGENT B1 ;  /* 0x0000000000017941 */ /* 0x000fea0003800200 */
.L_x_576:
        /* <DEDUP_REMOVED lines=21> */
.L_x_579:
[----:B------:R-:W-:Y:S05]  /*6450*/  BSYNC.RECONVERGENT B1 ;  /* 0x0000000000017941 */ /* 0x000fea0003800200 */
.L_x_578:
        /* <DEDUP_REMOVED lines=21> */
.L_x_581:
[----:B------:R-:W-:Y:S05]  /*65b0*/  BSYNC.RECONVERGENT B1 ;  /* 0x0000000000017941 */ /* 0x000fea0003800200 */
.L_x_580:
        /* <DEDUP_REMOVED lines=20> */
.L_x_497:
[----:B------:R-:W-:Y:S05]  /*6700*/  BSYNC.RECONVERGENT B0 ;  /* 0x0000000000007941 */ /* 0x000fea0003800200 */
.L_x_464:
[----:B------:R-:W-:Y:S05]  /*6710*/  @P1 EXIT ;  /* 0x000000000000194d */ /* 0x000fea0003800000 */
[----:B01-3--:R-:W0:Y:S01]  /*6720*/  LDC.64 R2, c[0x0][0x390] ;  /* 0x0000e400ff027b82 */ /* 0x00be220000000a00 */
[----:B------:R-:W-:Y:S02]  /*6730*/  IMAD.MOV.U32 R18, RZ, RZ, R17 ;  /* 0x000000ffff127224 */ /* 0x000fe400078e0011 */
[----:B0-----:R-:W-:-:S05]  /*6740*/  IMAD.WIDE.U32 R2, R0, 0x10, R2 ;  /* 0x0000001000027825 */ /* 0x001fca00078e0002 */
[----:B------:R-:W-:Y:S04]  /*6750*/  STG.E.64 desc[UR10][R2.64], R12 ;  /* 0x0000000c02007986 */ /* 0x000fe8000c101b0a */
[----:B------:R-:W-:Y:S01]  /*6760*/  STG.E.64 desc[UR10][R2.64+0x8], R18 ;  /* 0x0000081202007986 */ /* 0x000fe2000c101b0a */
[----:B------:R-:W-:Y:S05]  /*6770*/  EXIT ;  /* 0x000000000000794d */ /* 0x000fea0003800000 */
.L_x_582:
        /* <DEDUP_REMOVED lines=16> */
.L_x_726:


//--------------------- .text._ZN6thrust24THRUST_300001_SM_1000_NS8cuda_cub4core6detail13_kernel_agentINS1_8__reduce11ReduceAgentINS0_12zip_iteratorIN4cuda3std3__45tupleIJNS0_10device_ptrIdEENS0_17counting_iteratorIlNS0_11use_defaultESF_SF_EEEEEEEPNSB_IJdlEEESJ_iNS1_9__extrema9arg_max_fIdl10comparatorEEEEJSI_SK_iSO_EEEvDpT0_ --------------------------
	.section	.text._ZN6thrust24THRUST_300001_SM_1000_NS8cuda_cub4core6detail13_kernel_agentINS1_8__reduce11ReduceAgentINS0_12zip_iteratorIN4cuda3std3__45tupleIJNS0_10device_ptrIdEENS0_17counting_iteratorIlNS0_11use_defaultESF_SF_EEEEEEEPNSB_IJdlEEESJ_iNS1_9__extrema9arg_max_fIdl10comparatorEEEEJSI_SK_iSO_EEEvDpT0_,"ax",@progbits
	.align	128
        .global         _ZN6thrust24THRUST_300001_SM_1000_NS8cuda_cub4core6detail13_kernel_agentINS1_8__reduce11ReduceAgentINS0_12zip_iteratorIN4cuda3std3__45tupleIJNS0_10device_ptrIdEENS0_17counting_iteratorIlNS0_11use_defaultESF_SF_EEEEEEEPNSB_IJdlEEESJ_iNS1_9__extrema9arg_max_fIdl10comparatorEEEEJSI_SK_iSO_EEEvDpT0_
        .type           _ZN6thrust24THRUST_300001_SM_1000_NS8cuda_cub4core6detail13_kernel_agentINS1_8__reduce11ReduceAgentINS0_12zip_iteratorIN4cuda3std3__45tupleIJNS0_10device_ptrIdEENS0_17counting_iteratorIlNS0_11use_defaultESF_SF_EEEEEEEPNSB_IJdlEEESJ_iNS1_9__extrema9arg_max_fIdl10comparatorEEEEJSI_SK_iSO_EEEvDpT0_,@function
        .size           _ZN6thrust24THRUST_300001_SM_1000_NS8cuda_cub4core6detail13_kernel_agentINS1_8__reduce11ReduceAgentINS0_12zip_iteratorIN4cuda3std3__45tupleIJNS0_10device_ptrIdEENS0_17counting_iteratorIlNS0_11use_defaultESF_SF_EEEEEEEPNSB_IJdlEEESJ_iNS1_9__extrema9arg_max_fIdl10comparatorEEEEJSI_SK_iSO_EEEvDpT0_,(.L_x_727 - _ZN6thrust24THRUST_300001_SM_1000_NS8cuda_cub4core6detail13_kernel_agentINS1_8__reduce11ReduceAgentINS0_12zip_iteratorIN4cuda3std3__45tupleIJNS0_10device_ptrIdEENS0_17counting_iteratorIlNS0_11use_defaultESF_SF_EEEEEEEPNSB_IJdlEEESJ_iNS1_9__extrema9arg_max_fIdl10comparatorEEEEJSI_SK_iSO_EEEvDpT0_)
        .other          _ZN6thrust24THRUST_300001_SM_1000_NS8cuda_cub4core6detail13_kernel_agentINS1_8__reduce11ReduceAgentINS0_12zip_iteratorIN4cuda3std3__45tupleIJNS0_10device_ptrIdEENS0_17counting_iteratorIlNS0_11use_defaultESF_SF_EEEEEEEPNSB_IJdlEEESJ_iNS1_9__extrema9arg_max_fIdl10comparatorEEEEJSI_SK_iSO_EEEvDpT0_,@"STO_CUDA_ENTRY STV_DEFAULT"
_ZN6thrust24THRUST_300001_SM_1000_NS8cuda_cub4core6detail13_kernel_agentINS1_8__reduce11ReduceAgentINS0_12zip_iteratorIN4cuda3std3__45tupleIJNS0_10device_ptrIdEENS0_17counting_iteratorIlNS0_11use_defaultESF_SF_EEEEEEEPNSB_IJdlEEESJ_iNS1_9__extrema9arg_max_fIdl10comparatorEEEEJSI_SK_iSO_EEEvDpT0_:
.text._ZN6thrust24THRUST_300001_SM_1000_NS8cuda_cub4core6detail13_kernel_agentINS1_8__reduce11ReduceAgentINS0_12zip_iteratorIN4cuda3std3__45tupleIJNS0_10device_ptrIdEENS0_17counting_iteratorIlNS0_11use_defaultESF_SF_EEEEEEEPNSB_IJdlEEESJ_iNS1_9__extrema9arg_max_fIdl10comparatorEEEEJSI_SK_iSO_EEEvDpT0_:
        /* <DEDUP_REMOVED lines=23> */
.L_x_586:
[----:B0-----:R-:W-:Y:S05]  /*0170*/  BSYNC.RECONVERGENT B1 ;  /* 0x0000000000017941 */ /* 0x001fea0003800200 */
.L_x_585:
        /* <DEDUP_REMOVED lines=19> */
.L_x_593:
        /* <DEDUP_REMOVED lines=31> */
.L_x_592:
[----:B------:R-:W-:Y:S05]  /*04a0*/  BSYNC.RECONVERGENT B3 ;  /* 0x0000000000037941 */ /* 0x000fea0003800200 */
.L_x_591:
[----:B------:R-:W-:Y:S01]  /*04b0*/  IADD3 R14, P0, PT, R14, 0x100, RZ ;  /* 0x000001000e0e7810 */ /* 0x000fe20007f1e0ff */
[----:B------:R-:W-:Y:S02]  /*04c0*/  VIADD R10, R10, 0x100 ;  /* 0x000001000a0a7836 */ /* 0x000fe40000000000 */
[----:B------:R-:W-:Y:S02]  /*04d0*/  IMAD.X R13, RZ, RZ, R13, P3 ;  /* 0x000000ffff0d7224 */ /* 0x000fe400018e060d */
[----:B------:R-:W-:Y:S01]  /*04e0*/  IMAD.X R15, RZ, RZ, R15, P0 ;  /* 0x000000ffff0f7224 */ /* 0x000fe200000e060f */
[----:B------:R-:W-:Y:S07]  /*04f0*/  @P2 BRA `(.L_x_593) ;  /* 0xfffffffc006c2947 */ /* 0x000fee000383ffff */
.L_x_590:
[----:B------:R-:W-:Y:S05]  /*0500*/  BSYNC.RECONVERGENT B2 ;  /* 0x0000000000027941 */ /* 0x000fea0003800200 */
.L_x_589:
[----:B------:R-:W-:-:S13]  /*0510*/  ISETP.GE.U32.AND P0, PT, R16, 0x300, PT ;  /* 0x000003001000780c */ /* 0x000fda0003f06070 */
[----:B------:R-:W-:Y:S05]  /*0520*/  @!P0 BRA `(.L_x_588) ;  /* 0x0000000400bc8947 */ /* 0x000fea0003800000 */
[----:B------:R-:W0:Y:S01]  /*0530*/  LDC.64 R4, c[0x0][0x380] ;  /* 0x0000e000ff047b82 */ /* 0x000e220000000a00 */
[----:B------:R-:W-:-:S07]  /*0540*/  VIADD R20, R10, 0x200 ;  /* 0x000002000a147836 */ /* 0x000fce0000000000 */
[----:B------:R-:W1:Y:S02]  /*0550*/  LDC.64 R6, c[0x0][0x388] ;  /* 0x0000e200ff067b82 */ /* 0x000e640000000a00 */
.L_x_602:
        /* <DEDUP_REMOVED lines=30> */
.L_x_595:
[----:B------:R-:W-:Y:S05]  /*0740*/  BSYNC.RECONVERGENT B2 ;  /* 0x0000000000027941 */ /* 0x000fea0003800200 */
.L_x_594:
[----:B-----5:R-:W-:Y:S01]  /*0750*/  DSETP.GEU.AND P0, PT, |R16|, |R14|, PT ;  /* 0x4000000e1000722a */ /* 0x020fe20003f0e200 */
[C---:B------:R-:W-:Y:S01]  /*0760*/  IADD3 R19, P1, PT, R23.reuse, R6, RZ ;  /* 0x0000000617137210 */ /* 0x040fe20007f3e0ff */
[----:B------:R-:W-:Y:S01]  /*0770*/  BSSY.RECONVERGENT B2, `(.L_x_596) ;  /* 0x0000015000027945 */ /* 0x000fe20003800200 */
[----:B------:R-:W-:Y:S02]  /*0780*/  IMAD.MOV.U32 R2, RZ, RZ, R14 ;  /* 0x000000ffff027224 */ /* 0x000fe400078e000e */
[----:B------:R-:W-:Y:S01]  /*0790*/  LEA.HI.X.SX32 R18, R23, R7, 0x1, P1 ;  /* 0x0000000717127211 */ /* 0x000fe200008f0eff */
[----:B------:R-:W-:Y:S02]  /*07a0*/  IMAD.MOV.U32 R9, RZ, RZ, R19 ;  /* 0x000000ffff097224 */ /* 0x000fe400078e0013 */
[----:B------:R-:W-:Y:S02]  /*07b0*/  IMAD.MOV.U32 R3, RZ, RZ, R15 ;  /* 0x000000ffff037224 */ /* 0x000fe400078e000f */
[----:B------:R-:W-:-:S04]  /*07c0*/  IMAD.MOV.U32 R8, RZ, RZ, R18 ;  /* 0x000000ffff087224 */ /* 0x000fc800078e0012 */
        /* <DEDUP_REMOVED lines=15> */
.L_x_597:
[----:B------:R-:W-:Y:S05]  /*08c0*/  BSYNC.RECONVERGENT B2 ;  /* 0x0000000000027941 */ /* 0x000fea0003800200 */
.L_x_596:
        /* <DEDUP_REMOVED lines=25> */
.L_x_599:
[----:B------:R-:W-:Y:S05]  /*0a60*/  BSYNC.RECONVERGENT B2 ;  /* 0x0000000000027941 */ /* 0x000fea0003800200 */
.L_x_598:
        /* <DEDUP_REMOVED lines=22> */
.L_x_601:
[----:B------:R-:W-:Y:S05]  /*0bd0*/  BSYNC.RECONVERGENT B2 ;  /* 0x0000000000027941 */ /* 0x000fea0003800200 */
.L_x_600:
[C---:B------:R-:W-:Y:S01]  /*0be0*/  VIADD R10, R20.reuse, 0x200 ;  /* 0x00000200140a7836 */ /* 0x040fe20000000000 */
[----:B------:R-:W-:-:S04]  /*0bf0*/  IADD3 R20, PT, PT, R20, 0x400, RZ ;  /* 0x0000040014147810 */ /* 0x000fc80007ffe0ff */
[----:B------:R-:W-:-:S13]  /*0c00*/  ISETP.GE.AND P0, PT, R10, UR5, PT ;  /* 0x000000050a007c0c */ /* 0x000fda000bf06270 */
[----:B------:R-:W-:Y:S05]  /*0c10*/  @!P0 BRA `(.L_x_602) ;  /* 0xfffffff800508947 */ /* 0x000fea000383ffff */
.L_x_588:
[----:B------:R-:W-:Y:S05]  /*0c20*/  BSYNC.RECONVERGENT B1 ;  /* 0x0000000000017941 */ /* 0x000fea0003800200 */
.L_x_587:
        /* <DEDUP_REMOVED lines=35> */
.L_x_605:
[----:B------:R-:W-:Y:S05]  /*0e60*/  BSYNC.RECONVERGENT B1 ;  /* 0x0000000000017941 */ /* 0x000fea0003800200 */
.L_x_604:
        /* <DEDUP_REMOVED lines=31> */
.L_x_607:
[----:B------:R-:W-:Y:S05]  /*1060*/  BSYNC.RECONVERGENT B1 ;  /* 0x0000000000017941 */ /* 0x000fea0003800200 */
.L_x_606:
        /* <DEDUP_REMOVED lines=31> */
.L_x_609:
[----:B------:R-:W-:Y:S05]  /*1260*/  BSYNC.RECONVERGENT B1 ;  /* 0x0000000000017941 */ /* 0x000fea0003800200 */
.L_x_608:
[----:B------:R-:W-:Y:S01]  /*1270*/  ISETP.GT.AND P0, PT, R10, 0x17, PT ;  /* 0x000000170a00780c */ /* 0x000fe20003f04270 */
[----:B-1----:R1:W1:Y:S01]  /*1280*/  SHFL.DOWN PT, R2, R4, 0x8, 0x1f ;  /* 0x09001f0004027f89 */ /* 0x00226200000e0000 */
[----:B------:R-:W-:Y:S01]  /*1290*/  BSSY.RECONVERGENT B1, `(.L_x_610) ;  /* 0x000001d000017945 */ /* 0x000fe20003800200 */
[----:B0-----:R-:W-:Y:S02]  /*12a0*/  IMAD.MOV.U32 R8, RZ, RZ, R11 ;  /* 0x000000ffff087224 */ /* 0x001fe400078e000b */
[----:B------:R0:W0:Y:S01]  /*12b0*/  SHFL.DOWN PT, R3, R5, 0x8, 0x1f ;  /* 0x09001f0005037f89 */ /* 0x00002200000e0000 */
[----:B------:R-:W-:Y:S02]  /*12c0*/  IMAD.MOV.U32 R9, RZ, RZ, R12 ;  /* 0x000000ffff097224 */ /* 0x000fe400078e000c */
[----:B------:R-:W-:Y:S01]  /*12d0*/  IMAD.MOV.U32 R6, RZ, RZ, R4 ;  /* 0x000000ffff067224 */ /* 0x000fe200078e0004 */
[----:B---3--:R3:W0:Y:S01]  /*12e0*/  SHFL.DOWN PT, R14, R11, 0x8, 0x1f ;  /* 0x09001f000b0e7f89 */ /* 0x00862200000e0000 */
[----:B--2---:R-:W-:-:S03]  /*12f0*/  IMAD.MOV.U32 R7, RZ, RZ, R5 ;  /* 0x000000ffff077224 */ /* 0x004fc600078e0005 */
[----:B----4-:R3:W2:Y:S01]  /*1300*/  SHFL.DOWN PT, R13, R12, 0x8, 0x1f ;  /* 0x09001f000c0d7f89 */ /* 0x0106a200000e0000 */
[----:B------:R-:W-:Y:S05]  /*1310*/  @P0 BRA `(.L_x_611) ;  /* 0x0000000000500947 */ /* 0x000fea0003800000 */
[----:B01----:R-:W-:Y:S01]  /*1320*/  DSETP.GEU.AND P0, PT, |R4|, |R2|, PT ;  /* 0x400000020400722a */ /* 0x003fe20003f0e200 */
[----:B------:R-:W-:Y:S01]  /*1330*/  IMAD.MOV.U32 R8, RZ, RZ, R14 ;  /* 0x000000ffff087224 */ /* 0x000fe200078e000e */
[----:B--2---:R-:W-:Y:S01]  /*1340*/  MOV R9, R13 ;  /* 0x0000000d00097202 */ /* 0x004fe20000000f00 */
        /* <DEDUP_REMOVED lines=17> */
.L_x_611:
[----:B------:R-:W-:Y:S05]  /*1460*/  BSYNC.RECONVERGENT B1 ;  /* 0x0000000000017941 */ /* 0x000fea0003800200 */
.L_x_610:
[----:B------:R-:W-:Y:S01]  /*1470*/  ISETP.GT.AND P0, PT, R10, 0xf, PT ;  /* 0x0000000f0a00780c */ /* 0x000fe20003f04270 */
[----:B-1----:R1:W4:Y:S01]  /*1480*/  SHFL.DOWN PT, R4, R6, 0x10, 0x1f ;  /* 0x0a001f0006047f89 */ /* 0x00232200000e0000 */
[----:B------:R-:W-:Y:S01]  /*1490*/  BSSY.RECONVERGENT B1, `(.L_x_612) ;  /* 0x000001d000017945 */ /* 0x000fe20003800200 */
[----:B0-----:R-:W-:Y:S02]  /*14a0*/  IMAD.MOV.U32 R14, RZ, RZ, R8 ;  /* 0x000000ffff0e7224 */ /* 0x001fe400078e0008 */
[----:B------:R1:W0:Y:S01]  /*14b0*/  SHFL.DOWN PT, R5, R7, 0x10, 0x1f ;  /* 0x0a001f0007057f89 */ /* 0x00022200000e0000 */
[----:B------:R-:W-:Y:S02]  /*14c0*/  IMAD.MOV.U32 R15, RZ, RZ, R9 ;  /* 0x000000ffff0f7224 */ /* 0x000fe400078e0009 */
[----:B------:R-:W-:Y:S01]  /*14d0*/  IMAD.MOV.U32 R2, RZ, RZ, R6 ;  /* 0x000000ffff027224 */ /* 0x000fe200078e0006 */
[----:B---3--:R1:W3:Y:S01]  /*14e0*/  SHFL.DOWN PT, R11, R8, 0x10, 0x1f ;  /* 0x0a001f00080b7f89 */ /* 0x0082e200000e0000 */
[----:B------:R-:W-:-:S03]  /*14f0*/  IMAD.MOV.U32 R3, RZ, RZ, R7 ;  /* 0x000000ffff037224 */ /* 0x000fc600078e0007 */
[----:B------:R1:W0:Y:S01]  /*1500*/  SHFL.DOWN PT, R12, R9, 0x10, 0x1f ;  /* 0x0a001f00090c7f89 */ /* 0x00022200000e0000 */
[----:B------:R-:W-:Y:S05]  /*1510*/  @P0 BRA `(.L_x_613) ;  /* 0x0000000000500947 */ /* 0x000fea0003800000 */
[----:B0---4-:R-:W-:Y:S01]  /*1520*/  DSETP.GEU.AND P0, PT, |R6|, |R4|, PT ;  /* 0x400000040600722a */ /* 0x011fe20003f0e200 */
[----:B---3--:R-:W-:Y:S02]  /*1530*/  IMAD.MOV.U32 R14, RZ, RZ, R11 ;  /* 0x000000ffff0e7224 */ /* 0x008fe400078e000b */
        /* <DEDUP_REMOVED lines=18> */
.L_x_613:
[----:B------:R-:W-:Y:S05]  /*1660*/  BSYNC.RECONVERGENT B1 ;  /* 0x0000000000017941 */ /* 0x000fea0003800200 */
.L_x_612:
[----:B------:R-:W-:Y:S01]  /*1670*/  ISETP.NE.AND P0, PT, R10, RZ, PT ;  /* 0x000000ff0a00720c */ /* 0x000fe20003f05270 */
[----:B------:R-:W-:-:S12]  /*1680*/  BSSY.RECONVERGENT B1, `(.L_x_614) ;  /* 0x000000a000017945 */ /* 0x000fd80003800200 */
[----:B------:R-:W-:Y:S05]  /*1690*/  @P0 BRA `(.L_x_615) ;  /* 0x0000000000200947 */ /* 0x000fea0003800000 */
[----:B-1----:R-:W1:Y:S01]  /*16a0*/  S2R R6, SR_CgaCtaId ;  /* 0x0000000000067919 */ /* 0x002e620000008800 */
[----:B0-----:R-:W-:Y:S02]  /*16b0*/  MOV R5, 0x400 ;  /* 0x0000040000057802 */ /* 0x001fe40000000f00 */
[----:B----4-:R-:W-:-:S04]  /*16c0*/  SHF.R.U32.HI R4, RZ, 0x1, R0 ;  /* 0x00000001ff047819 */ /* 0x010fc80000011600 */
[----:B------:R-:W-:Y:S02]  /*16d0*/  LOP3.LUT R4, R4, 0x1f0, RZ, 0xc0, !PT ;  /* 0x000001f004047812 */ /* 0x000fe400078ec0ff */
[----:B-1----:R-:W-:-:S05]  /*16e0*/  LEA R5, R6, R5, 0x18 ;  /* 0x0000000506057211 */ /* 0x002fca00078ec0ff */
[----:B------:R-:W-:-:S05]  /*16f0*/  IMAD.IADD R5, R4, 0x1, R5 ;  /* 0x0000000104057824 */ /* 0x000fca00078e0205 */
[----:B------:R0:W-:Y:S04]  /*1700*/  STS.64 [R5+0x10], R14 ;  /* 0x0000100e05007388 */ /* 0x0001e80000000a00 */
[----:B------:R0:W-:Y:S02]  /*1710*/  STS.64 [R5+0x8], R2 ;  /* 0x0000080205007388 */ /* 0x0001e40000000a00 */
.L_x_615:
[----:B------:R-:W-:Y:S05]  /*1720*/  BSYNC.RECONVERGENT B1 ;  /* 0x0000000000017941 */ /* 0x000fea0003800200 */
.L_x_614:
        /* <DEDUP_REMOVED lines=8> */
[----:B-1--4-:R-:W1:Y:S04]  /*17b0*/  LDS.128 R4, [R0+0x20] ;  /* 0x0000200000047984 */ /* 0x012e680000000c00 */
[----:B--2---:R2:W4:Y:S04]  /*17c0*/  LDS.64 R12, [R0+0x80] ;  /* 0x00008000000c7984 */ /* 0x0045280000000a00 */
[----:B---3--:R2:W3:Y:S01]  /*17d0*/  LDS.128 R8, [R0+0x30] ;  /* 0x0000300000087984 */ /* 0x0084e20000000c00 */
[----:B0-----:R-:W-:Y:S01]  /*17e0*/  DSETP.GEU.AND P0, PT, |R2|, |R16|, PT ;  /* 0x400000100200722a */ /* 0x001fe20003f0e200 */
[----:B------:R-:W-:Y:S01]  /*17f0*/  IMAD.MOV.U32 R24, RZ, RZ, R16 ;  /* 0x000000ffff187224 */ /* 0x000fe200078e0010 */
[----:B------:R-:W-:Y:S01]  /*1800*/  MOV R25, R17 ;  /* 0x0000001100197202 */ /* 0x000fe20000000f00 */
[----:B-1----:R-:W-:-:S02]  /*1810*/  IMAD.MOV.U32 R26, RZ, RZ, R4 ;  /* 0x000000ffff1a7224 */ /* 0x002fc400078e0004 */
[----:B------:R-:W-:-:S09]  /*1820*/  IMAD.MOV.U32 R27, RZ, RZ, R5 ;  /* 0x000000ffff1b7224 */ /* 0x000fd200078e0005 */
        /* <DEDUP_REMOVED lines=15> */
.L_x_618:
[----:B------:R-:W-:Y:S05]  /*1920*/  BSYNC.RECONVERGENT B1 ;  /* 0x0000000000017941 */ /* 0x000fea0003800200 */
.L_x_617:
        /* <DEDUP_REMOVED lines=23> */
.L_x_620:
[----:B------:R-:W-:Y:S05]  /*1aa0*/  BSYNC.RECONVERGENT B1 ;  /* 0x0000000000017941 */ /* 0x000fea0003800200 */
.L_x_619:
        /* <DEDUP_REMOVED lines=21> */
.L_x_622:
[----:B------:R-:W-:Y:S05]  /*1c00*/  BSYNC.RECONVERGENT B1 ;  /* 0x0000000000017941 */ /* 0x000fea0003800200 */
.L_x_621:
        /* <DEDUP_REMOVED lines=23> */
.L_x_624:
[----:B------:R-:W-:Y:S05]  /*1d80*/  BSYNC.RECONVERGENT B1 ;  /* 0x0000000000017941 */ /* 0x000fea0003800200 */
.L_x_623:
        /* <DEDUP_REMOVED lines=21> */
.L_x_626:
[----:B------:R-:W-:Y:S05]  /*1ee0*/  BSYNC.RECONVERGENT B1 ;  /* 0x0000000000017941 */ /* 0x000fea0003800200 */
.L_x_625:
[----:B------:R-:W-:Y:S01]  /*1ef0*/  DSETP.GEU.AND P0, PT, |R2|, |R10|, PT ;  /* 0x4000000a0200722a */ /* 0x000fe20003f0e200 */
[----:B------:R-:W-:Y:S01]  /*1f00*/  BSSY.RECONVERGENT B1, `(.L_x_627) ;  /* 0x0000014000017945 */ /* 0x000fe20003800200 */
[----:B------:R-:W-:Y:S01]  /*1f10*/  IMAD.MOV.U32 R8, RZ, RZ, R10 ;  /* 0x000000ffff087224 */ /* 0x000fe200078e000a */
[----:B---3--:R-:W-:Y:S01]  /*1f20*/  MOV R0, R5 ;  /* 0x0000000500007202 */ /* 0x008fe20000000f00 */
        /* <DEDUP_REMOVED lines=17> */
.L_x_628:
[----:B------:R-:W-:Y:S05]  /*2040*/  BSYNC.RECONVERGENT B1 ;  /* 0x0000000000017941 */ /* 0x000fea0003800200 */
.L_x_627:
        /* <DEDUP_REMOVED lines=21> */
.L_x_603:
        /* <DEDUP_REMOVED lines=9> */
[----:B------:R-:W-:Y:S02]  /*2230*/  VIADD R5, R5, UR6 ;  /* 0x0000000605057c36 */ /* 0x000fe40008000000 */
        /* <DEDUP_REMOVED lines=9> */
[----:B----4-:R-:W-:Y:S01]  /*22d0*/  IMAD.MOV.U32 R14, RZ, RZ, R12 ;  /* 0x000000ffff0e7224 */ /* 0x010fe200078e000c */
[----:B------:R-:W-:Y:S01]  /*22e0*/  MOV R6, R10 ;  /* 0x0000000a00067202 */ /* 0x000fe20000000f00 */
[----:B0-----:R-:W-:Y:S02]  /*22f0*/  IMAD.MOV.U32 R16, RZ, RZ, R13 ;  /* 0x000000ffff107224 */ /* 0x001fe400078e000d */
        /* <DEDUP_REMOVED lines=16> */
.L_x_630:
[----:B------:R-:W-:Y:S05]  /*2400*/  BSYNC.RECONVERGENT B1 ;  /* 0x0000000000017941 */ /* 0x000fea0003800200 */
.L_x_629:
        /* <DEDUP_REMOVED lines=32> */
.L_x_632:
[----:B------:R-:W-:Y:S05]  /*2610*/  BSYNC.RECONVERGENT B1 ;  /* 0x0000000000017941 */ /* 0x000fea0003800200 */
.L_x_631:
[----:B-1----:R-:W-:Y:S01]  /*2620*/  VIADD R2, R4, 0x4 ;  /* 0x0000000404027836 */ /* 0x002fe20000000000 */
[----:B------:R1:W4:Y:S01]  /*2630*/  SHFL.DOWN PT, R6, R8, 0x4, R5 ;  /* 0x0880000008067989 */ /* 0x00032200000e0005 */
[----:B------:R-:W-:Y:S01]  /*2640*/  BSSY.RECONVERGENT B1, `(.L_x_633) ;  /* 0x000001e000017945 */ /* 0x000fe20003800200 */
[----:B--2---:R-:W-:Y:S01]  /*2650*/  IMAD.MOV.U32 R14, RZ, RZ, R10 ;  /* 0x000000ffff0e7224 */ /* 0x004fe200078e000a */
[----:B------:R-:W-:Y:S01]  /*2660*/  MOV R16, R12 ;  /* 0x0000000c00107202 */ /* 0x000fe20000000f00 */
[----:B------:R1:W2:Y:S01]  /*2670*/  SHFL.DOWN PT, R7, R9, 0x4, R5 ;  /* 0x0880000009077989 */ /* 0x0002a200000e0005 */
[----:B------:R-:W-:Y:S01]  /*2680*/  ISETP.GT.AND P0, PT, R2, R5, PT ;  /* 0x000000050200720c */ /* 0x000fe20003f04270 */
[----:B------:R-:W-:Y:S02]  /*2690*/  IMAD.MOV.U32 R2, RZ, RZ, R8 ;  /* 0x000000ffff027224 */ /* 0x000fe400078e0008 */
[----:B---3--:R1:W3:Y:S01]  /*26a0*/  SHFL.DOWN PT, R11, R10, 0x4, R5 ;  /* 0x088000000a0b7989 */ /* 0x0082e200000e0005 */
[----:B------:R-:W-:-:S03]  /*26b0*/  IMAD.MOV.U32 R3, RZ, RZ, R9 ;  /* 0x000000ffff037224 */ /* 0x000fc600078e0009 */
[----:B0-----:R1:W0:Y:S06]  /*26c0*/  SHFL.DOWN PT, R13, R12, 0x4, R5 ;  /* 0x088000000c0d7989 */ /* 0x00122c00000e0005 */
        /* <DEDUP_REMOVED lines=21> */
.L_x_634:
[----:B------:R-:W-:Y:S05]  /*2820*/  BSYNC.RECONVERGENT B1 ;  /* 0x0000000000017941 */ /* 0x000fea0003800200 */
.L_x_633:
        /* <DEDUP_REMOVED lines=8> */
[----:B---3--:R3:W1:Y:S01]  /*28b0*/  SHFL.DOWN PT, R11, R14, 0x8, R5 ;  /* 0x090000000e0b7989 */ /* 0x00866200000e0005 */
[----:B--2---:R-:W-:-:S03]  /*28c0*/  IMAD.MOV.U32 R7, RZ, RZ, R3 ;  /* 0x000000ffff077224 */ /* 0x004fc600078e0003 */
[----:B0-----:R3:W0:Y:S04]  /*28d0*/  SHFL.DOWN PT, R13, R16, 0x8, R5 ;  /* 0x09000000100d7989 */ /* 0x00162800000e0005 */
        /* <DEDUP_REMOVED lines=21> */
.L_x_636:
[----:B------:R-:W-:Y:S05]  /*2a30*/  BSYNC.RECONVERGENT B1 ;  /* 0x0000000000017941 */ /* 0x000fea0003800200 */
.L_x_635:
[----:B-1----:R-:W-:Y:S01]  /*2a40*/  VIADD R2, R4, 0x10 ;  /* 0x0000001004027836 */ /* 0x002fe20000000000 */
[----:B----4-:R1:W2:Y:S01]  /*2a50*/  SHFL.DOWN PT, R8, R6, 0x10, R5 ;  /* 0x0a00000006087989 */ /* 0x0102a200000e0005 */
[----:B------:R-:W-:Y:S01]  /*2a60*/  BSSY.RECONVERGENT B1, `(.L_x_637) ;  /* 0x000001e000017945 */ /* 0x000fe20003800200 */
[----:B---3--:R-:W-:Y:S02]  /*2a70*/  IMAD.MOV.U32 R14, RZ, RZ, R10 ;  /* 0x000000ffff0e7224 */ /* 0x008fe400078e000a */
[----:B------:R-:W-:Y:S01]  /*2a80*/  ISETP.GT.AND P0, PT, R2, R5, PT ;  /* 0x000000050200720c */ /* 0x000fe20003f04270 */
[----:B------:R1:W3:Y:S01]  /*2a90*/  SHFL.DOWN PT, R9, R7, 0x10, R5 ;  /* 0x0a00000007097989 */ /* 0x0002e200000e0005 */
[----:B------:R-:W-:Y:S02]  /*2aa0*/  IMAD.MOV.U32 R15, RZ, RZ, R12 ;  /* 0x000000ffff0f7224 */ /* 0x000fe400078e000c */
[----:B------:R-:W-:Y:S01]  /*2ab0*/  IMAD.MOV.U32 R2, RZ, RZ, R6 ;  /* 0x000000ffff027224 */ /* 0x000fe200078e0006 */
[----:B------:R1:W4:Y:S01]  /*2ac0*/  SHFL.DOWN PT, R11, R10, 0x10, R5 ;  /* 0x0a0000000a0b7989 */ /* 0x00032200000e0005 */
        /* <DEDUP_REMOVED lines=23> */
.L_x_638:
[----:B------:R-:W-:Y:S05]  /*2c40*/  BSYNC.RECONVERGENT B1 ;  /* 0x0000000000017941 */ /* 0x000fea0003800200 */
.L_x_637:
        /* <DEDUP_REMOVED lines=11> */
.L_x_640:
[----:B------:R-:W-:Y:S05]  /*2d00*/  BSYNC.RECONVERGENT B1 ;  /* 0x0000000000017941 */ /* 0x000fea0003800200 */
.L_x_639:
[----:B------:R-:W-:Y:S01]  /*2d10*/  BAR.SYNC.DEFER_BLOCKING 0x0 ;  /* 0x0000000000007b1d */ /* 0x000fe20000010000 */
[----:B------:R-:W-:-:S13]  /*2d20*/  ISETP.NE.AND P1, PT, R0, RZ, PT ;  /* 0x000000ff0000720c */ /* 0x000fda0003f25270 */
[----:B------:R-:W-:Y:S05]  /*2d30*/  @P1 BRA `(.L_x_616) ;  /* 0x0000003400d41947 */ /* 0x000fea0003800000 */
[----:B------:R-:W-:Y:S01]  /*2d40*/  UISETP.GE.AND UP0, UPT, UR6, 0x21, UPT ;  /* 0x000000210600788c */ /* 0x000fe2000bf06270 */
[----:B----4-:R-:W-:Y:S02]  /*2d50*/  IMAD.MOV.U32 R11, RZ, RZ, R14 ;  /* 0x000000ffff0b7224 */ /* 0x010fe400078e000e */
[----:B--2---:R-:W-:Y:S02]  /*2d60*/  IMAD.MOV.U32 R8, RZ, RZ, R15 ;  /* 0x000000ffff087224 */ /* 0x004fe400078e000f */
        /* <DEDUP_REMOVED lines=8> */
[----:B0-----:R-:W0:Y:S01]  /*2df0*/  LDS.64 R12, [UR4+0x20] ;  /* 0x00002004ff0c7984 */ /* 0x001e220008000a00 */
[----:B-1----:R-:W-:Y:S01]  /*2e00*/  DSETP.GEU.AND P0, PT, |R2|, |R6|, PT ;  /* 0x400000060200722a */ /* 0x002fe20003f0e200 */
[----:B------:R-:W-:Y:S01]  /*2e10*/  MOV R4, R6 ;  /* 0x0000000600047202 */ /* 0x000fe20000000f00 */
[----:B------:R-:W-:Y:S02]  /*2e20*/  IMAD.MOV.U32 R5, RZ, RZ, R7 ;  /* 0x000000ffff057224 */ /* 0x000fe400078e0007 */
[----:B0-----:R-:W-:Y:S02]  /*2e30*/  IMAD.MOV.U32 R11, RZ, RZ, R12 ;  /* 0x000000ffff0b7224 */ /* 0x001fe400078e000c */
        /* <DEDUP_REMOVED lines=16> */
.L_x_642:
[----:B------:R-:W-:Y:S05]  /*2f40*/  BSYNC.RECONVERGENT B1 ;  /* 0x0000000000017941 */ /* 0x000fea0003800200 */
.L_x_641:
[----:B------:R-:W-:Y:S01]  /*2f50*/  UISETP.GE.AND UP0, UPT, UR6, 0x41, UPT ;  /* 0x000000410600788c */ /* 0x000fe2000bf06270 */
[----:B---3--:R-:W-:Y:S02]  /*2f60*/  IMAD.MOV.U32 R9, RZ, RZ, R11 ;  /* 0x000000ffff097224 */ /* 0x008fe400078e000b */
[----:B------:R-:W-:Y:S02]  /*2f70*/  IMAD.MOV.U32 R0, RZ, RZ, R8 ;  /* 0x000000ffff007224 */ /* 0x000fe400078e0008 */
[----:B------:R-:W-:Y:S02]  /*2f80*/  IMAD.MOV.U32 R2, RZ, RZ, R4 ;  /* 0x000000ffff027224 */ /* 0x000fe400078e0004 */
[----:B------:R-:W-:Y:S02]  /*2f90*/  IMAD.MOV.U32 R3, RZ, RZ, R5 ;  /* 0x000000ffff037224 */ /* 0x000fe400078e0005 */
        /* <DEDUP_REMOVED lines=8> */
[----:B------:R-:W-:Y:S02]  /*3020*/  IMAD.MOV.U32 R2, RZ, RZ, R6 ;  /* 0x000000ffff027224 */ /* 0x000fe400078e0006 */
[----:B------:R-:W-:Y:S02]  /*3030*/  IMAD.MOV.U32 R3, RZ, RZ, R7 ;  /* 0x000000ffff037224 */ /* 0x000fe400078e0007 */
[----:B0-----:R-:W-:-:S02]  /*3040*/  IMAD.MOV.U32 R9, RZ, RZ, R12 ;  /* 0x000000ffff097224 */ /* 0x001fc400078e000c */
        /* <DEDUP_REMOVED lines=16> */
.L_x_644:
[----:B------:R-:W-:Y:S05]  /*3150*/  BSYNC.RECONVERGENT B1 ;  /* 0x0000000000017941 */ /* 0x000fea0003800200 */
.L_x_643:
[----:B------:R-:W-:Y:S01]  /*3160*/  UISETP.GE.AND UP0, UPT, UR6, 0x61, UPT ;  /* 0x000000610600788c */ /* 0x000fe2000bf06270 */
[----:B------:R-:W-:Y:S01]  /*3170*/  IMAD.MOV.U32 R11, RZ, RZ, R9 ;  /* 0x000000ffff0b7224 */ /* 0x000fe200078e0009 */
[----:B------:R-:W-:Y:S01]  /*3180*/  MOV R8, R0 ;  /* 0x0000000000087202 */ /* 0x000fe20000000f00 */
[----:B------:R-:W-:Y:S02]  /*3190*/  IMAD.MOV.U32 R4, RZ, RZ, R2 ;  /* 0x000000ffff047224 */ /* 0x000fe400078e0002 */
[----:B------:R-:W-:-:S04]  /*31a0*/  IMAD.MOV.U32 R5, RZ, RZ, R3 ;  /* 0x000000ffff057224 */ /* 0x000fc800078e0003 */
        /* <DEDUP_REMOVED lines=27> */
.L_x_646:
[----:B------:R-:W-:Y:S05]  /*3360*/  BSYNC.RECONVERGENT B1 ;  /* 0x0000000000017941 */ /* 0x000fea0003800200 */
.L_x_645:
[----:B------:R-:W-:Y:S01]  /*3370*/  UISETP.GE.AND UP0, UPT, UR6, 0x81, UPT ;  /* 0x000000810600788c */ /* 0x000fe2000bf06270 */
[----:B------:R-:W-:Y:S02]  /*3380*/  IMAD.MOV.U32 R9, RZ, RZ, R11 ;  /* 0x000000ffff097224 */ /* 0x000fe400078e000b */
        /* <DEDUP_REMOVED lines=30> */
.L_x_648:
[----:B------:R-:W-:Y:S05]  /*3570*/  BSYNC.RECONVERGENT B1 ;  /* 0x0000000000017941 */ /* 0x000fea0003800200 */
.L_x_647:
        /* <DEDUP_REMOVED lines=32> */
.L_x_650:
[----:B------:R-:W-:Y:S05]  /*3780*/  BSYNC.RECONVERGENT B1 ;  /* 0x0000000000017941 */ /* 0x000fea0003800200 */
.L_x_649:
        /* <DEDUP_REMOVED lines=14> */
[----:B------:R-:W-:Y:S01]  /*3870*/  IMAD.MOV.U32 R7, RZ, RZ, R3 ;  /* 0x000000ffff077224 */ /* 0x000fe200078e0003 */
[----:B0-----:R-:W-:Y:S01]  /*3880*/  MOV R0, R13 ;  /* 0x0000000d00007202 */ /* 0x001fe20000000f00 */
        /* <DEDUP_REMOVED lines=16> */
.L_x_652:
[----:B------:R-:W-:Y:S05]  /*3990*/  BSYNC.RECONVERGENT B1 ;  /* 0x0000000000017941 */ /* 0x000fea0003800200 */
.L_x_651:
[----:B------:R-:W-:Y:S01]  /*39a0*/  UISETP.GE.AND UP0, UPT, UR6, 0xe1, UPT ;  /* 0x000000e10600788c */ /* 0x000fe2000bf06270 */
[----:B------:R-:W-:Y:S02]  /*39b0*/  IMAD.MOV.U32 R14, RZ, RZ, R9 ;  /* 0x000000ffff0e7224 */ /* 0x000fe400078e0009 */
[----:B------:R-:W-:Y:S02]  /*39c0*/  IMAD.MOV.U32 R15, RZ, RZ, R0 ;  /* 0x000000ffff0f7224 */ /* 0x000fe400078e0000 */
[----:B------:R-:W-:Y:S02]  /*39d0*/  IMAD.MOV.U32 R2, RZ, RZ, R6 ;  /* 0x000000ffff027224 */ /* 0x000fe400078e0006 */
[----:B------:R-:W-:Y:S02]  /*39e0*/  IMAD.MOV.U32 R3, RZ, RZ, R7 ;  /* 0x000000ffff037224 */ /* 0x000fe400078e0007 */
[----:B------:R-:W-:Y:S05]  /*39f0*/  BRA.U !UP0, `(.L_x_616) ;  /* 0x0000002908a47547 */ /* 0x000fea000b800000 */
[----:B------:R-:W1:Y:S01]  /*3a00*/  S2UR UR5, SR_CgaCtaId ;  /* 0x00000000000579c3 */ /* 0x000e620000008800 */
[----:B------:R-:W-:Y:S02]  /*3a10*/  UMOV UR4, 0x400 ;  /* 0x0000040000047882 */ /* 0x000fe40000000000 */
[----:B-1----:R-:W-:-:S09]  /*3a20*/  ULEA UR4, UR5, UR4, 0x18 ;  /* 0x0000000405047291 */ /* 0x002fd2000f8ec0ff */
[----:B------:R-:W1:Y:S04]  /*3a30*/  LDS.64 R4, [UR4+0x78] ;  /* 0x00007804ff047984 */ /* 0x000e680008000a00 */
[----:B------:R-:W2:Y:S01]  /*3a40*/  LDS.64 R10, [UR4+0x80] ;  /* 0x00008004ff0a7984 */ /* 0x000ea20008000a00 */
        /* <DEDUP_REMOVED lines=21> */
.L_x_584:
        /* <DEDUP_REMOVED lines=30> */
[----:B------:R-:W-:Y:S02]  /*3d80*/  ISETP.GE.U32.AND.EX P0, PT, RZ, RZ, PT, P0 ;  /* 0x000000ffff00720c */ /* 0x000fe40003f06100 */
[----:B------:R-:W-:-:S11]  /*3d90*/  IADD3.X R7, PT, PT, RZ, UR7, RZ, P1, !PT ;  /* 0x00000007ff077c10 */ /* 0x000fd60008ffe4ff */
[----:B------:R-:W-:-:S06]  /*3da0*/  DSETP.LT.OR P0, PT, |R8|, |R4|, !P0 ;  /* 0x400000040800722a */ /* 0x000fcc0004701600 */
[----:B------:R-:W-:Y:S02]  /*3db0*/  FSEL R8, R4, R8, P0 ;  /* 0x0000000804087208 */ /* 0x000fe40000000000 */
[----:B------:R-:W-:Y:S02]  /*3dc0*/  FSEL R9, R5, R9, P0 ;  /* 0x0000000905097208 */ /* 0x000fe40000000000 */
[----:B------:R-:W-:Y:S02]  /*3dd0*/  SEL R23, R6, R23, P0 ;  /* 0x0000001706177207 */ /* 0x000fe40000000000 */
[----:B------:R-:W-:-:S07]  /*3de0*/  SEL R24, R7, R24, P0 ;  /* 0x0000001807187207 */ /* 0x000fce0000000000 */
.L_x_654:
[----:B------:R-:W-:Y:S05]  /*3df0*/  BSYNC.RECONVERGENT B1 ;  /* 0x0000000000017941 */ /* 0x000fea0003800200 */
.L_x_653:
[----:B------:R-:W-:Y:S01]  /*3e00*/  UISETP.GE.U32.AND UP0, UPT, UR4, 0xa00, UPT ;  /* 0x00000a000400788c */ /* 0x000fe2000bf06070 */
[----:B------:R-:W-:-:S08]  /*3e10*/  IMAD.MOV.U32 R5, RZ, RZ, 0x500 ;  /* 0x00000500ff057424 */ /* 0x000fd000078e00ff */
[----:B------:R-:W-:Y:S05]  /*3e20*/  BRA.U !UP0, `(.L_x_655) ;  /* 0x00000005084c7547 */ /* 0x000fea000b800000 */
[----:B------:R-:W-:Y:S01]  /*3e30*/  IMAD.MOV.U32 R12, RZ, RZ, R8 ;  /* 0x000000ffff0c7224 */ /* 0x000fe200078e0008 */
[----:B------:R-:W0:Y:S01]  /*3e40*/  LDCU UR4, c[0x0][0x398] ;  /* 0x00007300ff0477ac */ /* 0x000e220008000800 */
[----:B------:R-:W-:Y:S02]  /*3e50*/  IMAD.MOV.U32 R13, RZ, RZ, R9 ;  /* 0x000000ffff0d7224 */ /* 0x000fe400078e0009 */
[----:B------:R-:W-:Y:S01]  /*3e60*/  IMAD.MOV.U32 R17, RZ, RZ, 0x500 ;  /* 0x00000500ff117424 */ /* 0x000fe200078e00ff */
[----:B------:R-:W1:Y:S01]  /*3e70*/  LDCU.64 UR6, c[0x0][0x388] ;  /* 0x00007100ff0677ac */ /* 0x000e620008000a00 */
[----:B------:R-:W-:-:S05]  /*3e80*/  NOP ;  /* 0x0000000000007918 */ /* 0x000fca0000000000 */
.L_x_656:
[----:B------:R-:W-:-:S05]  /*3e90*/  IMAD.WIDE.U32 R26, R17, 0x8, R2 ;  /* 0x00000008111a7825 */ /* 0x000fca00078e0002 */
[----:B------:R-:W2:Y:S04]  /*3ea0*/  LDG.E.64 R14, desc[UR8][R26.64] ;  /* 0x000000081a0e7981 */ /* 0x000ea8000c1e1b00 */
[----:B------:R-:W3:Y:S04]  /*3eb0*/  LDG.E.64 R4, desc[UR8][R26.64+0x800] ;  /* 0x000800081a047981 */ /* 0x000ee8000c1e1b00 */
[----:B------:R-:W4:Y:S04]  /*3ec0*/  LDG.E.64 R6, desc[UR8][R26.64+0x1000] ;  /* 0x001000081a067981 */ /* 0x000f28000c1e1b00 */
[----:B------:R-:W5:Y:S04]  /*3ed0*/  LDG.E.64 R10, desc[UR8][R26.64+0x1800] ;  /* 0x001800081a0a7981 */ /* 0x000f68000c1e1b00 */
[----:B------:R-:W5:Y:S01]  /*3ee0*/  LDG.E.64 R8, desc[UR8][R26.64+0x2000] ;  /* 0x002000081a087981 */ /* 0x000f62000c1e1b00 */
[----:B-1----:R-:W-:-:S04]  /*3ef0*/  IADD3 R18, P0, P1, R0, UR6, R17 ;  /* 0x0000000600127c10 */ /* 0x002fc8000f91e011 */
[----:B------:R-:W-:Y:S01]  /*3f00*/  IADD3.X R16, PT, PT, RZ, UR7, RZ, P0, P1 ;  /* 0x00000007ff107c10 */ /* 0x000fe200087e24ff */
[----:B------:R-:W-:Y:S01]  /*3f10*/  IMAD.MOV.U32 R20, RZ, RZ, R18 ;  /* 0x000000ffff147224 */ /* 0x000fe200078e0012 */
[----:B------:R-:W-:-:S03]  /*3f20*/  IADD3 R22, P3, PT, R18, 0x100, RZ ;  /* 0x0000010012167810 */ /* 0x000fc60007f7e0ff */
        /* <DEDUP_REMOVED lines=11> */
[----:B------:R-:W-:Y:S01]  /*3fe0*/  IMAD.X R24, RZ, RZ, R16, P3 ;  /* 0x000000ffff187224 */ /* 0x000fe200018e0610 */
[----:B------:R-:W-:-:S03]  /*3ff0*/  IADD3 R13, P3, PT, R18, 0x200, RZ ;  /* 0x00000200120d7810 */ /* 0x000fc60007f7e0ff */
[----:B---3--:R-:W-:-:S14]  /*4000*/  DSETP.GEU.AND P1, PT, |R14|, |R4|, PT ;  /* 0x400000040e00722a */ /* 0x008fdc0003f2e200 */
[----:B------:R-:W-:-:S04]  /*4010*/  @P1 ISETP.GE.U32.AND P0, PT, R20, R22, PT ;  /* 0x000000161400120c */ /* 0x000fc80003f06070 */
[----:B------:R-:W-:-:S13]  /*4020*/  @P1 ISETP.GE.AND.EX P0, PT, R19, R24, PT, P0 ;  /* 0x000000181300120c */ /* 0x000fda0003f06300 */
[----:B------:R-:W-:-:S06]  /*4030*/  @P1 DSETP.LT.OR P0, PT, |R4|, |R14|, !P0 ;  /* 0x4000000e0400122a */ /* 0x000fcc0004701600 */
[----:B------:R-:W-:Y:S01]  /*4040*/  @P1 FSEL R12, R14, R4, P0 ;  /* 0x000000040e0c1208 */ /* 0x000fe20000000000 */
[----:B------:R-:W-:Y:S01]  /*4050*/  IMAD.X R14, RZ, RZ, R16, P3 ;  /* 0x000000ffff0e7224 */ /* 0x000fe200018e0610 */
[----:B------:R-:W-:Y:S02]  /*4060*/  @P1 FSEL R15, R15, R5, P0 ;  /* 0x000000050f0f1208 */ /* 0x000fe40000000000 */
[----:B------:R-:W-:Y:S01]  /*4070*/  @P1 SEL R22, R20, R22, P0 ;  /* 0x0000001614161207 */ /* 0x000fe20000000000 */
[----:B------:R-:W-:Y:S01]  /*4080*/  @P1 IMAD.MOV.U32 R4, RZ, RZ, R12 ;  /* 0x000000ffff041224 */ /* 0x000fe200078e000c */
[----:B------:R-:W-:Y:S01]  /*4090*/  IADD3 R12, P3, PT, R18, 0x300, RZ ;  /* 0x00000300120c7810 */ /* 0x000fe20007f7e0ff */
[----:B------:R-:W-:Y:S02]  /*40a0*/  @P1 IMAD.MOV.U32 R5, RZ, RZ, R15 ;  /* 0x000000ffff051224 */ /* 0x000fe400078e000f */
[----:B------:R-:W-:Y:S01]  /*40b0*/  IMAD.MOV.U32 R15, RZ, RZ, R24 ;  /* 0x000000ffff0f7224 */ /* 0x000fe200078e0018 */
[----:B------:R-:W-:-:S03]  /*40c0*/  @P1 SEL R15, R19, R24, P0 ;  /* 0x00000018130f1207 */ /* 0x000fc60000000000 */
[----:B----4-:R-:W-:-:S14]  /*40d0*/  DSETP.GEU.AND P2, PT, |R4|, |R6|, PT ;  /* 0x400000060400722a */ /* 0x010fdc0003f4e200 */
[----:B------:R-:W-:-:S04]  /*40e0*/  @P2 ISETP.GE.U32.AND P0, PT, R22, R13, PT ;  /* 0x0000000d1600220c */ /* 0x000fc80003f06070 */
[----:B------:R-:W-:-:S13]  /*40f0*/  @P2 ISETP.GE.AND.EX P0, PT, R15, R14, PT, P0 ;  /* 0x0000000e0f00220c */ /* 0x000fda0003f06300 */
[----:B------:R-:W-:-:S06]  /*4100*/  @P2 DSETP.LT.OR P0, PT, |R6|, |R4|, !P0 ;  /* 0x400000040600222a */ /* 0x000fcc0004701600 */
[----:B------:R-:W-:Y:S02]  /*4110*/  @P2 FSEL R4, R4, R6, P0 ;  /* 0x0000000604042208 */ /* 0x000fe40000000000 */
[----:B------:R-:W-:Y:S02]  /*4120*/  @P2 FSEL R5, R5, R7, P0 ;  /* 0x0000000705052208 */ /* 0x000fe40000000000 */
[----:B------:R-:W-:Y:S01]  /*4130*/  @P2 SEL R14, R15, R14, P0 ;  /* 0x0000000e0f0e2207 */ /* 0x000fe20000000000 */
[----:B------:R-:W-:Y:S02]  /*4140*/  @P2 IMAD.MOV.U32 R6, RZ, RZ, R4 ;  /* 0x000000ffff062224 */ /* 0x000fe400078e0004 */
[----:B------:R-:W-:Y:S02]  /*4150*/  @P2 IMAD.MOV.U32 R7, RZ, RZ, R5 ;  /* 0x000000ffff072224 */ /* 0x000fe400078e0005 */
[----:B------:R-:W-:Y:S01]  /*4160*/  IMAD.MOV.U32 R5, RZ, RZ, R13 ;  /* 0x000000ffff057224 */ /* 0x000fe200078e000d */
[----:B------:R-:W-:Y:S01]  /*4170*/  @P2 SEL R5, R22, R13, P0 ;  /* 0x0000000d16052207 */ /* 0x000fe20000000000 */
        /* <DEDUP_REMOVED lines=13> */
[----:B------:R-:W-:-:S04]  /*4250*/  IADD3 R5, PT, PT, R17, 0xa00, RZ ;  /* 0x00000a0011057810 */ /* 0x000fc80007ffe0ff */
[----:B0-----:R-:W-:Y:S01]  /*4260*/  ISETP.GT.AND P1, PT, R5, UR4, PT ;  /* 0x0000000405007c0c */ /* 0x001fe2000bf24270 */
[----:B------:R-:W-:Y:S01]  /*4270*/  DSETP.GEU.AND P2, PT, |R10|, |R8|, PT ;  /* 0x400000080a00722a */ /* 0x000fe20003f4e200 */
[----:B------:R-:W-:-:S04]  /*4280*/  VIADD R5, R17, 0x500 ;  /* 0x0000050011057836 */ /* 0x000fc80000000000 */
[----:B------:R-:W-:-:S09]  /*4290*/  IMAD.MOV.U32 R17, RZ, RZ, R5 ;  /* 0x000000ffff117224 */ /* 0x000fd200078e0005 */
        /* <DEDUP_REMOVED lines=12> */
.L_x_655:
        /* <DEDUP_REMOVED lines=14> */
[----:B------:R-:W-:Y:S01]  /*4440*/  IMAD.IADD R7, R0, 0x1, R5 ;  /* 0x0000000100077824 */ /* 0x000fe200078e0205 */
[----:B------:R-:W-:-:S04]  /*4450*/  LEA.HI R4, R10, 0x1, RZ, 0x18 ;  /* 0x000000010a047811 */ /* 0x000fc800078fc0ff */
[C---:B------:R-:W-:Y:S02]  /*4460*/  IADD3 R14, P0, PT, R7.reuse, UR6, RZ ;  /* 0x00000006070e7c10 */ /* 0x040fe4000ff1e0ff */
[----:B------:R-:W-:Y:S01]  /*4470*/  LOP3.LUT R6, R4, 0x3, RZ, 0xc0, !PT ;  /* 0x0000000304067812 */ /* 0x000fe200078ec0ff */
[----:B------:R-:W-:Y:S02]  /*4480*/  IMAD.MOV.U32 R4, RZ, RZ, R0 ;  /* 0x000000ffff047224 */ /* 0x000fe400078e0000 */
[----:B------:R-:W-:Y:S02]  /*4490*/  IMAD.X R15, RZ, RZ, UR7, P0 ;  /* 0x00000007ff0f7e24 */ /* 0x000fe400080e06ff */
[----:B------:R-:W-:Y:S02]  /*44a0*/  IMAD.MOV R11, RZ, RZ, -R6 ;  /* 0x000000ffff0b7224 */ /* 0x000fe400078e0a06 */
[----:B0-----:R-:W-:-:S04]  /*44b0*/  IMAD.WIDE.U32 R2, R7, 0x8, R2 ;  /* 0x0000000807027825 */ /* 0x001fc800078e0002 */
[----:B------:R-:W-:Y:S02]  /*44c0*/  IMAD.MOV.U32 R12, RZ, RZ, R2 ;  /* 0x000000ffff0c7224 */ /* 0x000fe400078e0002 */
[----:B------:R-:W-:-:S07]  /*44d0*/  IMAD.MOV.U32 R13, RZ, RZ, R3 ;  /* 0x000000ffff0d7224 */ /* 0x000fce00078e0003 */
.L_x_663:
[----:B------:R-:W-:Y:S02]  /*44e0*/  IMAD.MOV.U32 R2, RZ, RZ, R12 ;  /* 0x000000ffff027224 */ /* 0x000fe400078e000c */
[----:B------:R-:W-:-:S06]  /*44f0*/  IMAD.MOV.U32 R3, RZ, RZ, R13 ;  /* 0x000000ffff037224 */ /* 0x000fcc00078e000d */
[----:B------:R-:W2:Y:S01]  /*4500*/  LDG.E.64 R2, desc[UR8][R2.64] ;  /* 0x0000000802027981 */ /* 0x000ea2000c1e1b00 */
[----:B------:R-:W-:Y:S01]  /*4510*/  VIADD R11, R11, 0x1 ;  /* 0x000000010b0b7836 */ /* 0x000fe20000000000 */
[----:B------:R-:W-:Y:S01]  /*4520*/  BSSY.RECONVERGENT B3, `(.L_x_661) ;  /* 0x000001b000037945 */ /* 0x000fe20003800200 */
[----:B------:R-:W-:Y:S01]  /*4530*/  IMAD.MOV.U32 R19, RZ, RZ, R23 ;  /* 0x000000ffff137224 */ /* 0x000fe200078e0017 */
[----:B------:R-:W-:Y:S01]  /*4540*/  MOV R7, R9 ;  /* 0x0000000900077202 */ /* 0x000fe20000000f00 */
[----:B------:R-:W-:Y:S01]  /*4550*/  IMAD.MOV.U32 R16, RZ, RZ, R24 ;  /* 0x000000ffff107224 */ /* 0x000fe200078e0018 */
[----:B------:R-:W-:Y:S01]  /*4560*/  ISETP.NE.AND P2, PT, R11, RZ, PT ;  /* 0x000000ff0b00720c */ /* 0x000fe20003f45270 */
[----:B------:R-:W-:Y:S01]  /*4570*/  IMAD.MOV.U32 R6, RZ, RZ, R8 ;  /* 0x000000ffff067224 */ /* 0x000fe200078e0008 */
[----:B------:R-:W-:Y:S01]  /*4580*/  IADD3 R12, P3, PT, R12, 0x800, RZ ;  /* 0x000008000c0c7810 */ /* 0x000fe20007f7e0ff */
[----:B------:R-:W-:Y:S02]  /*4590*/  IMAD.MOV.U32 R23, RZ, RZ, R14 ;  /* 0x000000ffff177224 */ /* 0x000fe400078e000e */
[----:B------:R-:W-:Y:S01]  /*45a0*/  IMAD.MOV.U32 R24, RZ, RZ, R15 ;  /* 0x000000ffff187224 */ /* 0x000fe200078e000f */
[----:B--2---:R-:W-:Y:S01]  /*45b0*/  DSETP.GEU.AND P0, PT, |R8|, |R2|, PT ;  /* 0x400000020800722a */ /* 0x004fe20003f0e200 */
[----:B------:R-:W-:-:S02]  /*45c0*/  IMAD.MOV.U32 R8, RZ, RZ, R2 ;  /* 0x000000ffff087224 */ /* 0x000fc400078e0002 */
        /* <DEDUP_REMOVED lines=16> */
.L_x_662:
[----:B------:R-:W-:Y:S05]  /*46d0*/  BSYNC.RECONVERGENT B3 ;  /* 0x0000000000037941 */ /* 0x000fea0003800200 */
.L_x_661:
[----:B------:R-:W-:Y:S01]  /*46e0*/  IADD3 R14, P0, PT, R14, 0x100, RZ ;  /* 0x000001000e0e7810 */ /* 0x000fe20007f1e0ff */
[----:B------:R-:W-:Y:S02]  /*46f0*/  VIADD R4, R4, 0x100 ;  /* 0x0000010004047836 */ /* 0x000fe40000000000 */
[----:B------:R-:W-:Y:S02]  /*4700*/  IMAD.X R13, RZ, RZ, R13, P3 ;  /* 0x000000ffff0d7224 */ /* 0x000fe400018e060d */
[----:B------:R-:W-:Y:S01]  /*4710*/  IMAD.X R15, RZ, RZ, R15, P0 ;  /* 0x000000ffff0f7224 */ /* 0x000fe200000e060f */
[----:B------:R-:W-:Y:S07]  /*4720*/  @P2 BRA `(.L_x_663) ;  /* 0xfffffffc006c2947 */ /* 0x000fee000383ffff */
.L_x_660:
[----:B------:R-:W-:Y:S05]  /*4730*/  BSYNC.RECONVERGENT B2 ;  /* 0x0000000000027941 */ /* 0x000fea0003800200 */
.L_x_659:
[----:B------:R-:W-:-:S13]  /*4740*/  ISETP.GE.U32.AND P0, PT, R10, 0x300, PT ;  /* 0x000003000a00780c */ /* 0x000fda0003f06070 */
[----:B------:R-:W-:Y:S05]  /*4750*/  @!P0 BRA `(.L_x_658) ;  /* 0x0000000400fc8947 */ /* 0x000fea0003800000 */
[----:B------:R-:W0:Y:S01]  /*4760*/  LDCU.128 UR12, c[0x0][0x380] ;  /* 0x00007000ff0c77ac */ /* 0x000e220008000c00 */
[----:B------:R-:W1:Y:S01]  /*4770*/  LDC.64 R20, c[0x0][0x380] ;  /* 0x0000e000ff147b82 */ /* 0x000e620000000a00 */
[C---:B------:R-:W-:Y:S01]  /*4780*/  IADD3 R7, P1, PT, R4.reuse, R5, RZ ;  /* 0x0000000504077210 */ /* 0x040fe20007f3e0ff */
[C---:B------:R-:W-:Y:S02]  /*4790*/  IMAD.IADD R16, R4.reuse, 0x1, R5 ;  /* 0x0000000104107824 */ /* 0x040fe400078e0205 */
[----:B------:R-:W-:Y:S02]  /*47a0*/  VIADD R22, R4, 0x200 ;  /* 0x0000020004167836 */ /* 0x000fe40000000000 */
[----:B------:R-:W-:Y:S02]  /*47b0*/  IMAD.X R10, RZ, RZ, RZ, P1 ;  /* 0x000000ffff0a7224 */ /* 0x000fe400008e06ff */
[----:B------:R-:W2:Y:S01]  /*47c0*/  LDC.64 R2, c[0x0][0x388] ;  /* 0x0000e200ff027b82 */ /* 0x000ea20000000a00 */
[----:B0-----:R-:W-:-:S02]  /*47d0*/  LEA R6, P2, R7, UR12, 0x3 ;  /* 0x0000000c07067c11 */ /* 0x001fc4000f8418ff */
[----:B------:R-:W-:Y:S02]  /*47e0*/  IADD3 R18, P0, PT, R16, UR14, RZ ;  /* 0x0000000e10127c10 */ /* 0x000fe4000ff1e0ff */
[----:B------:R-:W-:Y:S02]  /*47f0*/  IADD3 R6, P1, PT, R6, 0x1800, RZ ;  /* 0x0000180006067810 */ /* 0x000fe40007f3e0ff */
[----:B------:R-:W-:Y:S01]  /*4800*/  LEA.HI.X R5, R7, UR13, R10, 0x3, P2 ;  /* 0x0000000d07057c11 */ /* 0x000fe200090f1c0a */
[----:B-1----:R-:W-:-:S04]  /*4810*/  IMAD.WIDE.U32 R20, R16, 0x8, R20 ;  /* 0x0000000810147825 */ /* 0x002fc800078e0014 */
[----:B------:R-:W-:Y:S02]  /*4820*/  IMAD.X R19, RZ, RZ, UR15, P0 ;  /* 0x0000000fff137e24 */ /* 0x000fe400080e06ff */
[----:B------:R-:W-:-:S07]  /*4830*/  IMAD.X R5, RZ, RZ, R5, P1 ;  /* 0x000000ffff057224 */ /* 0x000fce00008e0605 */
.L_x_672:
[----:B------:R-:W3:Y:S01]  /*4840*/  LDG.E.64 R14, desc[UR8][R20.64] ;  /* 0x00000008140e7981 */ /* 0x000ee2000c1e1b00 */
[----:B------:R-:W-:-:S05]  /*4850*/  IMAD.MOV.U32 R4, RZ, RZ, R6 ;  /* 0x000000ffff047224 */ /* 0x000fca00078e0006 */
[----:B------:R0:W5:Y:S04]  /*4860*/  LDG.E.64 R10, desc[UR8][R4.64+-0x1000] ;  /* 0xfff00008040a7981 */ /* 0x000168000c1e1b00 */
[----:B------:R0:W5:Y:S01]  /*4870*/  LDG.E.64 R6, desc[UR8][R4.64+-0x800] ;  /* 0xfff8000804067981 */ /* 0x000162000c1e1b00 */
[----:B------:R-:W-:Y:S01]  /*4880*/  BSSY.RECONVERGENT B2, `(.L_x_664) ;  /* 0x0000015000027945 */ /* 0x000fe20003800200 */
[----:B------:R-:W-:Y:S02]  /*4890*/  IMAD.MOV.U32 R26, RZ, RZ, R18 ;  /* 0x000000ffff1a7224 */ /* 0x000fe400078e0012 */
[----:B------:R-:W-:Y:S01]  /*48a0*/  IMAD.MOV.U32 R25, RZ, RZ, R19 ;  /* 0x000000ffff197224 */ /* 0x000fe200078e0013 */
[----:B---3--:R-:W-:Y:S01]  /*48b0*/  DSETP.GEU.AND P0, PT, |R8|, |R14|, PT ;  /* 0x4000000e0800722a */ /* 0x008fe20003f0e200 */
[----:B------:R-:W-:Y:S01]  /*48c0*/  MOV R12, R14 ;  /* 0x0000000e000c7202 */ /* 0x000fe20000000f00 */
[----:B------:R-:W-:-:S12]  /*48d0*/  IMAD.MOV.U32 R13, RZ, RZ, R15 ;  /* 0x000000ffff0d7224 */ /* 0x000fd800078e000f */
        /* <DEDUP_REMOVED lines=15> */
.L_x_665:
[----:B------:R-:W-:Y:S05]  /*49d0*/  BSYNC.RECONVERGENT B2 ;  /* 0x0000000000027941 */ /* 0x000fea0003800200 */
.L_x_664:
[----:B-----5:R-:W-:Y:S01]  /*49e0*/  DSETP.GEU.AND P0, PT, |R12|, |R10|, PT ;  /* 0x4000000a0c00722a */ /* 0x020fe20003f0e200 */
[----:B------:R-:W-:Y:S01]  /*49f0*/  VIADD R9, R16, 0x100 ;  /* 0x0000010010097836 */ /* 0x000fe20000000000 */
[----:B------:R-:W-:Y:S01]  /*4a00*/  BSSY.RECONVERGENT B2, `(.L_x_666) ;  /* 0x0000016000027945 */ /* 0x000fe20003800200 */
[----:B------:R-:W-:-:S03]  /*4a10*/  IMAD.MOV.U32 R8, RZ, RZ, R10 ;  /* 0x000000ffff087224 */ /* 0x000fc600078e000a */
[----:B--2---:R-:W-:Y:S01]  /*4a20*/  IADD3 R23, P1, PT, R9, R2, RZ ;  /* 0x0000000209177210 */ /* 0x004fe20007f3e0ff */
[----:B------:R-:W-:-:S04]  /*4a30*/  IMAD.MOV.U32 R9, RZ, RZ, R11 ;  /* 0x000000ffff097224 */ /* 0x000fc800078e000b */
[----:B------:R-:W-:Y:S02]  /*4a40*/  IMAD.X R24, RZ, RZ, R3, P1 ;  /* 0x000000ffff187224 */ /* 0x000fe400008e0603 */
[----:B------:R-:W-:Y:S02]  /*4a50*/  IMAD.MOV.U32 R15, RZ, RZ, R23 ;  /* 0x000000ffff0f7224 */ /* 0x000fe400078e0017 */
[----:B------:R-:W-:Y:S01]  /*4a60*/  IMAD.MOV.U32 R14, RZ, RZ, R24 ;  /* 0x000000ffff0e7224 */ /* 0x000fe200078e0018 */
        /* <DEDUP_REMOVED lines=15> */
.L_x_667:
[----:B------:R-:W-:Y:S05]  /*4b60*/  BSYNC.RECONVERGENT B2 ;  /* 0x0000000000027941 */ /* 0x000fea0003800200 */
.L_x_666:
[----:B------:R0:W5:Y:S01]  /*4b70*/  LDG.E.64 R10, desc[UR8][R4.64] ;  /* 0x00000008040a7981 */ /* 0x000162000c1e1b00 */
[----:B------:R-:W-:Y:S01]  /*4b80*/  DSETP.GEU.AND P0, PT, |R8|, |R6|, PT ;  /* 0x400000060800722a */ /* 0x000fe20003f0e200 */
[----:B------:R-:W-:Y:S01]  /*4b90*/  VIADD R13, R16, 0x200 ;  /* 0x00000200100d7836 */ /* 0x000fe20000000000 */
[----:B------:R-:W-:Y:S01]  /*4ba0*/  BSSY.RECONVERGENT B2, `(.L_x_668) ;  /* 0x0000016000027945 */ /* 0x000fe20003800200 */
[----:B------:R-:W-:-:S03]  /*4bb0*/  MOV R12, R6 ;  /* 0x00000006000c7202 */ /* 0x000fc60000000f00 */
[----:B------:R-:W-:Y:S01]  /*4bc0*/  IADD3 R24, P1, PT, R13, R2, RZ ;  /* 0x000000020d187210 */ /* 0x000fe20007f3e0ff */
[----:B------:R-:W-:-:S04]  /*4bd0*/  IMAD.MOV.U32 R13, RZ, RZ, R7 ;  /* 0x000000ffff0d7224 */ /* 0x000fc800078e0007 */
[----:B------:R-:W-:Y:S02]  /*4be0*/  IMAD.X R23, RZ, RZ, R3, P1 ;  /* 0x000000ffff177224 */ /* 0x000fe400008e0603 */
        /* <DEDUP_REMOVED lines=17> */
.L_x_669:
[----:B------:R-:W-:Y:S05]  /*4d00*/  BSYNC.RECONVERGENT B2 ;  /* 0x0000000000027941 */ /* 0x000fea0003800200 */
.L_x_668:
[----:B-----5:R-:W-:Y:S01]  /*4d10*/  DSETP.GEU.AND P0, PT, |R12|, |R10|, PT ;  /* 0x4000000a0c00722a */ /* 0x020fe20003f0e200 */
[----:B------:R-:W-:Y:S01]  /*4d20*/  VIADD R7, R16, 0x300 ;  /* 0x0000030010077836 */ /* 0x000fe20000000000 */
[----:B------:R-:W-:Y:S01]  /*4d30*/  BSSY.RECONVERGENT B2, `(.L_x_670) ;  /* 0x0000016000027945 */ /* 0x000fe20003800200 */
[----:B------:R-:W-:Y:S02]  /*4d40*/  IMAD.MOV.U32 R8, RZ, RZ, R10 ;  /* 0x000000ffff087224 */ /* 0x000fe400078e000a */
[----:B------:R-:W-:Y:S01]  /*4d50*/  IMAD.MOV.U32 R9, RZ, RZ, R11 ;  /* 0x000000ffff097224 */ /* 0x000fe200078e000b */
[----:B------:R-:W-:-:S05]  /*4d60*/  IADD3 R7, P1, PT, R7, R2, RZ ;  /* 0x0000000207077210 */ /* 0x000fca0007f3e0ff */
        /* <DEDUP_REMOVED lines=18> */
.L_x_671:
[----:B------:R-:W-:Y:S05]  /*4e90*/  BSYNC.RECONVERGENT B2 ;  /* 0x0000000000027941 */ /* 0x000fea0003800200 */
.L_x_670:
[----:B------:R-:W-:Y:S01]  /*4ea0*/  VIADD R10, R22, 0x200 ;  /* 0x00000200160a7836 */ /* 0x000fe20000000000 */
[----:B------:R-:W-:Y:S01]  /*4eb0*/  IADD3 R6, P2, PT, R4, 0x2000, RZ ;  /* 0x0000200004067810 */ /* 0x000fe20007f5e0ff */
[----:B------:R-:W-:Y:S01]  /*4ec0*/  VIADD R22, R22, 0x400 ;  /* 0x0000040016167836 */ /* 0x000fe20000000000 */
[----:B------:R-:W-:Y:S01]  /*4ed0*/  IADD3 R18, P1, PT, R18, 0x400, RZ ;  /* 0x0000040012127810 */ /* 0x000fe20007f3e0ff */
[----:B------:R-:W-:Y:S01]  /*4ee0*/  VIADD R16, R16, 0x400 ;  /* 0x0000040010107836 */ /* 0x000fe20000000000 */
[----:B------:R-:W-:Y:S01]  /*4ef0*/  ISETP.GE.AND P0, PT, R10, R17, PT ;  /* 0x000000110a00720c */ /* 0x000fe20003f06270 */
[----:B------:R-:W-:Y:S01]  /*4f00*/  IMAD.X R5, RZ, RZ, R5, P2 ;  /* 0x000000ffff057224 */ /* 0x000fe200010e0605 */
[----:B------:R-:W-:Y:S02]  /*4f10*/  IADD3 R20, P2, PT, R20, 0x2000, RZ ;  /* 0x0000200014147810 */ /* 0x000fe40007f5e0ff */
[----:B------:R-:W-:-:S03]  /*4f20*/  IADD3.X R19, PT, PT, RZ, R19, RZ, P1, !PT ;  /* 0x00000013ff137210 */ /* 0x000fc60000ffe4ff */
[----:B------:R-:W-:-:S06]  /*4f30*/  IMAD.X R21, RZ, RZ, R21, P2 ;  /* 0x000000ffff157224 */ /* 0x000fcc00010e0615 */
[----:B------:R-:W-:Y:S05]  /*4f40*/  @!P0 BRA `(.L_x_672) ;  /* 0xfffffff8003c8947 */ /* 0x000fea000383ffff */
.L_x_658:
[----:B------:R-:W-:Y:S05]  /*4f50*/  BSYNC.RECONVERGENT B1 ;  /* 0x0000000000017941 */ /* 0x000fea0003800200 */
.L_x_657:
        /* <DEDUP_REMOVED lines=32> */
.L_x_674:
[----:B------:R-:W-:Y:S05]  /*5160*/  BSYNC.RECONVERGENT B1 ;  /* 0x0000000000017941 */ /* 0x000fea0003800200 */
.L_x_673:
        /* <DEDUP_REMOVED lines=31> */
.L_x_676:
[----:B------:R-:W-:Y:S05]  /*5360*/  BSYNC.RECONVERGENT B1 ;  /* 0x0000000000017941 */ /* 0x000fea0003800200 */
.L_x_675:
        /* <DEDUP_REMOVED lines=31> */
.L_x_678:
[----:B------:R-:W-:Y:S05]  /*5560*/  BSYNC.RECONVERGENT B1 ;  /* 0x0000000000017941 */ /* 0x000fea0003800200 */
.L_x_677:
[----:B------:R-:W-:Y:S01]  /*5570*/  ISETP.GT.AND P0, PT, R10, 0x17, PT ;  /* 0x000000170a00780c */ /* 0x000fe20003f04270 */
[----:B-1----:R1:W1:Y:S01]  /*5580*/  SHFL.DOWN PT, R6, R2, 0x8, 0x1f ;  /* 0x09001f0002067f89 */ /* 0x00226200000e0000 */
[----:B------:R-:W-:Y:S01]  /*5590*/  BSSY.RECONVERGENT B1, `(.L_x_679) ;  /* 0x000001d000017945 */ /* 0x000fe20003800200 */
[----:B0-----:R-:W-:Y:S01]  /*55a0*/  IMAD.MOV.U32 R8, RZ, RZ, R11 ;  /* 0x000000ffff087224 */ /* 0x001fe200078e000b */
[----:B------:R-:W-:Y:S01]  /*55b0*/  MOV R4, R2 ;  /* 0x0000000200047202 */ /* 0x000fe20000000f00 */
[----:B--2---:R0:W2:Y:S01]  /*55c0*/  SHFL.DOWN PT, R7, R3, 0x8, 0x1f ;  /* 0x09001f0003077f89 */ /* 0x0040a200000e0000 */
[----:B------:R-:W-:Y:S02]  /*55d0*/  IMAD.MOV.U32 R9, RZ, RZ, R12 ;  /* 0x000000ffff097224 */ /* 0x000fe400078e000c */
[----:B------:R-:W-:Y:S01]  /*55e0*/  IMAD.MOV.U32 R5, RZ, RZ, R3 ;  /* 0x000000ffff057224 */ /* 0x000fe200078e0003 */
[----:B---3--:R0:W3:Y:S04]  /*55f0*/  SHFL.DOWN PT, R14, R11, 0x8, 0x1f ;  /* 0x09001f000b0e7f89 */ /* 0x0080e800000e0000 */
        /* <DEDUP_REMOVED lines=22> */
.L_x_680:
[----:B------:R-:W-:Y:S05]  /*5760*/  BSYNC.RECONVERGENT B1 ;  /* 0x0000000000017941 */ /* 0x000fea0003800200 */
.L_x_679:
        /* <DEDUP_REMOVED lines=31> */
.L_x_682:
[----:B------:R-:W-:Y:S05]  /*5960*/  BSYNC.RECONVERGENT B1 ;  /* 0x0000000000017941 */ /* 0x000fea0003800200 */
.L_x_681:
        /* <DEDUP_REMOVED lines=11> */
.L_x_684:
[----:B------:R-:W-:Y:S05]  /*5a20*/  BSYNC.RECONVERGENT B1 ;  /* 0x0000000000017941 */ /* 0x000fea0003800200 */
.L_x_683:
        /* <DEDUP_REMOVED lines=31> */
.L_x_686:
[----:B------:R-:W-:Y:S05]  /*5c20*/  BSYNC.RECONVERGENT B1 ;  /* 0x0000000000017941 */ /* 0x000fea0003800200 */
.L_x_685:
        /* <DEDUP_REMOVED lines=23> */
.L_x_688:
[----:B------:R-:W-:Y:S05]  /*5da0*/  BSYNC.RECONVERGENT B1 ;  /* 0x0000000000017941 */ /* 0x000fea0003800200 */
.L_x_687:
[----:B------:R-:W-:Y:S01]  /*5db0*/  DSETP.GEU.AND P0, PT, |R4|, |R10|, PT ;  /* 0x4000000a0400722a */ /* 0x000fe20003f0e200 */
[----:B------:R-:W-:Y:S01]  /*5dc0*/  BSSY.RECONVERGENT B1, `(.L_x_689) ;  /* 0x0000014000017945 */ /* 0x000fe20003800200 */
[----:B------:R-:W-:Y:S01]  /*5dd0*/  IMAD.MOV.U32 R2, RZ, RZ, R10 ;  /* 0x000000ffff027224 */ /* 0x000fe200078e000a */
[----:B------:R-:W-:Y:S01]  /*5de0*/  MOV R3, R11 ;  /* 0x0000000b00037202 */ /* 0x000fe20000000f00 */
        /* <DEDUP_REMOVED lines=17> */
.L_x_690:
[----:B------:R-:W-:Y:S05]  /*5f00*/  BSYNC.RECONVERGENT B1 ;  /* 0x0000000000017941 */ /* 0x000fea0003800200 */
.L_x_689:
        /* <DEDUP_REMOVED lines=23> */
.L_x_692:
[----:B------:R-:W-:Y:S05]  /*6080*/  BSYNC.RECONVERGENT B1 ;  /* 0x0000000000017941 */ /* 0x000fea0003800200 */
.L_x_691:
        /* <DEDUP_REMOVED lines=21> */
.L_x_694:
[----:B------:R-:W-:Y:S05]  /*61e0*/  BSYNC.RECONVERGENT B1 ;  /* 0x0000000000017941 */ /* 0x000fea0003800200 */
.L_x_693:
        /* <DEDUP_REMOVED lines=21> */
.L_x_696:
[----:B------:R-:W-:Y:S05]  /*6340*/  BSYNC.RECONVERGENT B1 ;  /* 0x0000000000017941 */ /* 0x000fea0003800200 */
.L_x_695:
        /* <DEDUP_REMOVED lines=20> */
.L_x_616:
[----:B------:R-:W-:Y:S05]  /*6490*/  BSYNC.RECONVERGENT B0 ;  /* 0x0000000000007941 */ /* 0x000fea0003800200 */
.L_x_583:
[----:B------:R-:W-:Y:S05]  /*64a0*/  @P1 EXIT ;  /* 0x000000000000194d */ /* 0x000fea0003800000 */
[----:B012-4-:R-:W0:Y:S02]  /*64b0*/  LDC.64 R4, c[0x0][0x390] ;  /* 0x0000e400ff047b82 */ /* 0x017e240000000a00 */
[----:B0-----:R-:W-:Y:S04]  /*64c0*/  STG.E.64 desc[UR8][R4.64], R2 ;  /* 0x0000000204007986 */ /* 0x001fe8000c101b08 */
[----:B------:R-:W-:Y:S01]  /*64d0*/  STG.E.64 desc[UR8][R4.64+0x8], R14 ;  /* 0x0000080e04007986 */ /* 0x000fe2000c101b08 */
[----:B------:R-:W-:Y:S05]  /*64e0*/  EXIT ;  /* 0x000000000000794d */ /* 0x000fea0003800000 */
.L_x_697:
        /* <DEDUP_REMOVED lines=9> */
.L_x_727:


//--------------------- .text._Z7forwardPdll      --------------------------
	.section	.text._Z7forwardPdll,"ax",@progbits
	.align	128
        .global         _Z7forwardPdll
        .type           _Z7forwardPdll,@function
        .size           _Z7forwardPdll,(.L_x_717 - _Z7forwardPdll)
        .other          _Z7forwardPdll,@"STO_CUDA_ENTRY STV_DEFAULT"
_Z7forwardPdll:
.text._Z7forwardPdll:
[----:B------:R-:W-:Y:S01]  /*0000*/  LDC R1, c[0x0][0x37c] ;  /* 0x0000df00ff017b82 */ /* 0x000fe20000000800 */
[----:B------:R-:W0:Y:S07]  /*0010*/  S2R R0, SR_TID.X ;  /* 0x0000000000007919 */ /* 0x000e2e0000002100 */
[----:B------:R-:W0:Y:S01]  /*0020*/  S2UR UR4, SR_CTAID.X ;  /* 0x00000000000479c3 */ /* 0x000e220000002500 */
[----:B------:R-:W1:Y:S01]  /*0030*/  LDCU.64 UR18, c[0x0][0x388] ;  /* 0x00007100ff1277ac */ /* 0x000e620008000a00 */
[----:B------:R-:W2:Y:S06]  /*0040*/  LDCU.64 UR10, c[0x0][0x390] ;  /* 0x00007200ff0a77ac */ /* 0x000eac0008000a00 */
[----:B------:R-:W0:Y:S02]  /*0050*/  LDC R25, c[0x0][0x360] ;  /* 0x0000d800ff197b82 */ /* 0x000e240000000800 */
[----:B0-----:R-:W-:-:S05]  /*0060*/  IMAD R0, R25, UR4, R0 ;  /* 0x0000000419007c24 */ /* 0x001fca000f8e0200 */
[----:B-1----:R-:W-:-:S04]  /*0070*/  IADD3.X R4, P1, PT, R0, UR18, RZ, PT, !PT ;  /* 0x0000001200047c10 */ /* 0x002fc8000bf3e4ff */
[----:B--2---:R-:W-:Y:S01]  /*0080*/  ISETP.GE.U32.AND P0, PT, R4, UR10, PT ;  /* 0x0000000a04007c0c */ /* 0x004fe2000bf06070 */
[----:B------:R-:W-:-:S05]  /*0090*/  IMAD.X R5, RZ, RZ, UR19, P1 ;  /* 0x00000013ff057e24 */ /* 0x000fca00088e06ff */
[----:B------:R-:W-:-:S13]  /*00a0*/  ISETP.GE.U32.AND.EX P0, PT, R5, UR11, PT, P0 ;  /* 0x0000000b05007c0c */ /* 0x000fda000bf06100 */
[----:B------:R-:W-:Y:S05]  /*00b0*/  @P0 EXIT ;  /* 0x000000000000094d */ /* 0x000fea0003800000 */
[----:B------:R-:W0:Y:S01]  /*00c0*/  S2R R0, SR_TID.Y ;  /* 0x0000000000007919 */ /* 0x000e220000002200 */
[----:B------:R-:W1:Y:S01]  /*00d0*/  LDCU.64 UR4, c[0x0][0x388] ;  /* 0x00007100ff0477ac */ /* 0x000e620008000a00 */
[----:B------:R-:W0:Y:S01]  /*00e0*/  S2R R3, SR_CTAID.Y ;  /* 0x0000000000037919 */ /* 0x000e220000002600 */
[----:B------:R-:W0:Y:S01]  /*00f0*/  LDCU UR6, c[0x0][0x364] ;  /* 0x00006c80ff0677ac */ /* 0x000e220008000800 */
[----:B------:R-:W-:Y:S01]  /*0100*/  UIMAD UR8, UR11, UR18, URZ ;  /* 0x000000120b0872a4 */ /* 0x000fe2000f8e02ff */
[----:B------:R-:W2:Y:S01]  /*0110*/  LDCU.64 UR12, c[0x0][0x380] ;  /* 0x00007000ff0c77ac */ /* 0x000ea20008000a00 */
[----:B------:R-:W-:Y:S01]  /*0120*/  UIADD3 UR16, UP0, UPT, UR10, 0x1, URZ ;  /* 0x000000010a107890 */ /* 0x000fe2000ff1e0ff */
[----:B------:R-:W3:Y:S01]  /*0130*/  LDCU UR7, c[0x0][0x374] ;  /* 0x00006e80ff0777ac */ /* 0x000ee20008000800 */
[----:B-1----:R-:W-:Y:S02]  /*0140*/  UIMAD.WIDE.U32 UR4, UR18, UR10, UR4 ;  /* 0x0000000a120472a5 */ /* 0x002fe4000f8e0004 */
[----:B------:R-:W-:Y:S01]  /*0150*/  UIMAD UR9, UR19, UR10, UR8 ;  /* 0x0000000a130972a4 */ /* 0x000fe2000f8e0208 */
[----:B------:R-:W1:Y:S01]  /*0160*/  LDCU UR10, c[0x0][0x370] ;  /* 0x00006e00ff0a77ac */ /* 0x000e620008000800 */
[----:B--2---:R-:W-:-:S02]  /*0170*/  ULEA UR8, UP1, UR4, UR12, 0x3 ;  /* 0x0000000c04087291 */ /* 0x004fc4000f8218ff */
[----:B------:R-:W-:Y:S01]  /*0180*/  UIADD3 UR5, UPT, UPT, UR5, UR9, URZ ;  /* 0x0000000905057290 */ /* 0x000fe2000fffe0ff */
[----:B------:R-:W2:Y:S01]  /*0190*/  LDCU.64 UR14, c[0x0][0x358] ;  /* 0x00006b00ff0e77ac */ /* 0x000ea20008000a00 */
[----:B0-----:R-:W-:Y:S02]  /*01a0*/  IMAD R0, R3, UR6, R0 ;  /* 0x0000000603007c24 */ /* 0x001fe4000f8e0200 */
[----:B------:R-:W-:Y:S01]  /*01b0*/  ULEA.HI.X UR5, UR4, UR13, UR5, 0x3, UP1 ;  /* 0x0000000d04057291 */ /* 0x000fe200088f1c05 */
[----:B------:R-:W0:Y:S01]  /*01c0*/  LDCU.64 UR20, c[0x0][0x390] ;  /* 0x00007200ff1477ac */ /* 0x000e220008000a00 */
[----:B------:R-:W-:Y:S02]  /*01d0*/  VIADD R0, R0, 0x1 ;  /* 0x0000000100007836 */ /* 0x000fe40000000000 */
[----:B-1----:R-:W-:Y:S01]  /*01e0*/  IMAD R25, R25, UR10, RZ ;  /* 0x0000000a19197c24 */ /* 0x002fe2000f8e02ff */
[----:B------:R-:W1:Y:S02]  /*01f0*/  LDCU.64 UR22, c[0x0][0x380] ;  /* 0x00007000ff1677ac */ /* 0x000e640008000a00 */
[----:B------:R-:W-:Y:S01]  /*0200*/  IADD3 R2, P0, PT, R0, UR18, RZ ;  /* 0x0000001200027c10 */ /* 0x000fe2000ff1e0ff */
[----:B------:R-:W-:-:S04]  /*0210*/  UIADD3.X UR9, UPT, UPT, URZ, UR11, URZ, UP0, !UPT ;  /* 0x0000000bff097290 */ /* 0x000fc800087fe4ff */
[----:B------:R-:W-:Y:S01]  /*0220*/  IMAD.X R3, RZ, RZ, UR19, P0 ;  /* 0x00000013ff037e24 */ /* 0x000fe200080e06ff */
[----:B--23--:R-:W-:-:S12]  /*0230*/  UIMAD UR4, UR6, UR7, URZ ;  /* 0x00000007060472a4 */ /* 0x00cfd8000f8e02ff */
.L_x_703:
[----:B------:R-:W-:Y:S01]  /*0240*/  ISETP.GE.U32.AND P0, PT, R2, UR16, PT ;  /* 0x0000001002007c0c */ /* 0x000fe2000bf06070 */
[----:B------:R-:W-:Y:S03]  /*0250*/  BSSY.RECONVERGENT B0, `(.L_x_698) ;  /* 0x000003d000007945 */ /* 0x000fe60003800200 */
[----:B------:R-:W-:-:S13]  /*0260*/  ISETP.GE.U32.AND.EX P0, PT, R3, UR9, PT, P0 ;  /* 0x0000000903007c0c */ /* 0x000fda000bf06100 */
[----:B--2---:R-:W-:Y:S05]  /*0270*/  @P0 BRA `(.L_x_699) ;  /* 0x0000000000e80947 */ /* 0x004fea0003800000 */
[----:B------:R-:W2:Y:S01]  /*0280*/  LDC.64 R12, c[0x0][0x388] ;  /* 0x0000e200ff0c7b82 */ /* 0x000ea20000000a00 */
[----:B------:R-:W2:Y:S01]  /*0290*/  LDCU.64 UR6, c[0x0][0x390] ;  /* 0x00007200ff0677ac */ /* 0x000ea20008000a00 */
[----:B------:R-:W-:Y:S02]  /*02a0*/  IMAD.MOV.U32 R27, RZ, RZ, R2 ;  /* 0x000000ffff1b7224 */ /* 0x000fe400078e0002 */
[----:B------:R-:W-:-:S04]  /*02b0*/  IMAD.MOV.U32 R24, RZ, RZ, R3 ;  /* 0x000000ffff187224 */ /* 0x000fc800078e0003 */
[----:B------:R-:W3:Y:S08]  /*02c0*/  LDC.64 R8, c[0x0][0x380] ;  /* 0x0000e000ff087b82 */ /* 0x000ef00000000a00 */
[----:B------:R-:W4:Y:S01]  /*02d0*/  LDC.64 R6, c[0x0][0x388] ;  /* 0x0000e200ff067b82 */ /* 0x000f220000000a00 */
[C---:B--2---:R-:W-:Y:S02]  /*02e0*/  IMAD R0, R12.reuse, UR7, RZ ;  /* 0x000000070c007c24 */ /* 0x044fe4000f8e02ff */
[----:B------:R-:W-:-:S04]  /*02f0*/  IMAD.WIDE.U32 R10, R12, UR6, R4 ;  /* 0x000000060c0a7c25 */ /* 0x000fc8000f8e0004 */
[----:B------:R-:W-:Y:S01]  /*0300*/  IMAD R13, R13, UR6, R0 ;  /* 0x000000060d0d7c24 */ /* 0x000fe2000f8e0200 */
[----:B---3--:R-:W-:-:S03]  /*0310*/  LEA R8, P0, R10, R8, 0x3 ;  /* 0x000000080a087211 */ /* 0x008fc600078018ff */
[----:B------:R-:W-:-:S05]  /*0320*/  IMAD.IADD R0, R13, 0x1, R11 ;  /* 0x000000010d007824 */ /* 0x000fca00078e020b */
[----:B------:R-:W-:-:S07]  /*0330*/  LEA.HI.X R9, R10, R9, R0, 0x3, P0 ;  /* 0x000000090a097211 */ /* 0x000fce00000f1c00 */
.L_x_702:
[----:B--2---:R-:W-:Y:S01]  /*0340*/  IMAD.U32 R14, RZ, RZ, UR8 ;  /* 0x00000008ff0e7e24 */ /* 0x004fe2000f8e00ff */
[----:B------:R-:W2:Y:S01]  /*0350*/  LDG.E.64 R18, desc[UR14][R8.64] ;  /* 0x0000000e08127981 */ /* 0x000ea2000c1e1b00 */
[----:B------:R-:W-:-:S06]  /*0360*/  IMAD.U32 R15, RZ, RZ, UR5 ;  /* 0x00000005ff0f7e24 */ /* 0x000fcc000f8e00ff */
[----:B------:R-:W3:Y:S01]  /*0370*/  LDG.E.64 R14, desc[UR14][R14.64] ;  /* 0x0000000e0e0e7981 */ /* 0x000ee2000c1e1b00 */
[----:B0-----:R-:W-:Y:S02]  /*0380*/  IMAD R0, R24, UR20, RZ ;  /* 0x0000001418007c24 */ /* 0x001fe4000f8e02ff */
[----:B----4-:R-:W-:-:S04]  /*0390*/  IMAD.WIDE.U32 R10, R27, UR20, R6 ;  /* 0x000000141b0a7c25 */ /* 0x010fc8000f8e0006 */
[----:B------:R-:W-:Y:S01]  /*03a0*/  IMAD R13, R27, UR21, R0 ;  /* 0x000000151b0d7c24 */ /* 0x000fe2000f8e0200 */
[----:B-1----:R-:W-:-:S03]  /*03b0*/  LEA R20, P0, R10, UR22, 0x3 ;  /* 0x000000160a147c11 */ /* 0x002fc6000f8018ff */
[----:B------:R-:W-:-:S05]  /*03c0*/  IMAD.IADD R11, R11, 0x1, R13 ;  /* 0x000000010b0b7824 */ /* 0x000fca00078e020d */
[----:B------:R-:W-:-:S05]  /*03d0*/  LEA.HI.X R21, R10, UR23, R11, 0x3, P0 ;  /* 0x000000170a157c11 */ /* 0x000fca00080f1c0b */
[----:B------:R-:W2:Y:S01]  /*03e0*/  LDG.E.64 R12, desc[UR14][R20.64] ;  /* 0x0000000e140c7981 */ /* 0x000ea2000c1e1b00 */
[----:B------:R-:W-:Y:S01]  /*03f0*/  IMAD.MOV.U32 R10, RZ, RZ, 0x1 ;  /* 0x00000001ff0a7424 */ /* 0x000fe200078e00ff */
[----:B------:R-:W-:Y:S01]  /*0400*/  BSSY.RECONVERGENT B1, `(.L_x_700) ;  /* 0x0000013000017945 */ /* 0x000fe20003800200 */
[----:B---3--:R-:W0:Y:S04]  /*0410*/  MUFU.RCP64H R11, R15 ;  /* 0x0000000f000b7308 */ /* 0x008e280000001800 */
[----:B0-----:R-:W-:-:S08]  /*0420*/  DFMA R16, -R14, R10, 1 ;  /* 0x3ff000000e10742b */ /* 0x001fd0000000010a */
[----:B------:R-:W-:-:S08]  /*0430*/  DFMA R16, R16, R16, R16 ;  /* 0x000000101010722b */ /* 0x000fd00000000010 */
[----:B------:R-:W-:-:S08]  /*0440*/  DFMA R10, R10, R16, R10 ;  /* 0x000000100a0a722b */ /* 0x000fd0000000000a */
[----:B------:R-:W-:Y:S02]  /*0450*/  DFMA R16, -R14, R10, 1 ;  /* 0x3ff000000e10742b */ /* 0x000fe4000000010a */
[----:B--2---:R-:W-:-:S06]  /*0460*/  DMUL R12, R18, R12 ;  /* 0x0000000c120c7228 */ /* 0x004fcc0000000000 */
[----:B------:R-:W-:-:S08]  /*0470*/  DFMA R10, R10, R16, R10 ;  /* 0x000000100a0a722b */ /* 0x000fd0000000000a */
[----:B------:R-:W-:-:S08]  /*0480*/  DMUL R16, R12, R10 ;  /* 0x0000000a0c107228 */ /* 0x000fd00000000000 */
[----:B------:R-:W-:-:S08]  /*0490*/  DFMA R18, -R14, R16, R12 ;  /* 0x000000100e12722b */ /* 0x000fd0000000010c */
[----:B------:R-:W-:Y:S01]  /*04a0*/  DFMA R10, R10, R18, R16 ;  /* 0x000000120a0a722b */ /* 0x000fe20000000010 */
[----:B------:R-:W-:-:S09]  /*04b0*/  FSETP.GEU.AND P1, PT, |R13|, 6.5827683646048100446e-37, PT ;  /* 0x036000000d00780b */ /* 0x000fd20003f2e200 */
[----:B------:R-:W-:-:S05]  /*04c0*/  FFMA R0, RZ, R15, R11 ;  /* 0x0000000fff007223 */ /* 0x000fca000000000b */
[----:B------:R-:W-:-:S13]  /*04d0*/  FSETP.GT.AND P0, PT, |R0|, 1.469367938527859385e-39, PT ;  /* 0x001000000000780b */ /* 0x000fda0003f04200 */
[----:B------:R-:W-:Y:S05]  /*04e0*/  @P0 BRA P1, `(.L_x_701) ;  /* 0x0000000000100947 */ /* 0x000fea0000800000 */
[----:B------:R-:W-:-:S07]  /*04f0*/  MOV R0, 0x510 ;  /* 0x0000051000007802 */ /* 0x000fce0000000f00 */
[----:B------:R-:W-:Y:S05]  /*0500*/  CALL.REL.NOINC `($__internal_0_$__cuda_sm20_div_rn_f64_full) ;  /* 0x0000000000647944 */ /* 0x000fea0003c00000 */
[----:B------:R-:W-:Y:S02]  /*0510*/  IMAD.MOV.U32 R10, RZ, RZ, R18 ;  /* 0x000000ffff0a7224 */ /* 0x000fe400078e0012 */
[----:B------:R-:W-:-:S07]  /*0520*/  IMAD.MOV.U32 R11, RZ, RZ, R19 ;  /* 0x000000ffff0b7224 */ /* 0x000fce00078e0013 */
.L_x_701:
[----:B------:R-:W-:Y:S05]  /*0530*/  BSYNC.RECONVERGENT B1 ;  /* 0x0000000000017941 */ /* 0x000fea0003800200 */
.L_x_700:
[----:B------:R-:W-:Y:S02]  /*0540*/  IMAD R0, R24, UR20, RZ ;  /* 0x0000001418007c24 */ /* 0x000fe4000f8e02ff */
[----:B------:R-:W-:-:S04]  /*0550*/  IMAD.WIDE.U32 R14, R27, UR20, R4 ;  /* 0x000000141b0e7c25 */ /* 0x000fc8000f8e0004 */
[----:B------:R-:W-:Y:S01]  /*0560*/  IMAD R13, R27, UR21, R0 ;  /* 0x000000151b0d7c24 */ /* 0x000fe2000f8e0200 */
[----:B------:R-:W-:-:S03]  /*0570*/  LEA R12, P0, R14, UR22, 0x3 ;  /* 0x000000160e0c7c11 */ /* 0x000fc6000f8018ff */
[----:B------:R-:W-:-:S05]  /*0580*/  IMAD.IADD R13, R13, 0x1, R15 ;  /* 0x000000010d0d7824 */ /* 0x000fca00078e020f */
[----:B------:R-:W-:-:S05]  /*0590*/  LEA.HI.X R13, R14, UR23, R13, 0x3, P0 ;  /* 0x000000170e0d7c11 */ /* 0x000fca00080f1c0d */
[----:B------:R-:W2:Y:S01]  /*05a0*/  LDG.E.64 R14, desc[UR14][R12.64] ;  /* 0x0000000e0c0e7981 */ /* 0x000ea2000c1e1b00 */
[----:B------:R-:W-:-:S05]  /*05b0*/  IADD3 R27, P0, PT, R27, UR4, RZ ;  /* 0x000000041b1b7c10 */ /* 0x000fca000ff1e0ff */
[----:B------:R-:W-:Y:S01]  /*05c0*/  IMAD.X R24, RZ, RZ, R24, P0 ;  /* 0x000000ffff187224 */ /* 0x000fe200000e0618 */
[----:B------:R-:W-:-:S04]  /*05d0*/  ISETP.GE.U32.AND P0, PT, R27, UR16, PT ;  /* 0x000000101b007c0c */ /* 0x000fc8000bf06070 */
[----:B------:R-:W-:Y:S01]  /*05e0*/  ISETP.GE.U32.AND.EX P0, PT, R24, UR9, PT, P0 ;  /* 0x0000000918007c0c */ /* 0x000fe2000bf06100 */
[----:B--2---:R-:W-:-:S07]  /*05f0*/  DADD R14, R14, -R10 ;  /* 0x000000000e0e7229 */ /* 0x004fce000000080a */
[----:B------:R2:W-:Y:S05]  /*0600*/  STG.E.64 desc[UR14][R12.64], R14 ;  /* 0x0000000e0c007986 */ /* 0x0005ea000c101b0e */
[----:B------:R-:W-:Y:S05]  /*0610*/  @!P0 BRA `(.L_x_702) ;  /* 0xfffffffc00488947 */ /* 0x000fea000383ffff */
.L_x_699:
[----:B01----:R-:W-:Y:S05]  /*0620*/  BSYNC.RECONVERGENT B0 ;  /* 0x0000000000007941 */ /* 0x003fea0003800200 */
.L_x_698:
[----:B------:R-:W0:Y:S01]  /*0630*/  LDCU.64 UR6, c[0x0][0x390] ;  /* 0x00007200ff0677ac */ /* 0x000e220008000a00 */
[----:B------:R-:W-:-:S05]  /*0640*/  IADD3 R4, P0, PT, R25, R4, RZ ;  /* 0x0000000419047210 */ /* 0x000fca0007f1e0ff */
[----:B------:R-:W-:Y:S01]  /*0650*/  IMAD.X R5, RZ, RZ, R5, P0 ;  /* 0x000000ffff057224 */ /* 0x000fe200000e0605 */
[----:B0-----:R-:W-:-:S04]  /*0660*/  ISETP.GE.U32.AND P0, PT, R4, UR6, PT ;  /* 0x0000000604007c0c */ /* 0x001fc8000bf06070 */
[----:B------:R-:W-:-:S13]  /*0670*/  ISETP.GE.U32.AND.EX P0, PT, R5, UR7, PT, P0 ;  /* 0x0000000705007c0c */ /* 0x000fda000bf06100 */
[----:B------:R-:W-:Y:S05]  /*0680*/  @!P0 BRA `(.L_x_703) ;  /* 0xfffffff800ec8947 */ /* 0x000fea000383ffff */
[----:B------:R-:W-:Y:S05]  /*0690*/  EXIT ;  /* 0x000000000000794d */ /* 0x000fea0003800000 */
        .weak           $__internal_0_$__cuda_sm20_div_rn_f64_full
        .type           $__internal_0_$__cuda_sm20_div_rn_f64_full,@function
        .size           $__internal_0_$__cuda_sm20_div_rn_f64_full,(.L_x_717 - $__internal_0_$__cuda_sm20_div_rn_f64_full)
$__internal_0_$__cuda_sm20_div_rn_f64_full:
[----:B------:R-:W-:Y:S01]  /*06a0*/  IMAD.MOV.U32 R11, RZ, RZ, R13 ;  /* 0x000000ffff0b7224 */ /* 0x000fe200078e000d */
[C---:B------:R-:W-:Y:S01]  /*06b0*/  FSETP.GEU.AND P0, PT, |R15|.reuse, 1.469367938527859385e-39, PT ;  /* 0x001000000f00780b */ /* 0x040fe20003f0e200 */
[----:B------:R-:W-:Y:S01]  /*06c0*/  IMAD.MOV.U32 R10, RZ, RZ, R12 ;  /* 0x000000ffff0a7224 */ /* 0x000fe200078e000c */
[----:B------:R-:W-:Y:S01]  /*06d0*/  LOP3.LUT R12, R15, 0x800fffff, RZ, 0xc0, !PT ;  /* 0x800fffff0f0c7812 */ /* 0x000fe200078ec0ff */
[----:B------:R-:W-:Y:S01]  /*06e0*/  IMAD.MOV.U32 R28, RZ, RZ, 0x1ca00000 ;  /* 0x1ca00000ff1c7424 */ /* 0x000fe200078e00ff */
[C---:B------:R-:W-:Y:S01]  /*06f0*/  FSETP.GEU.AND P2, PT, |R11|.reuse, 1.469367938527859385e-39, PT ;  /* 0x001000000b00780b */ /* 0x040fe20003f4e200 */
[----:B------:R-:W-:Y:S01]  /*0700*/  IMAD.MOV.U32 R16, RZ, RZ, R10 ;  /* 0x000000ffff107224 */ /* 0x000fe200078e000a */
[----:B------:R-:W-:Y:S01]  /*0710*/  LOP3.LUT R13, R12, 0x3ff00000, RZ, 0xfc, !PT ;  /* 0x3ff000000c0d7812 */ /* 0x000fe200078efcff */
[----:B------:R-:W-:Y:S01]  /*0720*/  IMAD.MOV.U32 R12, RZ, RZ, R14 ;  /* 0x000000ffff0c7224 */ /* 0x000fe200078e000e */
[----:B------:R-:W-:Y:S01]  /*0730*/  LOP3.LUT R26, R11, 0x7ff00000, RZ, 0xc0, !PT ;  /* 0x7ff000000b1a7812 */ /* 0x000fe200078ec0ff */
[----:B------:R-:W-:Y:S01]  /*0740*/  IMAD.MOV.U32 R18, RZ, RZ, 0x1 ;  /* 0x00000001ff127424 */ /* 0x000fe200078e00ff */
[----:B------:R-:W-:Y:S01]  /*0750*/  LOP3.LUT R29, R15, 0x7ff00000, RZ, 0xc0, !PT ;  /* 0x7ff000000f1d7812 */ /* 0x000fe200078ec0ff */
[----:B------:R-:W-:Y:S02]  /*0760*/  BSSY.RECONVERGENT B2, `(.L_x_704) ;  /* 0x000004d000027945 */ /* 0x000fe40003800200 */
[----:B------:R-:W-:Y:S01]  /*0770*/  @!P0 DMUL R12, R14, 8.98846567431157953865e+307 ;  /* 0x7fe000000e0c8828 */ /* 0x000fe20000000000 */
[----:B------:R-:W-:-:S03]  /*0780*/  ISETP.GE.U32.AND P1, PT, R26, R29, PT ;  /* 0x0000001d1a00720c */ /* 0x000fc60003f26070 */
[----:B------:R-:W-:Y:S01]  /*0790*/  @!P2 LOP3.LUT R17, R15, 0x7ff00000, RZ, 0xc0, !PT ;  /* 0x7ff000000f11a812 */ /* 0x000fe200078ec0ff */
[----:B------:R-:W-:Y:S01]  /*07a0*/  @!P2 IMAD.MOV.U32 R20, RZ, RZ, RZ ;  /* 0x000000ffff14a224 */ /* 0x000fe200078e00ff */
[----:B------:R-:W0:Y:S02]  /*07b0*/  MUFU.RCP64H R19, R13 ;  /* 0x0000000d00137308 */ /* 0x000e240000001800 */
[----:B------:R-:W-:Y:S02]  /*07c0*/  @!P2 ISETP.GE.U32.AND P3, PT, R26, R17, PT ;  /* 0x000000111a00a20c */ /* 0x000fe40003f66070 */
[C---:B------:R-:W-:Y:S02]  /*07d0*/  SEL R17, R28.reuse, 0x63400000, !P1 ;  /* 0x634000001c117807 */ /* 0x040fe40004800000 */
[----:B------:R-:W-:Y:S02]  /*07e0*/  @!P2 SEL R21, R28, 0x63400000, !P3 ;  /* 0x634000001c15a807 */ /* 0x000fe40005800000 */
[----:B------:R-:W-:-:S02]  /*07f0*/  LOP3.LUT R17, R17, 0x800fffff, R11, 0xf8, !PT ;  /* 0x800fffff11117812 */ /* 0x000fc400078ef80b */
[----:B------:R-:W-:Y:S02]  /*0800*/  @!P2 LOP3.LUT R21, R21, 0x80000000, R11, 0xf8, !PT ;  /* 0x800000001515a812 */ /* 0x000fe400078ef80b */
[----:B------:R-:W-:Y:S02]  /*0810*/  @!P0 LOP3.LUT R29, R13, 0x7ff00000, RZ, 0xc0, !PT ;  /* 0x7ff000000d1d8812 */ /* 0x000fe400078ec0ff */
[----:B------:R-:W-:-:S06]  /*0820*/  @!P2 LOP3.LUT R21, R21, 0x100000, RZ, 0xfc, !PT ;  /* 0x001000001515a812 */ /* 0x000fcc00078efcff */
[----:B------:R-:W-:Y:S02]  /*0830*/  @!P2 DFMA R16, R16, 2, -R20 ;  /* 0x400000001010a82b */ /* 0x000fe40000000814 */
[----:B0-----:R-:W-:-:S08]  /*0840*/  DFMA R20, R18, -R12, 1 ;  /* 0x3ff000001214742b */ /* 0x001fd0000000080c */
[----:B------:R-:W-:-:S08]  /*0850*/  DFMA R20, R20, R20, R20 ;  /* 0x000000141414722b */ /* 0x000fd00000000014 */
[----:B------:R-:W-:-:S08]  /*0860*/  DFMA R20, R18, R20, R18 ;  /* 0x000000141214722b */ /* 0x000fd00000000012 */
[----:B------:R-:W-:-:S08]  /*0870*/  DFMA R18, R20, -R12, 1 ;  /* 0x3ff000001412742b */ /* 0x000fd0000000080c */
[----:B------:R-:W-:-:S08]  /*0880*/  DFMA R18, R20, R18, R20 ;  /* 0x000000121412722b */ /* 0x000fd00000000014 */
[----:B------:R-:W-:-:S08]  /*0890*/  DMUL R20, R18, R16 ;  /* 0x0000001012147228 */ /* 0x000fd00000000000 */
[----:B------:R-:W-:-:S08]  /*08a0*/  DFMA R22, R20, -R12, R16 ;  /* 0x8000000c1416722b */ /* 0x000fd00000000010 */
[----:B------:R-:W-:Y:S01]  /*08b0*/  DFMA R22, R18, R22, R20 ;  /* 0x000000161216722b */ /* 0x000fe20000000014 */
[----:B------:R-:W-:Y:S01]  /*08c0*/  IMAD.MOV.U32 R20, RZ, RZ, R26 ;  /* 0x000000ffff147224 */ /* 0x000fe200078e001a */
[----:B------:R-:W-:-:S05]  /*08d0*/  @!P2 LOP3.LUT R20, R17, 0x7ff00000, RZ, 0xc0, !PT ;  /* 0x7ff000001114a812 */ /* 0x000fca00078ec0ff */
[----:B------:R-:W-:-:S05]  /*08e0*/  VIADD R18, R20, 0xffffffff ;  /* 0xffffffff14127836 */ /* 0x000fca0000000000 */
[----:B------:R-:W-:Y:S01]  /*08f0*/  ISETP.GT.U32.AND P0, PT, R18, 0x7feffffe, PT ;  /* 0x7feffffe1200780c */ /* 0x000fe20003f04070 */
[----:B------:R-:W-:-:S05]  /*0900*/  VIADD R18, R29, 0xffffffff ;  /* 0xffffffff1d127836 */ /* 0x000fca0000000000 */
[----:B------:R-:W-:-:S13]  /*0910*/  ISETP.GT.U32.OR P0, PT, R18, 0x7feffffe, P0 ;  /* 0x7feffffe1200780c */ /* 0x000fda0000704470 */
[----:B------:R-:W-:Y:S05]  /*0920*/  @P0 BRA `(.L_x_705) ;  /* 0x00000000006c0947 */ /* 0x000fea0003800000 */
[----:B------:R-:W-:-:S04]  /*0930*/  LOP3.LUT R11, R15, 0x7ff00000, RZ, 0xc0, !PT ;  /* 0x7ff000000f0b7812 */ /* 0x000fc800078ec0ff */
[CC--:B------:R-:W-:Y:S02]  /*0940*/  VIADDMNMX R10, R26.reuse, -R11.reuse, 0xb9600000, !PT ;  /* 0xb96000001a0a7446 */ /* 0x0c0fe4000780090b */
[----:B------:R-:W-:Y:S02]  /*0950*/  ISETP.GE.U32.AND P0, PT, R26, R11, PT ;  /* 0x0000000b1a00720c */ /* 0x000fe40003f06070 */
[----:B------:R-:W-:Y:S02]  /*0960*/  VIMNMX R10, PT, PT, R10, 0x46a00000, PT ;  /* 0x46a000000a0a7848 */ /* 0x000fe40003fe0100 */
[----:B------:R-:W-:-:S05]  /*0970*/  SEL R11, R28, 0x63400000, !P0 ;  /* 0x634000001c0b7807 */ /* 0x000fca0004000000 */
[----:B------:R-:W-:Y:S02]  /*0980*/  IMAD.IADD R20, R10, 0x1, -R11 ;  /* 0x000000010a147824 */ /* 0x000fe400078e0a0b */
[----:B------:R-:W-:Y:S02]  /*0990*/  IMAD.MOV.U32 R10, RZ, RZ, RZ ;  /* 0x000000ffff0a7224 */ /* 0x000fe400078e00ff */
[----:B------:R-:W-:-:S06]  /*09a0*/  VIADD R11, R20, 0x7fe00000 ;  /* 0x7fe00000140b7836 */ /* 0x000fcc0000000000 */
[----:B------:R-:W-:-:S10]  /*09b0*/  DMUL R18, R22, R10 ;  /* 0x0000000a16127228 */ /* 0x000fd40000000000 */
[----:B------:R-:W-:-:S13]  /*09c0*/  FSETP.GTU.AND P0, PT, |R19|, 1.469367938527859385e-39, PT ;  /* 0x001000001300780b */ /* 0x000fda0003f0c200 */
[----:B------:R-:W-:Y:S05]  /*09d0*/  @P0 BRA `(.L_x_706) ;  /* 0x0000000000940947 */ /* 0x000fea0003800000 */
[----:B------:R-:W-:-:S06]  /*09e0*/  DFMA R12, R22, -R12, R16 ;  /* 0x8000000c160c722b */ /* 0x000fcc0000000010 */
[----:B------:R-:W-:-:S04]  /*09f0*/  IMAD.MOV.U32 R12, RZ, RZ, RZ ;  /* 0x000000ffff0c7224 */ /* 0x000fc800078e00ff */
[C---:B------:R-:W-:Y:S02]  /*0a00*/  FSETP.NEU.AND P0, PT, R13.reuse, RZ, PT ;  /* 0x000000ff0d00720b */ /* 0x040fe40003f0d000 */
[----:B------:R-:W-:-:S04]  /*0a10*/  LOP3.LUT R15, R13, 0x80000000, R15, 0x48, !PT ;  /* 0x800000000d0f7812 */ /* 0x000fc800078e480f */
[----:B------:R-:W-:-:S07]  /*0a20*/  LOP3.LUT R13, R15, R11, RZ, 0xfc, !PT ;  /* 0x0000000b0f0d7212 */ /* 0x000fce00078efcff */
[----:B------:R-:W-:Y:S05]  /*0a30*/  @!P0 BRA `(.L_x_706) ;  /* 0x00000000007c8947 */ /* 0x000fea0003800000 */
[----:B------:R-:W-:Y:S01]  /*0a40*/  IMAD.MOV R11, RZ, RZ, -R20 ;  /* 0x000000ffff0b7224 */ /* 0x000fe200078e0a14 */
[----:B------:R-:W-:Y:S01]  /*0a50*/  DMUL.RP R12, R22, R12 ;  /* 0x0000000c160c7228 */ /* 0x000fe20000008000 */
[----:B------:R-:W-:-:S06]  /*0a60*/  IMAD.MOV.U32 R10, RZ, RZ, RZ ;  /* 0x000000ffff0a7224 */ /* 0x000fcc00078e00ff */
[----:B------:R-:W-:-:S03]  /*0a70*/  DFMA R10, R18, -R10, R22 ;  /* 0x8000000a120a722b */ /* 0x000fc60000000016 */
[----:B------:R-:W-:-:S03]  /*0a80*/  LOP3.LUT R15, R13, R15, RZ, 0x3c, !PT ;  /* 0x0000000f0d0f7212 */ /* 0x000fc600078e3cff */
[----:B------:R-:W-:-:S04]  /*0a90*/  IADD3 R10, PT, PT, -R20, -0x43300000, RZ ;  /* 0xbcd00000140a7810 */ /* 0x000fc80007ffe1ff */
[----:B------:R-:W-:-:S04]  /*0aa0*/  FSETP.NEU.AND P0, PT, |R11|, R10, PT ;  /* 0x0000000a0b00720b */ /* 0x000fc80003f0d200 */
[----:B------:R-:W-:Y:S02]  /*0ab0*/  FSEL R18, R12, R18, !P0 ;  /* 0x000000120c127208 */ /* 0x000fe40004000000 */
[----:B------:R-:W-:Y:S01]  /*0ac0*/  FSEL R19, R15, R19, !P0 ;  /* 0x000000130f137208 */ /* 0x000fe20004000000 */
[----:B------:R-:W-:Y:S06]  /*0ad0*/  BRA `(.L_x_706) ;  /* 0x0000000000547947 */ /* 0x000fec0003800000 */
.L_x_705:
[----:B------:R-:W-:-:S14]  /*0ae0*/  DSETP.NAN.AND P0, PT, R10, R10, PT ;  /* 0x0000000a0a00722a */ /* 0x000fdc0003f08000 */
[----:B------:R-:W-:Y:S05]  /*0af0*/  @P0 BRA `(.L_x_707) ;  /* 0x0000000000440947 */ /* 0x000fea0003800000 */
[----:B------:R-:W-:-:S14]  /*0b00*/  DSETP.NAN.AND P0, PT, R14, R14, PT ;  /* 0x0000000e0e00722a */ /* 0x000fdc0003f08000 */
[----:B------:R-:W-:Y:S05]  /*0b10*/  @P0 BRA `(.L_x_708) ;  /* 0x0000000000300947 */ /* 0x000fea0003800000 */
[----:B------:R-:W-:Y:S01]  /*0b20*/  ISETP.NE.AND P0, PT, R20, R29, PT ;  /* 0x0000001d1400720c */ /* 0x000fe20003f05270 */
[----:B------:R-:W-:Y:S02]  /*0b30*/  IMAD.MOV.U32 R18, RZ, RZ, 0x0 ;  /* 0x00000000ff127424 */ /* 0x000fe400078e00ff */
[----:B------:R-:W-:-:S10]  /*0b40*/  IMAD.MOV.U32 R19, RZ, RZ, -0x80000 ;  /* 0xfff80000ff137424 */ /* 0x000fd400078e00ff */
[----:B------:R-:W-:Y:S05]  /*0b50*/  @!P0 BRA `(.L_x_706) ;  /* 0x0000000000348947 */ /* 0x000fea0003800000 */
[----:B------:R-:W-:Y:S02]  /*0b60*/  ISETP.NE.AND P0, PT, R20, 0x7ff00000, PT ;  /* 0x7ff000001400780c */ /* 0x000fe40003f05270 */
[----:B------:R-:W-:Y:S02]  /*0b70*/  LOP3.LUT R19, R11, 0x80000000, R15, 0x48, !PT ;  /* 0x800000000b137812 */ /* 0x000fe400078e480f */
[----:B------:R-:W-:-:S13]  /*0b80*/  ISETP.EQ.OR P0, PT, R29, RZ, !P0 ;  /* 0x000000ff1d00720c */ /* 0x000fda0004702670 */
[----:B------:R-:W-:Y:S01]  /*0b90*/  @P0 LOP3.LUT R10, R19, 0x7ff00000, RZ, 0xfc, !PT ;  /* 0x7ff00000130a0812 */ /* 0x000fe200078efcff */
[----:B------:R-:W-:Y:S02]  /*0ba0*/  @!P0 IMAD.MOV.U32 R18, RZ, RZ, RZ ;  /* 0x000000ffff128224 */ /* 0x000fe400078e00ff */
[----:B------:R-:W-:Y:S02]  /*0bb0*/  @P0 IMAD.MOV.U32 R18, RZ, RZ, RZ ;  /* 0x000000ffff120224 */ /* 0x000fe400078e00ff */
[----:B------:R-:W-:Y:S01]  /*0bc0*/  @P0 IMAD.MOV.U32 R19, RZ, RZ, R10 ;  /* 0x000000ffff130224 */ /* 0x000fe200078e000a */
[----:B------:R-:W-:Y:S06]  /*0bd0*/  BRA `(.L_x_706) ;  /* 0x0000000000147947 */ /* 0x000fec0003800000 */
.L_x_708:
[----:B------:R-:W-:Y:S01]  /*0be0*/  LOP3.LUT R19, R15, 0x80000, RZ, 0xfc, !PT ;  /* 0x000800000f137812 */ /* 0x000fe200078efcff */
[----:B------:R-:W-:Y:S01]  /*0bf0*/  IMAD.MOV.U32 R18, RZ, RZ, R14 ;  /* 0x000000ffff127224 */ /* 0x000fe200078e000e */
[----:B------:R-:W-:Y:S06]  /*0c00*/  BRA `(.L_x_706) ;  /* 0x0000000000087947 */ /* 0x000fec0003800000 */
.L_x_707:
[----:B------:R-:W-:Y:S01]  /*0c10*/  LOP3.LUT R19, R11, 0x80000, RZ, 0xfc, !PT ;  /* 0x000800000b137812 */ /* 0x000fe200078efcff */
[----:B------:R-:W-:-:S07]  /*0c20*/  IMAD.MOV.U32 R18, RZ, RZ, R10 ;  /* 0x000000ffff127224 */ /* 0x000fce00078e000a */
.L_x_706:
[----:B------:R-:W-:Y:S05]  /*0c30*/  BSYNC.RECONVERGENT B2 ;  /* 0x0000000000027941 */ /* 0x000fea0003800200 */
.L_x_704:
[----:B------:R-:W-:Y:S02]  /*0c40*/  IMAD.MOV.U32 R10, RZ, RZ, R0 ;  /* 0x000000ffff0a7224 */ /* 0x000fe400078e0000 */
[----:B------:R-:W-:-:S04]  /*0c50*/  IMAD.MOV.U32 R11, RZ, RZ, 0x0 ;  /* 0x00000000ff0b7424 */ /* 0x000fc800078e00ff */
[----:B------:R-:W-:Y:S05]  /*0c60*/  RET.REL.NODEC R10 `(_Z7forwardPdll) ;  /* 0xfffffff00ae47950 */ /* 0x000fea0003c3ffff */
.L_x_709:
        /* <DEDUP_REMOVED lines=9> */
.L_x_717:


//--------------------- .text._Z6maxDivPdlll      --------------------------
	.section	.text._Z6maxDivPdlll,"ax",@progbits
	.align	128
        .global         _Z6maxDivPdlll
        .type           _Z6maxDivPdlll,@function
        .size           _Z6maxDivPdlll,(.L_x_718 - _Z6maxDivPdlll)
        .other          _Z6maxDivPdlll,@"STO_CUDA_ENTRY STV_DEFAULT"
_Z6maxDivPdlll:
.text._Z6maxDivPdlll:
[----:B------:R-:W-:Y:S01]  /*0000*/  LDC R1, c[0x0][0x37c] ;  /* 0x0000df00ff017b82 */ /* 0x000fe20000000800 */
[----:B------:R-:W0:Y:S07]  /*0010*/  S2R R0, SR_TID.X ;  /* 0x0000000000007919 */ /* 0x000e2e0000002100 */
[----:B------:R-:W0:Y:S01]  /*0020*/  S2UR UR7, SR_CTAID.X ;  /* 0x00000000000779c3 */ /* 0x000e220000002500 */
[----:B------:R-:W1:Y:S01]  /*0030*/  LDCU.128 UR16, c[0x0][0x390] ;  /* 0x00007200ff1077ac */ /* 0x000e620008000c00 */
[----:B------:R-:W2:Y:S06]  /*0040*/  LDCU.64 UR4, c[0x0][0x388] ;  /* 0x00007100ff0477ac */ /* 0x000eac0008000a00 */
[----:B------:R-:W0:Y:S01]  /*0050*/  LDC R3, c[0x0][0x360] ;  /* 0x0000d800ff037b82 */ /* 0x000e220000000800 */
[----:B------:R-:W3:Y:S01]  /*0060*/  LDCU.64 UR10, c[0x0][0x380] ;  /* 0x00007000ff0a77ac */ /* 0x000ee20008000a00 */
[----:B------:R-:W4:Y:S01]  /*0070*/  LDCU UR9, c[0x0][0x370] ;  /* 0x00006e00ff0977ac */ /* 0x000f220008000800 */
[----:B-1----:R-:W-:-:S02]  /*0080*/  UIMAD UR6, UR19, UR16, URZ ;  /* 0x00000010130672a4 */ /* 0x002fc4000f8e02ff */
[----:B------:R-:W-:Y:S02]  /*0090*/  UIADD3 UR12, UP0, UPT, UR18, 0x1, URZ ;  /* 0x00000001120c7890 */ /* 0x000fe4000ff1e0ff */
[----:B------:R-:W-:Y:S02]  /*00a0*/  UIMAD UR8, UR18, UR17, UR6 ;  /* 0x00000011120872a4 */ /* 0x000fe4000f8e0206 */
[----:B------:R-:W-:Y:S02]  /*00b0*/  UIADD3.X UR6, UPT, UPT, URZ, UR19, URZ, UP0, !UPT ;  /* 0x00000013ff067290 */ /* 0x000fe400087fe4ff */
[----:B--2---:R-:W-:-:S04]  /*00c0*/  UIMAD.WIDE.U32 UR4, UR18, UR16, UR4 ;  /* 0x00000010120472a5 */ /* 0x004fc8000f8e0004 */
[----:B------:R-:W-:Y:S01]  /*00d0*/  UIADD3 UR5, UPT, UPT, UR5, UR8, URZ ;  /* 0x0000000805057290 */ /* 0x000fe2000fffe0ff */
[----:B0-----:R-:W-:Y:S01]  /*00e0*/  IMAD R0, R3, UR7, R0 ;  /* 0x0000000703007c24 */ /* 0x001fe2000f8e0200 */
[----:B---3--:R-:W-:-:S04]  /*00f0*/  ULEA UR7, UP0, UR4, UR10, 0x3 ;  /* 0x0000000a04077291 */ /* 0x008fc8000f8018ff */
[----:B------:R-:W-:Y:S01]  /*0100*/  IADD3.X R12, P0, PT, R0, UR16, RZ, PT, !PT ;  /* 0x00000010000c7c10 */ /* 0x000fe2000bf1e4ff */
[----:B------:R-:W-:Y:S01]  /*0110*/  ULEA.HI.X UR4, UR4, UR11, UR5, 0x3, UP0 ;  /* 0x0000000b04047291 */ /* 0x000fe200080f1c05 */
[----:B----4-:R-:W-:Y:S02]  /*0120*/  IMAD R0, R3, UR9, RZ ;  /* 0x0000000903007c24 */ /* 0x010fe4000f8e02ff */
[----:B------:R-:W-:Y:S02]  /*0130*/  IMAD.U32 R6, RZ, RZ, UR7 ;  /* 0x00000007ff067e24 */ /* 0x000fe4000f8e00ff */
[----:B------:R-:W-:Y:S01]  /*0140*/  IMAD.X R13, RZ, RZ, UR17, P0 ;  /* 0x00000011ff0d7e24 */ /* 0x000fe200080e06ff */
[----:B------:R-:W-:Y:S01]  /*0150*/  ISETP.GE.U32.AND P0, PT, R12, UR12, PT ;  /* 0x0000000c0c007c0c */ /* 0x000fe2000bf06070 */
[----:B------:R-:W-:-:S03]  /*0160*/  IMAD.U32 R7, RZ, RZ, UR4 ;  /* 0x00000004ff077e24 */ /* 0x000fc6000f8e00ff */
[----:B------:R-:W-:-:S13]  /*0170*/  ISETP.GE.U32.AND.EX P0, PT, R13, UR6, PT, P0 ;  /* 0x000000060d007c0c */ /* 0x000fda000bf06100 */
[----:B------:R-:W-:Y:S05]  /*0180*/  @P0 EXIT ;  /* 0x000000000000094d */ /* 0x000fea0003800000 */
[----:B------:R-:W0:Y:S01]  /*0190*/  LDCU.64 UR4, c[0x0][0x358] ;  /* 0x00006b00ff0477ac */ /* 0x000e220008000a00 */
[----:B------:R-:W1:Y:S01]  /*01a0*/  LDCU.64 UR10, c[0x0][0x380] ;  /* 0x00007000ff0a77ac */ /* 0x000e620008000a00 */
[----:B------:R-:W2:Y:S01]  /*01b0*/  LDCU.64 UR8, c[0x0][0x398] ;  /* 0x00007300ff0877ac */ /* 0x000ea20008000a00 */
[----:B0-----:R-:W3:Y:S02]  /*01c0*/  LDG.E.64 R6, desc[UR4][R6.64] ;  /* 0x0000000406067981 */ /* 0x001ee4000c1e1b00 */
[----:B---3--:R-:W0:Y:S01]  /*01d0*/  MUFU.RCP64H R5, R7 ;  /* 0x0000000700057308 */ /* 0x008e220000001800 */
[----:B------:R-:W-:-:S04]  /*01e0*/  IADD3 R4, PT, PT, R7, 0x300402, RZ ;  /* 0x0030040207047810 */ /* 0x000fc80007ffe0ff */
[----:B------:R-:W-:Y:S02]  /*01f0*/  FSETP.GEU.AND P0, PT, |R4|, 5.8789094863358348022e-39, PT ;  /* 0x004004020400780b */ /* 0x000fe40003f0e200 */
[----:B0-----:R-:W-:-:S08]  /*0200*/  DFMA R2, -R6, R4, 1 ;  /* 0x3ff000000602742b */ /* 0x001fd00000000104 */
[----:B------:R-:W-:-:S08]  /*0210*/  DFMA R2, R2, R2, R2 ;  /* 0x000000020202722b */ /* 0x000fd00000000002 */
[----:B------:R-:W-:Y:S02]  /*0220*/  DFMA R8, R4, R2, R4 ;  /* 0x000000020408722b */ /* 0x000fe40000000004 */
[----:B------:R-:W0:Y:S01]  /*0230*/  LDC.64 R2, c[0x0][0x390] ;  /* 0x0000e400ff027b82 */ /* 0x000e220000000a00 */
[----:B------:R-:W-:Y:S02]  /*0240*/  IMAD.MOV.U32 R5, RZ, RZ, R12 ;  /* 0x000000ffff057224 */ /* 0x000fe400078e000c */
[----:B------:R-:W-:-:S03]  /*0250*/  IMAD.MOV.U32 R4, RZ, RZ, R13 ;  /* 0x000000ffff047224 */ /* 0x000fc600078e000d */
[----:B------:R-:W-:-:S08]  /*0260*/  DFMA R10, -R6, R8, 1 ;  /* 0x3ff00000060a742b */ /* 0x000fd00000000108 */
[----:B------:R-:W-:Y:S01]  /*0270*/  DFMA R8, R8, R10, R8 ;  /* 0x0000000a0808722b */ /* 0x000fe20000000008 */
[----:B-12---:R-:W-:Y:S10]  /*0280*/  @P0 BRA `(.L_x_710) ;  /* 0x0000000000180947 */ /* 0x006ff40003800000 */
[----:B------:R-:W-:-:S05]  /*0290*/  LOP3.LUT R8, R7, 0x7fffffff, RZ, 0xc0, !PT ;  /* 0x7fffffff07087812 */ /* 0x000fca00078ec0ff */
[----:B------:R-:W-:Y:S01]  /*02a0*/  VIADD R12, R8, 0xfff00000 ;  /* 0xfff00000080c7836 */ /* 0x000fe20000000000 */
[----:B------:R-:W-:-:S07]  /*02b0*/  MOV R8, 0x2d0 ;  /* 0x000002d000087802 */ /* 0x000fce0000000f00 */
[----:B0-----:R-:W-:Y:S05]  /*02c0*/  CALL.REL.NOINC `($__internal_1_$__cuda_sm20_dblrcp_rn_slowpath_v3) ;  /* 0x0000000000447944 */ /* 0x001fea0003c00000 */
[----:B------:R-:W-:Y:S01]  /*02d0*/  MOV R8, R10 ;  /* 0x0000000a00087202 */ /* 0x000fe20000000f00 */
[----:B------:R-:W-:-:S07]  /*02e0*/  IMAD.MOV.U32 R9, RZ, RZ, R11 ;  /* 0x000000ffff097224 */ /* 0x000fce00078e000b */
.L_x_710:
[----:B-1----:R-:W-:Y:S02]  /*02f0*/  IMAD R6, R4, UR8, RZ ;  /* 0x0000000804067c24 */ /* 0x002fe4000f8e02ff */
[----:B0-----:R-:W-:-:S04]  /*0300*/  IMAD.WIDE.U32 R10, R5, UR8, R2 ;  /* 0x00000008050a7c25 */ /* 0x001fc8000f8e0002 */
[----:B------:R-:W-:Y:S01]  /*0310*/  IMAD R7, R5, UR9, R6 ;  /* 0x0000000905077c24 */ /* 0x000fe2000f8e0206 */
[----:B------:R-:W-:-:S03]  /*0320*/  LEA R6, P0, R10, UR10, 0x3 ;  /* 0x0000000a0a067c11 */ /* 0x000fc6000f8018ff */
[----:B------:R-:W-:-:S05]  /*0330*/  IMAD.IADD R7, R11, 0x1, R7 ;  /* 0x000000010b077824 */ /* 0x000fca00078e0207 */
[----:B------:R-:W-:-:S05]  /*0340*/  LEA.HI.X R7, R10, UR11, R7, 0x3, P0 ;  /* 0x0000000b0a077c11 */ /* 0x000fca00080f1c07 */
[----:B------:R-:W2:Y:S01]  /*0350*/  LDG.E.64 R10, desc[UR4][R6.64] ;  /* 0x00000004060a7981 */ /* 0x000ea2000c1e1b00 */
[----:B------:R-:W-:-:S04]  /*0360*/  IADD3 R5, P0, PT, R0, R5, RZ ;  /* 0x0000000500057210 */ /* 0x000fc80007f1e0ff */
[----:B------:R-:W-:Y:S02]  /*0370*/  IADD3.X R4, PT, PT, RZ, R4, RZ, P0, !PT ;  /* 0x00000004ff047210 */ /* 0x000fe400007fe4ff */
[----:B------:R-:W-:-:S04]  /*0380*/  ISETP.GE.U32.AND P0, PT, R5, UR12, PT ;  /* 0x0000000c05007c0c */ /* 0x000fc8000bf06070 */
[----:B------:R-:W-:Y:S01]  /*0390*/  ISETP.GE.U32.AND.EX P0, PT, R4, UR6, PT, P0 ;  /* 0x0000000604007c0c */ /* 0x000fe2000bf06100 */
[----:B--2---:R-:W-:-:S07]  /*03a0*/  DMUL R10, R8, R10 ;  /* 0x0000000a080a7228 */ /* 0x004fce0000000000 */
[----:B------:R1:W-:Y:S05]  /*03b0*/  STG.E.64 desc[UR4][R6.64], R10 ;  /* 0x0000000a06007986 */ /* 0x0003ea000c101b04 */
[----:B------:R-:W-:Y:S05]  /*03c0*/  @!P0 BRA `(.L_x_710) ;  /* 0xfffffffc00c88947 */ /* 0x000fea000383ffff */
[----:B------:R-:W-:Y:S05]  /*03d0*/  EXIT ;  /* 0x000000000000794d */ /* 0x000fea0003800000 */
        .weak           $__internal_1_$__cuda_sm20_dblrcp_rn_slowpath_v3
        .type           $__internal_1_$__cuda_sm20_dblrcp_rn_slowpath_v3,@function
        .size           $__internal_1_$__cuda_sm20_dblrcp_rn_slowpath_v3,(.L_x_718 - $__internal_1_$__cuda_sm20_dblrcp_rn_slowpath_v3)
$__internal_1_$__cuda_sm20_dblrcp_rn_slowpath_v3:
[----:B------:R-:W-:-:S14]  /*03e0*/  DSETP.GTU.AND P0, PT, |R6|, +INF , PT ;  /* 0x7ff000000600742a */ /* 0x000fdc0003f0c200 */
[----:B------:R-:W-:Y:S05]  /*03f0*/  @P0 BRA `(.L_x_711) ;  /* 0x00000000007c0947 */ /* 0x000fea0003800000 */
[----:B------:R-:W-:-:S05]  /*0400*/  LOP3.LUT R9, R7, 0x7fffffff, RZ, 0xc0, !PT ;  /* 0x7fffffff07097812 */ /* 0x000fca00078ec0ff */
[----:B------:R-:W-:-:S05]  /*0410*/  VIADD R10, R9, 0xffffffff ;  /* 0xffffffff090a7836 */ /* 0x000fca0000000000 */
[----:B------:R-:W-:-:S13]  /*0420*/  ISETP.GE.U32.AND P0, PT, R10, 0x7fefffff, PT ;  /* 0x7fefffff0a00780c */ /* 0x000fda0003f06070 */
[----:B------:R-:W-:Y:S01]  /*0430*/  @P0 LOP3.LUT R11, R7, 0x7ff00000, RZ, 0x3c, !PT ;  /* 0x7ff00000070b0812 */ /* 0x000fe200078e3cff */
[----:B------:R-:W-:Y:S01]  /*0440*/  @P0 IMAD.MOV.U32 R10, RZ, RZ, RZ ;  /* 0x000000ffff0a0224 */ /* 0x000fe200078e00ff */
[----:B------:R-:W-:Y:S06]  /*0450*/  @P0 BRA `(.L_x_712) ;  /* 0x00000000006c0947 */ /* 0x000fec0003800000 */
[----:B------:R-:W-:-:S13]  /*0460*/  ISETP.GE.U32.AND P0, PT, R9, 0x1000001, PT ;  /* 0x010000010900780c */ /* 0x000fda0003f06070 */
[----:B------:R-:W-:Y:S05]  /*0470*/  @!P0 BRA `(.L_x_713) ;  /* 0x0000000000348947 */ /* 0x000fea0003800000 */
[----:B------:R-:W-:Y:S01]  /*0480*/  IADD3 R11, PT, PT, R7, -0x3fe00000, RZ ;  /* 0xc0200000070b7810 */ /* 0x000fe20007ffe0ff */
[----:B------:R-:W-:-:S03]  /*0490*/  IMAD.MOV.U32 R10, RZ, RZ, R6 ;  /* 0x000000ffff0a7224 */ /* 0x000fc600078e0006 */
[----:B------:R-:W0:Y:S03]  /*04a0*/  MUFU.RCP64H R13, R11 ;  /* 0x0000000b000d7308 */ /* 0x000e260000001800 */
[----:B0-----:R-:W-:-:S08]  /*04b0*/  DFMA R14, -R10, R12, 1 ;  /* 0x3ff000000a0e742b */ /* 0x001fd0000000010c */
[----:B------:R-:W-:-:S08]  /*04c0*/  DFMA R14, R14, R14, R14 ;  /* 0x0000000e0e0e722b */ /* 0x000fd0000000000e */
[----:B------:R-:W-:-:S08]  /*04d0*/  DFMA R14, R12, R14, R12 ;  /* 0x0000000e0c0e722b */ /* 0x000fd0000000000c */
[----:B------:R-:W-:-:S08]  /*04e0*/  DFMA R12, -R10, R14, 1 ;  /* 0x3ff000000a0c742b */ /* 0x000fd0000000010e */
[----:B------:R-:W-:-:S08]  /*04f0*/  DFMA R12, R14, R12, R14 ;  /* 0x0000000c0e0c722b */ /* 0x000fd0000000000e */
[----:B------:R-:W-:-:S08]  /*0500*/  DMUL R12, R12, 2.2250738585072013831e-308 ;  /* 0x001000000c0c7828 */ /* 0x000fd00000000000 */
[----:B------:R-:W-:-:S08]  /*0510*/  DFMA R6, -R6, R12, 1 ;  /* 0x3ff000000606742b */ /* 0x000fd0000000010c */
[----:B------:R-:W-:-:S08]  /*0520*/  DFMA R6, R6, R6, R6 ;  /* 0x000000060606722b */ /* 0x000fd00000000006 */
[----:B------:R-:W-:Y:S01]  /*0530*/  DFMA R10, R12, R6, R12 ;  /* 0x000000060c0a722b */ /* 0x000fe2000000000c */
[----:B------:R-:W-:Y:S10]  /*0540*/  BRA `(.L_x_712) ;  /* 0x0000000000307947 */ /* 0x000ff40003800000 */
.L_x_713:
[----:B------:R-:W-:Y:S01]  /*0550*/  DMUL R6, R6, 8.11296384146066816958e+31 ;  /* 0x4690000006067828 */ /* 0x000fe20000000000 */
[----:B------:R-:W-:-:S05]  /*0560*/  IMAD.MOV.U32 R10, RZ, RZ, R12 ;  /* 0x000000ffff0a7224 */ /* 0x000fca00078e000c */
[----:B------:R-:W0:Y:S02]  /*0570*/  MUFU.RCP64H R11, R7 ;  /* 0x00000007000b7308 */ /* 0x000e240000001800 */
[----:B0-----:R-:W-:-:S08]  /*0580*/  DFMA R12, -R6, R10, 1 ;  /* 0x3ff00000060c742b */ /* 0x001fd0000000010a */
[----:B------:R-:W-:-:S08]  /*0590*/  DFMA R12, R12, R12, R12 ;  /* 0x0000000c0c0c722b */ /* 0x000fd0000000000c */
[----:B------:R-:W-:-:S08]  /*05a0*/  DFMA R12, R10, R12, R10 ;  /* 0x0000000c0a0c722b */ /* 0x000fd0000000000a */
[----:B------:R-:W-:-:S08]  /*05b0*/  DFMA R10, -R6, R12, 1 ;  /* 0x3ff00000060a742b */ /* 0x000fd0000000010c */
[----:B------:R-:W-:-:S08]  /*05c0*/  DFMA R10, R12, R10, R12 ;  /* 0x0000000a0c0a722b */ /* 0x000fd0000000000c */
[----:B------:R-:W-:Y:S01]  /*05d0*/  DMUL R10, R10, 8.11296384146066816958e+31 ;  /* 0x469000000a0a7828 */ /* 0x000fe20000000000 */
[----:B------:R-:W-:Y:S10]  /*05e0*/  BRA `(.L_x_712) ;  /* 0x0000000000087947 */ /* 0x000ff40003800000 */
.L_x_711:
[----:B------:R-:W-:Y:S02]  /*05f0*/  LOP3.LUT R11, R7, 0x80000, RZ, 0xfc, !PT ;  /* 0x00080000070b7812 */ /* 0x000fe400078efcff */
[----:B------:R-:W-:-:S07]  /*0600*/  MOV R10, R6 ;  /* 0x00000006000a7202 */ /* 0x000fce0000000f00 */
.L_x_712:
[----:B------:R-:W-:-:S04]  /*0610*/  IMAD.MOV.U32 R9, RZ, RZ, 0x0 ;  /* 0x00000000ff097424 */ /* 0x000fc800078e00ff */
[----:B------:R-:W-:Y:S05]  /*0620*/  RET.REL.NODEC R8 `(_Z6maxDivPdlll) ;  /* 0xfffffff808747950 */ /* 0x000fea0003c3ffff */
.L_x_714:
        /* <DEDUP_REMOVED lines=13> */
.L_x_718:


//--------------------- .text._Z8swapRowsPdlll    --------------------------
	.section	.text._Z8swapRowsPdlll,"ax",@progbits
	.align	128
        .global         _Z8swapRowsPdlll
        .type           _Z8swapRowsPdlll,@function
        .size           _Z8swapRowsPdlll,(.L_x_730 - _Z8swapRowsPdlll)
        .other          _Z8swapRowsPdlll,@"STO_CUDA_ENTRY STV_DEFAULT"
_Z8swapRowsPdlll:
.text._Z8swapRowsPdlll:
[----:B------:R-:W-:Y:S01]  /*0000*/  LDC R1, c[0x0][0x37c] ;  /* 0x0000df00ff017b82 */ /* 0x000fe20000000800 */
[----:B------:R-:W0:Y:S07]  /*0010*/  S2R R0, SR_TID.X ;  /* 0x0000000000007919 */ /* 0x000e2e0000002100 */
[----:B------:R-:W0:Y:S01]  /*0020*/  S2UR UR4, SR_CTAID.X ;  /* 0x00000000000479c3 */ /* 0x000e220000002500 */
[----:B------:R-:W1:Y:S07]  /*0030*/  LDCU.64 UR8, c[0x0][0x398] ;  /* 0x00007300ff0877ac */ /* 0x000e6e0008000a00 */
[----:B------:R-:W0:Y:S01]  /*0040*/  LDC R3, c[0x0][0x360] ;  /* 0x0000d800ff037b82 */ /* 0x000e220000000800 */
[----:B------:R-:W2:Y:S01]  /*0050*/  LDCU UR5, c[0x0][0x370] ;  /* 0x00006e00ff0577ac */ /* 0x000ea20008000800 */
[----:B-1----:R-:W-:-:S04]  /*0060*/  UIADD3 UR6, UP0, UPT, UR8, 0x1, URZ ;  /* 0x0000000108067890 */ /* 0x002fc8000ff1e0ff */
[----:B------:R-:W-:-:S06]  /*0070*/  UIADD3.X UR7, UPT, UPT, URZ, UR9, URZ, UP0, !UPT ;  /* 0x00000009ff077290 */ /* 0x000fcc00087fe4ff */
[----:B------:R-:W-:Y:S02]  /*0080*/  IMAD.U32 R2, RZ, RZ, UR7 ;  /* 0x00000007ff027e24 */ /* 0x000fe4000f8e00ff */
[C---:B0-----:R-:W-:Y:S02]  /*0090*/  IMAD R0, R3.reuse, UR4, R0 ;  /* 0x0000000403007c24 */ /* 0x041fe4000f8e0200 */
[----:B--2---:R-:W-:-:S03]  /*00a0*/  IMAD R14, R3, UR5, RZ ;  /* 0x00000005030e7c24 */ /* 0x004fc6000f8e02ff */
[----:B------:R-:W-:-:S04]  /*00b0*/  ISETP.LT.U32.AND P0, PT, R0, UR6, PT ;  /* 0x0000000600007c0c */ /* 0x000fc8000bf01070 */
[----:B------:R-:W-:-:S13]  /*00c0*/  ISETP.GT.U32.AND.EX P0, PT, R2, RZ, PT, P0 ;  /* 0x000000ff0200720c */ /* 0x000fda0003f04100 */
[----:B------:R-:W-:Y:S05]  /*00d0*/  @!P0 EXIT ;  /* 0x000000000000894d */ /* 0x000fea0003800000 */
[----:B------:R-:W0:Y:S01]  /*00e0*/  LDC.64 R2, c[0x0][0x390] ;  /* 0x0000e400ff027b82 */ /* 0x000e220000000a00 */
[----:B------:R-:W-:Y:S01]  /*00f0*/  IMAD.MOV.U32 R15, RZ, RZ, RZ ;  /* 0x000000ffff0f7224 */ /* 0x000fe200078e00ff */
[----:B------:R-:W1:Y:S01]  /*0100*/  LDCU.64 UR4, c[0x0][0x358] ;  /* 0x00006b00ff0477ac */ /* 0x000e620008000a00 */
[----:B------:R-:W2:Y:S05]  /*0110*/  LDCU.64 UR10, c[0x0][0x380] ;  /* 0x00007000ff0a77ac */ /* 0x000eaa0008000a00 */
[----:B------:R-:W3:Y:S02]  /*0120*/  LDC.64 R4, c[0x0][0x388] ;  /* 0x0000e200ff047b82 */ /* 0x000ee40000000a00 */
.L_x_715:
[----:B----4-:R-:W-:Y:S02]  /*0130*/  IMAD R7, R15, UR8, RZ ;  /* 0x000000080f077c24 */ /* 0x010fe4000f8e02ff */
[----:B0-----:R-:W-:-:S04]  /*0140*/  IMAD.WIDE.U32 R8, R0, UR8, R2 ;  /* 0x0000000800087c25 */ /* 0x001fc8000f8e0002 */
[----:B------:R-:W-:Y:S01]  /*0150*/  IMAD R11, R0, UR9, R7 ;  /* 0x00000009000b7c24 */ /* 0x000fe2000f8e0207 */
[----:B--2---:R-:W-:Y:S01]  /*0160*/  LEA R6, P0, R8, UR10, 0x3 ;  /* 0x0000000a08067c11 */ /* 0x004fe2000f8018ff */
[----:B---3--:R-:W-:-:S03]  /*0170*/  IMAD.WIDE.U32 R12, R0, UR8, R4 ;  /* 0x00000008000c7c25 */ /* 0x008fc6000f8e0004 */
[----:B------:R-:W-:Y:S01]  /*0180*/  IADD3 R7, PT, PT, R9, R11, RZ ;  /* 0x0000000b09077210 */ /* 0x000fe20007ffe0ff */
[----:B------:R-:W-:Y:S01]  /*0190*/  IMAD.IADD R9, R11, 0x1, R13 ;  /* 0x000000010b097824 */ /* 0x000fe200078e020d */
[----:B------:R-:W-:Y:S02]  /*01a0*/  LEA R10, P1, R12, UR10, 0x3 ;  /* 0x0000000a0c0a7c11 */ /* 0x000fe4000f8218ff */
[----:B------:R-:W-:Y:S02]  /*01b0*/  LEA.HI.X R7, R8, UR11, R7, 0x3, P0 ;  /* 0x0000000b08077c11 */ /* 0x000fe400080f1c07 */
[----:B------:R-:W-:-:S03]  /*01c0*/  LEA.HI.X R11, R12, UR11, R9, 0x3, P1 ;  /* 0x0000000b0c0b7c11 */ /* 0x000fc600088f1c09 */
[----:B-1----:R-:W2:Y:S04]  /*01d0*/  LDG.E.64 R8, desc[UR4][R6.64] ;  /* 0x0000000406087981 */ /* 0x002ea8000c1e1b00 */
[----:B------:R-:W3:Y:S01]  /*01e0*/  LDG.E.64 R12, desc[UR4][R10.64] ;  /* 0x000000040a0c7981 */ /* 0x000ee2000c1e1b00 */
[----:B------:R-:W-:-:S04]  /*01f0*/  IADD3 R0, P0, PT, R14, R0, RZ ;  /* 0x000000000e007210 */ /* 0x000fc80007f1e0ff */
[----:B------:R-:W-:Y:S02]  /*0200*/  IADD3.X R15, PT, PT, RZ, R15, RZ, P0, !PT ;  /* 0x0000000fff0f7210 */ /* 0x000fe400007fe4ff */
[----:B------:R-:W-:-:S04]  /*0210*/  ISETP.GE.U32.AND P0, PT, R0, UR6, PT ;  /* 0x0000000600007c0c */ /* 0x000fc8000bf06070 */
[----:B------:R-:W-:Y:S01]  /*0220*/  ISETP.GE.U32.AND.EX P0, PT, R15, UR7, PT, P0 ;  /* 0x000000070f007c0c */ /* 0x000fe2000bf06100 */
[----:B---3--:R4:W-:Y:S04]  /*0230*/  STG.E.64 desc[UR4][R6.64], R12 ;  /* 0x0000000c06007986 */ /* 0x0089e8000c101b04 */
[----:B--2---:R4:W-:Y:S08]  /*0240*/  STG.E.64 desc[UR4][R10.64], R8 ;  /* 0x000000080a007986 */ /* 0x0049f0000c101b04 */
[----:B------:R-:W-:Y:S05]  /*0250*/  @!P0 BRA `(.L_x_715) ;  /* 0xfffffffc00b48947 */ /* 0x000fea000383ffff */
[----:B------:R-:W-:Y:S05]  /*0260*/  EXIT ;  /* 0x000000000000794d */ /* 0x000fea0003800000 */
.L_x_716:
        /* <DEDUP_REMOVED lines=9> */
.L_x_730:


//--------------------- .nv.shared._ZN3cub18CUB_300001_SM_10006detail11EmptyKernelIvEEvv --------------------------
	.section	.nv.shared._ZN3cub18CUB_300001_SM_10006detail11EmptyKernelIvEEvv,"aw",@nobits
	.sectionflags	@""
	.align	16
	.zero		1024


//--------------------- .nv.shared.reserved.0     --------------------------
	.section	.nv.shared.reserved.0,"aw",@nobits
	.weak		__nv_reservedSMEM_offset_0_alias
	.size		__nv_reservedSMEM_offset_0_alias, 0, 64
	.other		__nv_reservedSMEM_offset_0_alias,@"STO_CUDA_RESERVED_SHARED STV_DEFAULT"
__nv_reservedSMEM_offset_0_alias:
	.zero		0
	.zero		64


//--------------------- .nv.global                --------------------------
	.section	.nv.global,"aw",@nobits
.nv.global:
	.type		_ZN34_INTERNAL_5ba9d6e2_4_k_cu_5a2e4dd26thrust24THRUST_300001_SM_1000_NS12placeholders2_8E,@object
	.size		_ZN34_INTERNAL_5ba9d6e2_4_k_cu_5a2e4dd26thrust24THRUST_300001_SM_1000_NS12placeholders2_8E,(_ZN34_INTERNAL_5ba9d6e2_4_k_cu_5a2e4dd24cuda3std3__436_GLOBAL__N__5ba9d6e2_4_k_cu_5a2e4dd26ignoreE - _ZN34_INTERNAL_5ba9d6e2_4_k_cu_5a2e4dd26thrust24THRUST_300001_SM_1000_NS12placeholders2_8E)
_ZN34_INTERNAL_5ba9d6e2_4_k_cu_5a2e4dd26thrust24THRUST_300001_SM_1000_NS12placeholders2_8E:
	.zero		1
	.type		_ZN34_INTERNAL_5ba9d6e2_4_k_cu_5a2e4dd24cuda3std3__436_GLOBAL__N__5ba9d6e2_4_k_cu_5a2e4dd26ignoreE,@object
	.size		_ZN34_INTERNAL_5ba9d6e2_4_k_cu_5a2e4dd24cuda3std3__436_GLOBAL__N__5ba9d6e2_4_k_cu_5a2e4dd26ignoreE,(_ZN34_INTERNAL_5ba9d6e2_4_k_cu_5a2e4dd24cuda3std6ranges3__45__cpo4dataE - _ZN34_INTERNAL_5ba9d6e2_4_k_cu_5a2e4dd24cuda3std3__436_GLOBAL__N__5ba9d6e2_4_k_cu_5a2e4dd26ignoreE)
_ZN34_INTERNAL_5ba9d6e2_4_k_cu_5a2e4dd24cuda3std3__436_GLOBAL__N__5ba9d6e2_4_k_cu_5a2e4dd26ignoreE:
	.zero		1
	.type		_ZN34_INTERNAL_5ba9d6e2_4_k_cu_5a2e4dd24cuda3std6ranges3__45__cpo4dataE,@object
	.size		_ZN34_INTERNAL_5ba9d6e2_4_k_cu_5a2e4dd24cuda3std6ranges3__45__cpo4dataE,(_ZN34_INTERNAL_5ba9d6e2_4_k_cu_5a2e4dd26thrust24THRUST_300001_SM_1000_NS6system3cpp3parE - _ZN34_INTERNAL_5ba9d6e2_4_k_cu_5a2e4dd24cuda3std6ranges3__45__cpo4dataE)
_ZN34_INTERNAL_5ba9d6e2_4_k_cu_5a2e4dd24cuda3std6ranges3__45__cpo4dataE:
	.zero		1
	.type		_ZN34_INTERNAL_5ba9d6e2_4_k_cu_5a2e4dd26thrust24THRUST_300001_SM_1000_NS6system3cpp3parE,@object
	.size		_ZN34_INTERNAL_5ba9d6e2_4_k_cu_5a2e4dd26thrust24THRUST_300001_SM_1000_NS6system3cpp3parE,(_ZN34_INTERNAL_5ba9d6e2_4_k_cu_5a2e4dd24cuda3std3__45__cpo5beginE - _ZN34_INTERNAL_5ba9d6e2_4_k_cu_5a2e4dd26thrust24THRUST_300001_SM_1000_NS6system3cpp3parE)
_ZN34_INTERNAL_5ba9d6e2_4_k_cu_5a2e4dd26thrust24THRUST_300001_SM_1000_NS6system3cpp3parE:
	.zero		1
	.type		_ZN34_INTERNAL_5ba9d6e2_4_k_cu_5a2e4dd24cuda3std3__45__cpo5beginE,@object
	.size		_ZN34_INTERNAL_5ba9d6e2_4_k_cu_5a2e4dd24cuda3std3__45__cpo5beginE,(_ZN34_INTERNAL_5ba9d6e2_4_k_cu_5a2e4dd24cuda3std6ranges3__45__cpo5beginE - _ZN34_INTERNAL_5ba9d6e2_4_k_cu_5a2e4dd24cuda3std3__45__cpo5beginE)
_ZN34_INTERNAL_5ba9d6e2_4_k_cu_5a2e4dd24cuda3std3__45__cpo5beginE:
	.zero		1
	.type		_ZN34_INTERNAL_5ba9d6e2_4_k_cu_5a2e4dd24cuda3std6ranges3__45__cpo5beginE,@object
	.size		_ZN34_INTERNAL_5ba9d6e2_4_k_cu_5a2e4dd24cuda3std6ranges3__45__cpo5beginE,(_ZN34_INTERNAL_5ba9d6e2_4_k_cu_5a2e4dd26thrust24THRUST_300001_SM_1000_NS6deviceE - _ZN34_INTERNAL_5ba9d6e2_4_k_cu_5a2e4dd24cuda3std6ranges3__45__cpo5beginE)
_ZN34_INTERNAL_5ba9d6e2_4_k_cu_5a2e4dd24cuda3std6ranges3__45__cpo5beginE:
	.zero		1
	.type		_ZN34_INTERNAL_5ba9d6e2_4_k_cu_5a2e4dd26thrust24THRUST_300001_SM_1000_NS6deviceE,@object
	.size		_ZN34_INTERNAL_5ba9d6e2_4_k_cu_5a2e4dd26thrust24THRUST_300001_SM_1000_NS6deviceE,(_ZN34_INTERNAL_5ba9d6e2_4_k_cu_5a2e4dd24cuda3std3__47nulloptE - _ZN34_INTERNAL_5ba9d6e2_4_k_cu_5a2e4dd26thrust24THRUST_300001_SM_1000_NS6deviceE)
_ZN34_INTERNAL_5ba9d6e2_4_k_cu_5a2e4dd26thrust24THRUST_300001_SM_1000_NS6deviceE:
	.zero		1
	.type		_ZN34_INTERNAL_5ba9d6e2_4_k_cu_5a2e4dd24cuda3std3__47nulloptE,@object
	.size		_ZN34_INTERNAL_5ba9d6e2_4_k_cu_5a2e4dd24cuda3std3__47nulloptE,(_ZN34_INTERNAL_5ba9d6e2_4_k_cu_5a2e4dd24cuda3std6ranges3__45__cpo8distanceE - _ZN34_INTERNAL_5ba9d6e2_4_k_cu_5a2e4dd24cuda3std3__47nulloptE)
_ZN34_INTERNAL_5ba9d6e2_4_k_cu_5a2e4dd24cuda3std3__47nulloptE:
	.zero		1
	.type		_ZN34_INTERNAL_5ba9d6e2_4_k_cu_5a2e4dd24cuda3std6ranges3__45__cpo8distanceE,@object
	.size		_ZN34_INTERNAL_5ba9d6e2_4_k_cu_5a2e4dd24cuda3std6ranges3__45__cpo8distanceE,(_ZN34_INTERNAL_5ba9d6e2_4_k_cu_5a2e4dd26thrust24THRUST_300001_SM_1000_NS12placeholders2_4E - _ZN34_INTERNAL_5ba9d6e2_4_k_cu_5a2e4dd24cuda3std6ranges3__45__cpo8distanceE)
_ZN34_INTERNAL_5ba9d6e2_4_k_cu_5a2e4dd24cuda3std6ranges3__45__cpo8distanceE:
	.zero		1
	.type		_ZN34_INTERNAL_5ba9d6e2_4_k_cu_5a2e4dd26thrust24THRUST_300001_SM_1000_NS12placeholders2_4E,@object
	.size		_ZN34_INTERNAL_5ba9d6e2_4_k_cu_5a2e4dd26thrust24THRUST_300001_SM_1000_NS12placeholders2_4E,(_ZN34_INTERNAL_5ba9d6e2_4_k_cu_5a2e4dd24cuda3std3__45__cpo6rbeginE - _ZN34_INTERNAL_5ba9d6e2_4_k_cu_5a2e4dd26thrust24THRUST_300001_SM_1000_NS12placeholders2_4E)
_ZN34_INTERNAL_5ba9d6e2_4_k_cu_5a2e4dd26thrust24THRUST_300001_SM_1000_NS12placeholders2_4E:
	.zero		1
	.type		_ZN34_INTERNAL_5ba9d6e2_4_k_cu_5a2e4dd24cuda3std3__45__cpo6rbeginE,@object
	.size		_ZN34_INTERNAL_5ba9d6e2_4_k_cu_5a2e4dd24cuda3std3__45__cpo6rbeginE,(_ZN34_INTERNAL_5ba9d6e2_4_k_cu_5a2e4dd24cuda3std6ranges3__45__cpo7advanceE - _ZN34_INTERNAL_5ba9d6e2_4_k_cu_5a2e4dd24cuda3std3__45__cpo6rbeginE)
_ZN34_INTERNAL_5ba9d6e2_4_k_cu_5a2e4dd24cuda3std3__45__cpo6rbeginE:
	.zero		1
	.type		_ZN34_INTERNAL_5ba9d6e2_4_k_cu_5a2e4dd24cuda3std6ranges3__45__cpo7advanceE,@object
	.size		_ZN34_INTERNAL_5ba9d6e2_4_k_cu_5a2e4dd24cuda3std6ranges3__45__cpo7advanceE,(_ZN34_INTERNAL_5ba9d6e2_4_k_cu_5a2e4dd26thrust24THRUST_300001_SM_1000_NS12placeholders3_10E - _ZN34_INTERNAL_5ba9d6e2_4_k_cu_5a2e4dd24cuda3std6ranges3__45__cpo7advanceE)
_ZN34_INTERNAL_5ba9d6e2_4_k_cu_5a2e4dd24cuda3std6ranges3__45__cpo7advanceE:
	.zero		1
	.type		_ZN34_INTERNAL_5ba9d6e2_4_k_cu_5a2e4dd26thrust24THRUST_300001_SM_1000_NS12placeholders3_10E,@object
	.size		_ZN34_INTERNAL_5ba9d6e2_4_k_cu_5a2e4dd26thrust24THRUST_300001_SM_1000_NS12placeholders3_10E,(_ZN34_INTERNAL_5ba9d6e2_4_k_cu_5a2e4dd24cuda3std3__48in_placeE - _ZN34_INTERNAL_5ba9d6e2_4_k_cu_5a2e4dd26thrust24THRUST_300001_SM_1000_NS12placeholders3_10E)
_ZN34_INTERNAL_5ba9d6e2_4_k_cu_5a2e4dd26thrust24THRUST_300001_SM_1000_NS12placeholders3_10E:
	.zero		1
	.type		_ZN34_INTERNAL_5ba9d6e2_4_k_cu_5a2e4dd24cuda3std3__48in_placeE,@object
	.size		_ZN34_INTERNAL_5ba9d6e2_4_k_cu_5a2e4dd24cuda3std3__48in_placeE,(_ZN34_INTERNAL_5ba9d6e2_4_k_cu_5a2e4dd24cuda3std6ranges3__45__cpo4sizeE - _ZN34_INTERNAL_5ba9d6e2_4_k_cu_5a2e4dd24cuda3std3__48in_placeE)
_ZN34_INTERNAL_5ba9d6e2_4_k_cu_5a2e4dd24cuda3std3__48in_placeE:
	.zero		1
	.type		_ZN34_INTERNAL_5ba9d6e2_4_k_cu_5a2e4dd24cuda3std6ranges3__45__cpo4sizeE,@object
	.size		_ZN34_INTERNAL_5ba9d6e2_4_k_cu_5a2e4dd24cuda3std6ranges3__45__cpo4sizeE,(_ZN34_INTERNAL_5ba9d6e2_4_k_cu_5a2e4dd26thrust24THRUST_300001_SM_1000_NS12placeholders2_2E - _ZN34_INTERNAL_5ba9d6e2_4_k_cu_5a2e4dd24cuda3std6ranges3__45__cpo4sizeE)
_ZN34_INTERNAL_5ba9d6e2_4_k_cu_5a2e4dd24cuda3std6ranges3__45__cpo4sizeE:
	.zero		1
	.type		_ZN34_INTERNAL_5ba9d6e2_4_k_cu_5a2e4dd26thrust24THRUST_300001_SM_1000_NS12placeholders2_2E,@object
	.size		_ZN34_INTERNAL_5ba9d6e2_4_k_cu_5a2e4dd26thrust24THRUST_300001_SM_1000_NS12placeholders2_2E,(_ZN34_INTERNAL_5ba9d6e2_4_k_cu_5a2e4dd24cuda3std3__45__cpo6cbeginE - _ZN34_INTERNAL_5ba9d6e2_4_k_cu_5a2e4dd26thrust24THRUST_300001_SM_1000_NS12placeholders2_2E)
_ZN34_INTERNAL_5ba9d6e2_4_k_cu_5a2e4dd26thrust24THRUST_300001_SM_1000_NS12placeholders2_2E:
	.zero		1
	.type		_ZN34_INTERNAL_5ba9d6e2_4_k_cu_5a2e4dd24cuda3std3__45__cpo6cbeginE,@object
	.size		_ZN34_INTERNAL_5ba9d6e2_4_k_cu_5a2e4dd24cuda3std3__45__cpo6cbeginE,(_ZN34_INTERNAL_5ba9d6e2_4_k_cu_5a2e4dd24cuda3std6ranges3__45__cpo6cbeginE - _ZN34_INTERNAL_5ba9d6e2_4_k_cu_5a2e4dd24cuda3std3__45__cpo6cbeginE)
_ZN34_INTERNAL_5ba9d6e2_4_k_cu_5a2e4dd24cuda3std3__45__cpo6cbeginE:
	.zero		1
	.type		_ZN34_INTERNAL_5ba9d6e2_4_k_cu_5a2e4dd24cuda3std6ranges3__45__cpo6cbeginE,@object
	.size		_ZN34_INTERNAL_5ba9d6e2_4_k_cu_5a2e4dd24cuda3std6ranges3__45__cpo6cbeginE,(_ZN34_INTERNAL_5ba9d6e2_4_k_cu_5a2e4dd26thrust24THRUST_300001_SM_1000_NS12placeholders2_6E - _ZN34_INTERNAL_5ba9d6e2_4_k_cu_5a2e4dd24cuda3std6ranges3__45__cpo6cbeginE)
_ZN34_INTERNAL_5ba9d6e2_4_k_cu_5a2e4dd24cuda3std6ranges3__45__cpo6cbeginE:
	.zero		1
	.type		_ZN34_INTERNAL_5ba9d6e2_4_k_cu_5a2e4dd26thrust24THRUST_300001_SM_1000_NS12placeholders2_6E,@object
	.size		_ZN34_INTERNAL_5ba9d6e2_4_k_cu_5a2e4dd26thrust24THRUST_300001_SM_1000_NS12placeholders2_6E,(_ZN34_INTERNAL_5ba9d6e2_4_k_cu_5a2e4dd24cuda3std3__45__cpo7crbeginE - _ZN34_INTERNAL_5ba9d6e2_4_k_cu_5a2e4dd26thrust24THRUST_300001_SM_1000_NS12placeholders2_6E)
_ZN34_INTERNAL_5ba9d6e2_4_k_cu_5a2e4dd26thrust24THRUST_300001_SM_1000_NS12placeholders2_6E:
	.zero		1
	.type		_ZN34_INTERNAL_5ba9d6e2_4_k_cu_5a2e4dd24cuda3std3__45__cpo7crbeginE,@object
	.size		_ZN34_INTERNAL_5ba9d6e2_4_k_cu_5a2e4dd24cuda3std3__45__cpo7crbeginE,(_ZN34_INTERNAL_5ba9d6e2_4_k_cu_5a2e4dd24cuda3std6ranges3__45__cpo4nextE - _ZN34_INTERNAL_5ba9d6e2_4_k_cu_5a2e4dd24cuda3std3__45__cpo7crbeginE)
_ZN34_INTERNAL_5ba9d6e2_4_k_cu_5a2e4dd24cuda3std3__45__cpo7crbeginE:
	.zero		1
	.type		_ZN34_INTERNAL_5ba9d6e2_4_k_cu_5a2e4dd24cuda3std6ranges3__45__cpo4nextE,@object
	.size		_ZN34_INTERNAL_5ba9d6e2_4_k_cu_5a2e4dd24cuda3std6ranges3__45__cpo4nextE,(_ZN34_INTERNAL_5ba9d6e2_4_k_cu_5a2e4dd24cuda3std6ranges3__45__cpo4swapE - _ZN34_INTERNAL_5ba9d6e2_4_k_cu_5a2e4dd24cuda3std6ranges3__45__cpo4nextE)
_ZN34_INTERNAL_5ba9d6e2_4_k_cu_5a2e4dd24cuda3std6ranges3__45__cpo4nextE:
	.zero		1
	.type		_ZN34_INTERNAL_5ba9d6e2_4_k_cu_5a2e4dd24cuda3std6ranges3__45__cpo4swapE,@object
	.size		_ZN34_INTERNAL_5ba9d6e2_4_k_cu_5a2e4dd24cuda3std6ranges3__45__cpo4swapE,(_ZN34_INTERNAL_5ba9d6e2_4_k_cu_5a2e4dd26thrust24THRUST_300001_SM_1000_NS8cuda_cub10par_nosyncE - _ZN34_INTERNAL_5ba9d6e2_4_k_cu_5a2e4dd24cuda3std6ranges3__45__cpo4swapE)
_ZN34_INTERNAL_5ba9d6e2_4_k_cu_5a2e4dd24cuda3std6ranges3__45__cpo4swapE:
	.zero		1
	.type		_ZN34_INTERNAL_5ba9d6e2_4_k_cu_5a2e4dd26thrust24THRUST_300001_SM_1000_NS8cuda_cub10par_nosyncE,@object
	.size		_ZN34_INTERNAL_5ba9d6e2_4_k_cu_5a2e4dd26thrust24THRUST_300001_SM_1000_NS8cuda_cub10par_nosyncE,(_ZN34_INTERNAL_5ba9d6e2_4_k_cu_5a2e4dd26thrust24THRUST_300001_SM_1000_NS3seqE - _ZN34_INTERNAL_5ba9d6e2_4_k_cu_5a2e4dd26thrust24THRUST_300001_SM_1000_NS8cuda_cub10par_nosyncE)
_ZN34_INTERNAL_5ba9d6e2_4_k_cu_5a2e4dd26thrust24THRUST_300001_SM_1000_NS8cuda_cub10par_nosyncE:
	.zero		1
	.type		_ZN34_INTERNAL_5ba9d6e2_4_k_cu_5a2e4dd26thrust24THRUST_300001_SM_1000_NS3seqE,@object
	.size		_ZN34_INTERNAL_5ba9d6e2_4_k_cu_5a2e4dd26thrust24THRUST_300001_SM_1000_NS3seqE,(_ZN34_INTERNAL_5ba9d6e2_4_k_cu_5a2e4dd24cuda3std3__420unreachable_sentinelE - _ZN34_INTERNAL_5ba9d6e2_4_k_cu_5a2e4dd26thrust24THRUST_300001_SM_1000_NS3seqE)
_ZN34_INTERNAL_5ba9d6e2_4_k_cu_5a2e4dd26thrust24THRUST_300001_SM_1000_NS3seqE:
	.zero		1
	.type		_ZN34_INTERNAL_5ba9d6e2_4_k_cu_5a2e4dd24cuda3std3__420unreachable_sentinelE,@object
	.size		_ZN34_INTERNAL_5ba9d6e2_4_k_cu_5a2e4dd24cuda3std3__420unreachable_sentinelE,(_ZN34_INTERNAL_5ba9d6e2_4_k_cu_5a2e4dd24cuda3std6ranges3__45__cpo5ssizeE - _ZN34_INTERNAL_5ba9d6e2_4_k_cu_5a2e4dd24cuda3std3__420unreachable_sentinelE)
_ZN34_INTERNAL_5ba9d6e2_4_k_cu_5a2e4dd24cuda3std3__420unreachable_sentinelE:
	.zero		1
	.type		_ZN34_INTERNAL_5ba9d6e2_4_k_cu_5a2e4dd24cuda3std6ranges3__45__cpo5ssizeE,@object
	.size		_ZN34_INTERNAL_5ba9d6e2_4_k_cu_5a2e4dd24cuda3std6ranges3__45__cpo5ssizeE,(_ZN34_INTERNAL_5ba9d6e2_4_k_cu_5a2e4dd26thrust24THRUST_300001_SM_1000_NS12placeholders2_3E - _ZN34_INTERNAL_5ba9d6e2_4_k_cu_5a2e4dd24cuda3std6ranges3__45__cpo5ssizeE)
_ZN34_INTERNAL_5ba9d6e2_4_k_cu_5a2e4dd24cuda3std6ranges3__45__cpo5ssizeE:
	.zero		1
	.type		_ZN34_INTERNAL_5ba9d6e2_4_k_cu_5a2e4dd26thrust24THRUST_300001_SM_1000_NS12placeholders2_3E,@object
	.size		_ZN34_INTERNAL_5ba9d6e2_4_k_cu_5a2e4dd26thrust24THRUST_300001_SM_1000_NS12placeholders2_3E,(_ZN34_INTERNAL_5ba9d6e2_4_k_cu_5a2e4dd24cuda3std3__45__cpo4cendE - _ZN34_INTERNAL_5ba9d6e2_4_k_cu_5a2e4dd26thrust24THRUST_300001_SM_1000_NS12placeholders2_3E)
_ZN34_INTERNAL_5ba9d6e2_4_k_cu_5a2e4dd26thrust24THRUST_300001_SM_1000_NS12placeholders2_3E:
	.zero		1
	.type		_ZN34_INTERNAL_5ba9d6e2_4_k_cu_5a2e4dd24cuda3std3__45__cpo4cendE,@object
	.size		_ZN34_INTERNAL_5ba9d6e2_4_k_cu_5a2e4dd24cuda3std3__45__cpo4cendE,(_ZN34_INTERNAL_5ba9d6e2_4_k_cu_5a2e4dd24cuda3std6ranges3__45__cpo4cendE - _ZN34_INTERNAL_5ba9d6e2_4_k_cu_5a2e4dd24cuda3std3__45__cpo4cendE)
_ZN34_INTERNAL_5ba9d6e2_4_k_cu_5a2e4dd24cuda3std3__45__cpo4cendE:
	.zero		1
	.type		_ZN34_INTERNAL_5ba9d6e2_4_k_cu_5a2e4dd24cuda3std6ranges3__45__cpo4cendE,@object
	.size		_ZN34_INTERNAL_5ba9d6e2_4_k_cu_5a2e4dd24cuda3std6ranges3__45__cpo4cendE,(_ZN34_INTERNAL_5ba9d6e2_4_k_cu_5a2e4dd26thrust24THRUST_300001_SM_1000_NS12placeholders2_7E - _ZN34_INTERNAL_5ba9d6e2_4_k_cu_5a2e4dd24cuda3std6ranges3__45__cpo4cendE)
_ZN34_INTERNAL_5ba9d6e2_4_k_cu_5a2e4dd24cuda3std6ranges3__45__cpo4cendE:
	.zero		1
	.type		_ZN34_INTERNAL_5ba9d6e2_4_k_cu_5a2e4dd26thrust24THRUST_300001_SM_1000_NS12placeholders2_7E,@object
	.size		_ZN34_INTERNAL_5ba9d6e2_4_k_cu_5a2e4dd26thrust24THRUST_300001_SM_1000_NS12placeholders2_7E,(_ZN34_INTERNAL_5ba9d6e2_4_k_cu_5a2e4dd24cuda3std3__45__cpo5crendE - _ZN34_INTERNAL_5ba9d6e2_4_k_cu_5a2e4dd26thrust24THRUST_300001_SM_1000_NS12placeholders2_7E)
_ZN34_INTERNAL_5ba9d6e2_4_k_cu_5a2e4dd26thrust24THRUST_300001_SM_1000_NS12placeholders2_7E:
	.zero		1
	.type		_ZN34_INTERNAL_5ba9d6e2_4_k_cu_5a2e4dd24cuda3std3__45__cpo5crendE,@object
	.size		_ZN34_INTERNAL_5ba9d6e2_4_k_cu_5a2e4dd24cuda3std3__45__cpo5crendE,(_ZN34_INTERNAL_5ba9d6e2_4_k_cu_5a2e4dd24cuda3std6ranges3__45__cpo4prevE - _ZN34_INTERNAL_5ba9d6e2_4_k_cu_5a2e4dd24cuda3std3__45__cpo5crendE)
_ZN34_INTERNAL_5ba9d6e2_4_k_cu_5a2e4dd24cuda3std3__45__cpo5crendE:
	.zero		1
	.type		_ZN34_INTERNAL_5ba9d6e2_4_k_cu_5a2e4dd24cuda3std6ranges3__45__cpo4prevE,@object
	.size		_ZN34_INTERNAL_5ba9d6e2_4_k_cu_5a2e4dd24cuda3std6ranges3__45__cpo4prevE,(_ZN34_INTERNAL_5ba9d6e2_4_k_cu_5a2e4dd24cuda3std6ranges3__45__cpo9iter_moveE - _ZN34_INTERNAL_5ba9d6e2_4_k_cu_5a2e4dd24cuda3std6ranges3__45__cpo4prevE)
_ZN34_INTERNAL_5ba9d6e2_4_k_cu_5a2e4dd24cuda3std6ranges3__45__cpo4prevE:
	.zero		1
	.type		_ZN34_INTERNAL_5ba9d6e2_4_k_cu_5a2e4dd24cuda3std6ranges3__45__cpo9iter_moveE,@object
	.size		_ZN34_INTERNAL_5ba9d6e2_4_k_cu_5a2e4dd24cuda3std6ranges3__45__cpo9iter_moveE,(_ZN34_INTERNAL_5ba9d6e2_4_k_cu_5a2e4dd26thrust24THRUST_300001_SM_1000_NS6system6detail10sequential3seqE - _ZN34_INTERNAL_5ba9d6e2_4_k_cu_5a2e4dd24cuda3std6ranges3__45__cpo9iter_moveE)
_ZN34_INTERNAL_5ba9d6e2_4_k_cu_5a2e4dd24cuda3std6ranges3__45__cpo9iter_moveE:
	.zero		1
	.type		_ZN34_INTERNAL_5ba9d6e2_4_k_cu_5a2e4dd26thrust24THRUST_300001_SM_1000_NS6system6detail10sequential3seqE,@object
	.size		_ZN34_INTERNAL_5ba9d6e2_4_k_cu_5a2e4dd26thrust24THRUST_300001_SM_1000_NS6system6detail10sequential3seqE,(_ZN34_INTERNAL_5ba9d6e2_4_k_cu_5a2e4dd26thrust24THRUST_300001_SM_1000_NS12placeholders2_9E - _ZN34_INTERNAL_5ba9d6e2_4_k_cu_5a2e4dd26thrust24THRUST_300001_SM_1000_NS6system6detail10sequential3seqE)
_ZN34_INTERNAL_5ba9d6e2_4_k_cu_5a2e4dd26thrust24THRUST_300001_SM_1000_NS6system6detail10sequential3seqE:
	.zero		1
	.type		_ZN34_INTERNAL_5ba9d6e2_4_k_cu_5a2e4dd26thrust24THRUST_300001_SM_1000_NS12placeholders2_9E,@object
	.size		_ZN34_INTERNAL_5ba9d6e2_4_k_cu_5a2e4dd26thrust24THRUST_300001_SM_1000_NS12placeholders2_9E,(_ZN34_INTERNAL_5ba9d6e2_4_k_cu_5a2e4dd24cuda3std3__419piecewise_constructE - _ZN34_INTERNAL_5ba9d6e2_4_k_cu_5a2e4dd26thrust24THRUST_300001_SM_1000_NS12placeholders2_9E)
_ZN34_INTERNAL_5ba9d6e2_4_k_cu_5a2e4dd26thrust24THRUST_300001_SM_1000_NS12placeholders2_9E:
	.zero		1
	.type		_ZN34_INTERNAL_5ba9d6e2_4_k_cu_5a2e4dd24cuda3std3__419piecewise_constructE,@object
	.size		_ZN34_INTERNAL_5ba9d6e2_4_k_cu_5a2e4dd24cuda3std3__419piecewise_constructE,(_ZN34_INTERNAL_5ba9d6e2_4_k_cu_5a2e4dd24cuda3std6ranges3__45__cpo5cdataE - _ZN34_INTERNAL_5ba9d6e2_4_k_cu_5a2e4dd24cuda3std3__419piecewise_constructE)
_ZN34_INTERNAL_5ba9d6e2_4_k_cu_5a2e4dd24cuda3std3__419piecewise_constructE:
	.zero		1
	.type		_ZN34_INTERNAL_5ba9d6e2_4_k_cu_5a2e4dd24cuda3std6ranges3__45__cpo5cdataE,@object
	.size		_ZN34_INTERNAL_5ba9d6e2_4_k_cu_5a2e4dd24cuda3std6ranges3__45__cpo5cdataE,(_ZN34_INTERNAL_5ba9d6e2_4_k_cu_5a2e4dd26thrust24THRUST_300001_SM_1000_NS12placeholders2_1E - _ZN34_INTERNAL_5ba9d6e2_4_k_cu_5a2e4dd24cuda3std6ranges3__45__cpo5cdataE)
_ZN34_INTERNAL_5ba9d6e2_4_k_cu_5a2e4dd24cuda3std6ranges3__45__cpo5cdataE:
	.zero		1
	.type		_ZN34_INTERNAL_5ba9d6e2_4_k_cu_5a2e4dd26thrust24THRUST_300001_SM_1000_NS12placeholders2_1E,@object
	.size		_ZN34_INTERNAL_5ba9d6e2_4_k_cu_5a2e4dd26thrust24THRUST_300001_SM_1000_NS12placeholders2_1E,(_ZN34_INTERNAL_5ba9d6e2_4_k_cu_5a2e4dd24cuda3std3__45__cpo3endE - _ZN34_INTERNAL_5ba9d6e2_4_k_cu_5a2e4dd26thrust24THRUST_300001_SM_1000_NS12placeholders2_1E)
_ZN34_INTERNAL_5ba9d6e2_4_k_cu_5a2e4dd26thrust24THRUST_300001_SM_1000_NS12placeholders2_1E:
	.zero		1
	.type		_ZN34_INTERNAL_5ba9d6e2_4_k_cu_5a2e4dd24cuda3std3__45__cpo3endE,@object
	.size		_ZN34_INTERNAL_5ba9d6e2_4_k_cu_5a2e4dd24cuda3std3__45__cpo3endE,(_ZN34_INTERNAL_5ba9d6e2_4_k_cu_5a2e4dd24cuda3std6ranges3__45__cpo3endE - _ZN34_INTERNAL_5ba9d6e2_4_k_cu_5a2e4dd24cuda3std3__45__cpo3endE)
_ZN34_INTERNAL_5ba9d6e2_4_k_cu_5a2e4dd24cuda3std3__45__cpo3endE:
	.zero		1
	.type		_ZN34_INTERNAL_5ba9d6e2_4_k_cu_5a2e4dd24cuda3std6ranges3__45__cpo3endE,@object
	.size		_ZN34_INTERNAL_5ba9d6e2_4_k_cu_5a2e4dd24cuda3std6ranges3__45__cpo3endE,(_ZN34_INTERNAL_5ba9d6e2_4_k_cu_5a2e4dd26thrust24THRUST_300001_SM_1000_NS12placeholders2_5E - _ZN34_INTERNAL_5ba9d6e2_4_k_cu_5a2e4dd24cuda3std6ranges3__45__cpo3endE)
_ZN34_INTERNAL_5ba9d6e2_4_k_cu_5a2e4dd24cuda3std6ranges3__45__cpo3endE:
	.zero		1
	.type		_ZN34_INTERNAL_5ba9d6e2_4_k_cu_5a2e4dd26thrust24THRUST_300001_SM_1000_NS12placeholders2_5E,@object
	.size		_ZN34_INTERNAL_5ba9d6e2_4_k_cu_5a2e4dd26thrust24THRUST_300001_SM_1000_NS12placeholders2_5E,(_ZN34_INTERNAL_5ba9d6e2_4_k_cu_5a2e4dd24cuda3std3__45__cpo4rendE - _ZN34_INTERNAL_5ba9d6e2_4_k_cu_5a2e4dd26thrust24THRUST_300001_SM_1000_NS12placeholders2_5E)
_ZN34_INTERNAL_5ba9d6e2_4_k_cu_5a2e4dd26thrust24THRUST_300001_SM_1000_NS12placeholders2_5E:
	.zero		1
	.type		_ZN34_INTERNAL_5ba9d6e2_4_k_cu_5a2e4dd24cuda3std3__45__cpo4rendE,@object
	.size		_ZN34_INTERNAL_5ba9d6e2_4_k_cu_5a2e4dd24cuda3std3__45__cpo4rendE,(_ZN34_INTERNAL_5ba9d6e2_4_k_cu_5a2e4dd24cuda3std6ranges3__45__cpo9iter_swapE - _ZN34_INTERNAL_5ba9d6e2_4_k_cu_5a2e4dd24cuda3std3__45__cpo4rendE)
_ZN34_INTERNAL_5ba9d6e2_4_k_cu_5a2e4dd24cuda3std3__45__cpo4rendE:
	.zero		1
	.type		_ZN34_INTERNAL_5ba9d6e2_4_k_cu_5a2e4dd24cuda3std6ranges3__45__cpo9iter_swapE,@object
	.size		_ZN34_INTERNAL_5ba9d6e2_4_k_cu_5a2e4dd24cuda3std6ranges3__45__cpo9iter_swapE,(_ZN34_INTERNAL_5ba9d6e2_4_k_cu_5a2e4dd24cuda3std3__48unexpectE - _ZN34_INTERNAL_5ba9d6e2_4_k_cu_5a2e4dd24cuda3std6ranges3__45__cpo9iter_swapE)
_ZN34_INTERNAL_5ba9d6e2_4_k_cu_5a2e4dd24cuda3std6ranges3__45__cpo9iter_swapE:
	.zero		1
	.type		_ZN34_INTERNAL_5ba9d6e2_4_k_cu_5a2e4dd24cuda3std3__48unexpectE,@object
	.size		_ZN34_INTERNAL_5ba9d6e2_4_k_cu_5a2e4dd24cuda3std3__48unexpectE,(_ZN34_INTERNAL_5ba9d6e2_4_k_cu_5a2e4dd26thrust24THRUST_300001_SM_1000_NS8cuda_cub3parE - _ZN34_INTERNAL_5ba9d6e2_4_k_cu_5a2e4dd24cuda3std3__48unexpectE)
_ZN34_INTERNAL_5ba9d6e2_4_k_cu_5a2e4dd24cuda3std3__48unexpectE:
	.zero		1
	.type		_ZN34_INTERNAL_5ba9d6e2_4_k_cu_5a2e4dd26thrust24THRUST_300001_SM_1000_NS8cuda_cub3parE,@object
	.size		_ZN34_INTERNAL_5ba9d6e2_4_k_cu_5a2e4dd26thrust24THRUST_300001_SM_1000_NS8cuda_cub3parE,(.L_29 - _ZN34_INTERNAL_5ba9d6e2_4_k_cu_5a2e4dd26thrust24THRUST_300001_SM_1000_NS8cuda_cub3parE)
_ZN34_INTERNAL_5ba9d6e2_4_k_cu_5a2e4dd26thrust24THRUST_300001_SM_1000_NS8cuda_cub3parE:
	.zero		1
.L_29:


//--------------------- .nv.shared._ZN6thrust24THRUST_300001_SM_1000_NS8cuda_cub4core6detail13_kernel_agentINS1_8__reduce11ReduceAgentIPN4cuda3std3__45tupleIJdlEEESC_SB_lNS1_9__extrema9arg_max_fIdl10comparatorEEEEJSC_SC_iSG_EEEvDpT0_ --------------------------
	.section	.nv.shared._ZN6thrust24THRUST_300001_SM_1000_NS8cuda_cub4core6detail13_kernel_agentINS1_8__reduce11ReduceAgentIPN4cuda3std3__45tupleIJdlEEESC_SB_lNS1_9__extrema9arg_max_fIdl10comparatorEEEEJSC_SC_iSG_EEEvDpT0_,"aw",@nobits
	.sectionflags	@""
	.align	16
	.zero		1024


//--------------------- .nv.shared._ZN6thrust24THRUST_300001_SM_1000_NS8cuda_cub4core6detail13_kernel_agentINS1_8__reduce10DrainAgentIlEEJN3cub18CUB_300001_SM_10009GridQueueIyEElEEEvDpT0_ --------------------------
	.section	.nv.shared._ZN6thrust24THRUST_300001_SM_1000_NS8cuda_cub4core6detail13_kernel_agentINS1_8__reduce10DrainAgentIlEEJN3cub18CUB_300001_SM_10009GridQueueIyEElEEEvDpT0_,"aw",@nobits
	.sectionflags	@""
	.align	16
	.zero		1024


//--------------------- .nv.shared._ZN6thrust24THRUST_300001_SM_1000_NS8cuda_cub4core6detail13_kernel_agentINS1_8__reduce11ReduceAgentINS0_12zip_iteratorIN4cuda3std3__45tupleIJNS0_10device_ptrIdEENS0_17counting_iteratorIlNS0_11use_defaultESF_SF_EEEEEEEPNSB_IJdlEEESJ_lNS1_9__extrema9arg_max_fIdl10comparatorEEEEJSI_SK_lN3cub18CUB_300001_SM_100013GridEvenShareIlEENSR_9GridQueueIyEESO_EEEvDpT0_ --------------------------
	.section	.nv.shared._ZN6thrust24THRUST_300001_SM_1000_NS8cuda_cub4core6detail13_kernel_agentINS1_8__reduce11ReduceAgentINS0_12zip_iteratorIN4cuda3std3__45tupleIJNS0_10device_ptrIdEENS0_17counting_iteratorIlNS0_11use_defaultESF_SF_EEEEEEEPNSB_IJdlEEESJ_lNS1_9__extrema9arg_max_fIdl10comparatorEEEEJSI_SK_lN3cub18CUB_300001_SM_100013GridEvenShareIlEENSR_9GridQueueIyEESO_EEEvDpT0_,"aw",@nobits
	.sectionflags	@""
	.align	16
	.zero		1024


//--------------------- .nv.shared._ZN6thrust24THRUST_300001_SM_1000_NS8cuda_cub4core6detail13_kernel_agentINS1_8__reduce11ReduceAgentINS0_12zip_iteratorIN4cuda3std3__45tupleIJNS0_10device_ptrIdEENS0_17counting_iteratorIlNS0_11use_defaultESF_SF_EEEEEEEPNSB_IJdlEEESJ_lNS1_9__extrema9arg_max_fIdl10comparatorEEEEJSI_SK_lSO_EEEvDpT0_ --------------------------
	.section	.nv.shared._ZN6thrust24THRUST_300001_SM_1000_NS8cuda_cub4core6detail13_kernel_agentINS1_8__reduce11ReduceAgentINS0_12zip_iteratorIN4cuda3std3__45tupleIJNS0_10device_ptrIdEENS0_17counting_iteratorIlNS0_11use_defaultESF_SF_EEEEEEEPNSB_IJdlEEESJ_lNS1_9__extrema9arg_max_fIdl10comparatorEEEEJSI_SK_lSO_EEEvDpT0_,"aw",@nobits
	.sectionflags	@""
	.align	16
	.zero		1024


//--------------------- .nv.shared._ZN6thrust24THRUST_300001_SM_1000_NS8cuda_cub4core6detail13_kernel_agentINS1_8__reduce11ReduceAgentIPN4cuda3std3__45tupleIJdlEEESC_SB_iNS1_9__extrema9arg_max_fIdl10comparatorEEEEJSC_SC_iSG_EEEvDpT0_ --------------------------
	.section	.nv.shared._ZN6thrust24THRUST_300001_SM_1000_NS8cuda_cub4core6detail13_kernel_agentINS1_8__reduce11ReduceAgentIPN4cuda3std3__45tupleIJdlEEESC_SB_iNS1_9__extrema9arg_max_fIdl10comparatorEEEEJSC_SC_iSG_EEEvDpT0_,"aw",@nobits
	.sectionflags	@""
	.align	16
	.zero		1024


//--------------------- .nv.shared._ZN6thrust24THRUST_300001_SM_1000_NS8cuda_cub4core6detail13_kernel_agentINS1_8__reduce10DrainAgentIiEEJN3cub18CUB_300001_SM_10009GridQueueIjEEiEEEvDpT0_ --------------------------
	.section	.nv.shared._ZN6thrust24THRUST_300001_SM_1000_NS8cuda_cub4core6detail13_kernel_agentINS1_8__reduce10DrainAgentIiEEJN3cub18CUB_300001_SM_10009GridQueueIjEEiEEEvDpT0_,"aw",@nobits
	.sectionflags	@""
	.align	16
	.zero		1024


//--------------------- .nv.shared._ZN6thrust24THRUST_300001_SM_1000_NS8cuda_cub4core6detail13_kernel_agentINS1_8__reduce11ReduceAgentINS0_12zip_iteratorIN4cuda3std3__45tupleIJNS0_10device_ptrIdEENS0_17counting_iteratorIlNS0_11use_defaultESF_SF_EEEEEEEPNSB_IJdlEEESJ_iNS1_9__extrema9arg_max_fIdl10comparatorEEEEJSI_SK_iN3cub18CUB_300001_SM_100013GridEvenShareIiEENSR_9GridQueueIjEESO_EEEvDpT0_ --------------------------
	.section	.nv.shared._ZN6thrust24THRUST_300001_SM_1000_NS8cuda_cub4core6detail13_kernel_agentINS1_8__reduce11ReduceAgentINS0_12zip_iteratorIN4cuda3std3__45tupleIJNS0_10device_ptrIdEENS0_17counting_iteratorIlNS0_11use_defaultESF_SF_EEEEEEEPNSB_IJdlEEESJ_iNS1_9__extrema9arg_max_fIdl10comparatorEEEEJSI_SK_iN3cub18CUB_300001_SM_100013GridEvenShareIiEENSR_9GridQueueIjEESO_EEEvDpT0_,"aw",@nobits
	.sectionflags	@""
	.align	16
	.zero		1024


//--------------------- .nv.shared._ZN6thrust24THRUST_300001_SM_1000_NS8cuda_cub4core6detail13_kernel_agentINS1_8__reduce11ReduceAgentINS0_12zip_iteratorIN4cuda3std3__45tupleIJNS0_10device_ptrIdEENS0_17counting_iteratorIlNS0_11use_defaultESF_SF_EEEEEEEPNSB_IJdlEEESJ_iNS1_9__extrema9arg_max_fIdl10comparatorEEEEJSI_SK_iSO_EEEvDpT0_ --------------------------
	.section	.nv.shared._ZN6thrust24THRUST_300001_SM_1000_NS8cuda_cub4core6detail13_kernel_agentINS1_8__reduce11ReduceAgentINS0_12zip_iteratorIN4cuda3std3__45tupleIJNS0_10device_ptrIdEENS0_17counting_iteratorIlNS0_11use_defaultESF_SF_EEEEEEEPNSB_IJdlEEESJ_iNS1_9__extrema9arg_max_fIdl10comparatorEEEEJSI_SK_iSO_EEEvDpT0_,"aw",@nobits
	.sectionflags	@""
	.align	16
	.zero		1024


//--------------------- .nv.shared._Z7forwardPdll --------------------------
	.section	.nv.shared._Z7forwardPdll,"aw",@nobits
	.sectionflags	@""
	.align	16
	.zero		1024


//--------------------- .nv.shared._Z6maxDivPdlll --------------------------
	.section	.nv.shared._Z6maxDivPdlll,"aw",@nobits
	.sectionflags	@""
	.align	16
	.zero		1024


//--------------------- .nv.shared._Z8swapRowsPdlll --------------------------
	.section	.nv.shared._Z8swapRowsPdlll,"aw",@nobits
	.sectionflags	@""
	.align	16
	.zero		1024


//--------------------- .nv.constant0._ZN3cub18CUB_300001_SM_10006detail11EmptyKernelIvEEvv --------------------------
	.section	.nv.constant0._ZN3cub18CUB_300001_SM_10006detail11EmptyKernelIvEEvv,"a",@progbits
	.sectionflags	@""
	.align	4
.nv.constant0._ZN3cub18CUB_300001_SM_10006detail11EmptyKernelIvEEvv:
	.zero		896


//--------------------- .nv.constant0._ZN6thrust24THRUST_300001_SM_1000_NS8cuda_cub4core6detail13_kernel_agentINS1_8__reduce11ReduceAgentIPN4cuda3std3__45tupleIJdlEEESC_SB_lNS1_9__extrema9arg_max_fIdl10comparatorEEEEJSC_SC_iSG_EEEvDpT0_ --------------------------
	.section	.nv.constant0._ZN6thrust24THRUST_300001_SM_1000_NS8cuda_cub4core6detail13_kernel_agentINS1_8__reduce11ReduceAgentIPN4cuda3std3__45tupleIJdlEEESC_SB_lNS1_9__extrema9arg_max_fIdl10comparatorEEEEJSC_SC_iSG_EEEvDpT0_,"a",@progbits
	.sectionflags	@""
	.align	4
.nv.constant0._ZN6thrust24THRUST_300001_SM_1000_NS8cuda_cub4core6detail13_kernel_agentINS1_8__reduce11ReduceAgentIPN4cuda3std3__45tupleIJdlEEESC_SB_lNS1_9__extrema9arg_max_fIdl10comparatorEEEEJSC_SC_iSG_EEEvDpT0_:
	.zero		917


//--------------------- .nv.constant0._ZN6thrust24THRUST_300001_SM_1000_NS8cuda_cub4core6detail13_kernel_agentINS1_8__reduce10DrainAgentIlEEJN3cub18CUB_300001_SM_10009GridQueueIyEElEEEvDpT0_ --------------------------
	.section	.nv.constant0._ZN6thrust24THRUST_300001_SM_1000_NS8cuda_cub4core6detail13_kernel_agentINS1_8__reduce10DrainAgentIlEEJN3cub18CUB_300001_SM_10009GridQueueIyEElEEEvDpT0_,"a",@progbits
	.sectionflags	@""
	.align	4
.nv.constant0._ZN6thrust24THRUST_300001_SM_1000_NS8cuda_cub4core6detail13_kernel_agentINS1_8__reduce10DrainAgentIlEEJN3cub18CUB_300001_SM_10009GridQueueIyEElEEEvDpT0_:
	.zero		912


//--------------------- .nv.constant0._ZN6thrust24THRUST_300001_SM_1000_NS8cuda_cub4core6detail13_kernel_agentINS1_8__reduce11ReduceAgentINS0_12zip_iteratorIN4cuda3std3__45tupleIJNS0_10device_ptrIdEENS0_17counting_iteratorIlNS0_11use_defaultESF_SF_EEEEEEEPNSB_IJdlEEESJ_lNS1_9__extrema9arg_max_fIdl10comparatorEEEEJSI_SK_lN3cub18CUB_300001_SM_100013GridEvenShareIlEENSR_9GridQueueIyEESO_EEEvDpT0_ --------------------------
	.section	.nv.constant0._ZN6thrust24THRUST_300001_SM_1000_NS8cuda_cub4core6detail13_kernel_agentINS1_8__reduce11ReduceAgentINS0_12zip_iteratorIN4cuda3std3__45tupleIJNS0_10device_ptrIdEENS0_17counting_iteratorIlNS0_11use_defaultESF_SF_EEEEEEEPNSB_IJdlEEESJ_lNS1_9__extrema9arg_max_fIdl10comparatorEEEEJSI_SK_lN3cub18CUB_300001_SM_100013GridEvenShareIlEENSR_9GridQueueIyEESO_EEEvDpT0_,"a",@progbits
	.sectionflags	@""
	.align	4
.nv.constant0._ZN6thrust24THRUST_300001_SM_1000_NS8cuda_cub4core6detail13_kernel_agentINS1_8__reduce11ReduceAgentINS0_12zip_iteratorIN4cuda3std3__45tupleIJNS0_10device_ptrIdEENS0_17counting_iteratorIlNS0_11use_defaultESF_SF_EEEEEEEPNSB_IJdlEEESJ_lNS1_9__extrema9arg_max_fIdl10comparatorEEEEJSI_SK_lN3cub18CUB_300001_SM_100013GridEvenShareIlEENSR_9GridQueueIyEESO_EEEvDpT0_:
	.zero		1009


//--------------------- .nv.constant0._ZN6thrust24THRUST_300001_SM_1000_NS8cuda_cub4core6detail13_kernel_agentINS1_8__reduce11ReduceAgentINS0_12zip_iteratorIN4cuda3std3__45tupleIJNS0_10device_ptrIdEENS0_17counting_iteratorIlNS0_11use_defaultESF_SF_EEEEEEEPNSB_IJdlEEESJ_lNS1_9__extrema9arg_max_fIdl10comparatorEEEEJSI_SK_lSO_EEEvDpT0_ --------------------------
	.section	.nv.constant0._ZN6thrust24THRUST_300001_SM_1000_NS8cuda_cub4core6detail13_kernel_agentINS1_8__reduce11ReduceAgentINS0_12zip_iteratorIN4cuda3std3__45tupleIJNS0_10device_ptrIdEENS0_17counting_iteratorIlNS0_11use_defaultESF_SF_EEEEEEEPNSB_IJdlEEESJ_lNS1_9__extrema9arg_max_fIdl10comparatorEEEEJSI_SK_lSO_EEEvDpT0_,"a",@progbits
	.sectionflags	@""
	.align	4
.nv.constant0._ZN6thrust24THRUST_300001_SM_1000_NS8cuda_cub4core6detail13_kernel_agentINS1_8__reduce11ReduceAgentINS0_12zip_iteratorIN4cuda3std3__45tupleIJNS0_10device_ptrIdEENS0_17counting_iteratorIlNS0_11use_defaultESF_SF_EEEEEEEPNSB_IJdlEEESJ_lNS1_9__extrema9arg_max_fIdl10comparatorEEEEJSI_SK_lSO_EEEvDpT0_:
	.zero		929


//--------------------- .nv.constant0._ZN6thrust24THRUST_300001_SM_1000_NS8cuda_cub4core6detail13_kernel_agentINS1_8__reduce11ReduceAgentIPN4cuda3std3__45tupleIJdlEEESC_SB_iNS1_9__extrema9arg_max_fIdl10comparatorEEEEJSC_SC_iSG_EEEvDpT0_ --------------------------
	.section	.nv.constant0._ZN6thrust24THRUST_300001_SM_1000_NS8cuda_cub4core6detail13_kernel_agentINS1_8__reduce11ReduceAgentIPN4cuda3std3__45tupleIJdlEEESC_SB_iNS1_9__extrema9arg_max_fIdl10comparatorEEEEJSC_SC_iSG_EEEvDpT0_,"a",@progbits
	.sectionflags	@""
	.align	4
.nv.constant0._ZN6thrust24THRUST_300001_SM_1000_NS8cuda_cub4core6detail13_kernel_agentINS1_8__reduce11ReduceAgentIPN4cuda3std3__45tupleIJdlEEESC_SB_iNS1_9__extrema9arg_max_fIdl10comparatorEEEEJSC_SC_iSG_EEEvDpT0_:
	.zero		917


//--------------------- .nv.constant0._ZN6thrust24THRUST_300001_SM_1000_NS8cuda_cub4core6detail13_kernel_agentINS1_8__reduce10DrainAgentIiEEJN3cub18CUB_300001_SM_10009GridQueueIjEEiEEEvDpT0_ --------------------------
	.section	.nv.constant0._ZN6thrust24THRUST_300001_SM_1000_NS8cuda_cub4core6detail13_kernel_agentINS1_8__reduce10DrainAgentIiEEJN3cub18CUB_300001_SM_10009GridQueueIjEEiEEEvDpT0_,"a",@progbits
	.sectionflags	@""
	.align	4
.nv.constant0._ZN6thrust24THRUST_300001_SM_1000_NS8cuda_cub4core6detail13_kernel_agentINS1_8__reduce10DrainAgentIiEEJN3cub18CUB_300001_SM_10009GridQueueIjEEiEEEvDpT0_:
	.zero		908


//--------------------- .nv.constant0._ZN6thrust24THRUST_300001_SM_1000_NS8cuda_cub4core6detail13_kernel_agentINS1_8__reduce11ReduceAgentINS0_12zip_iteratorIN4cuda3std3__45tupleIJNS0_10device_ptrIdEENS0_17counting_iteratorIlNS0_11use_defaultESF_SF_EEEEEEEPNSB_IJdlEEESJ_iNS1_9__extrema9arg_max_fIdl10comparatorEEEEJSI_SK_iN3cub18CUB_300001_SM_100013GridEvenShareIiEENSR_9GridQueueIjEESO_EEEvDpT0_ --------------------------
	.section	.nv.constant0._ZN6thrust24THRUST_300001_SM_1000_NS8cuda_cub4core6detail13_kernel_agentINS1_8__reduce11ReduceAgentINS0_12zip_iteratorIN4cuda3std3__45tupleIJNS0_10device_ptrIdEENS0_17counting_iteratorIlNS0_11use_defaultESF_SF_EEEEEEEPNSB_IJdlEEESJ_iNS1_9__extrema9arg_max_fIdl10comparatorEEEEJSI_SK_iN3cub18CUB_300001_SM_100013GridEvenShareIiEENSR_9GridQueueIjEESO_EEEvDpT0_,"a",@progbits
	.sectionflags	@""
	.align	4
.nv.constant0._ZN6thrust24THRUST_300001_SM_1000_NS8cuda_cub4core6detail13_kernel_agentINS1_8__reduce11ReduceAgentINS0_12zip_iteratorIN4cuda3std3__45tupleIJNS0_10device_ptrIdEENS0_17counting_iteratorIlNS0_11use_defaultESF_SF_EEEEEEEPNSB_IJdlEEESJ_iNS1_9__extrema9arg_max_fIdl10comparatorEEEEJSI_SK_iN3cub18CUB_300001_SM_100013GridEvenShareIiEENSR_9GridQueueIjEESO_EEEvDpT0_:
	.zero		977


//--------------------- .nv.constant0._ZN6thrust24THRUST_300001_SM_1000_NS8cuda_cub4core6detail13_kernel_agentINS1_8__reduce11ReduceAgentINS0_12zip_iteratorIN4cuda3std3__45tupleIJNS0_10device_ptrIdEENS0_17counting_iteratorIlNS0_11use_defaultESF_SF_EEEEEEEPNSB_IJdlEEESJ_iNS1_9__extrema9arg_max_fIdl10comparatorEEEEJSI_SK_iSO_EEEvDpT0_ --------------------------
	.section	.nv.constant0._ZN6thrust24THRUST_300001_SM_1000_NS8cuda_cub4core6detail13_kernel_agentINS1_8__reduce11ReduceAgentINS0_12zip_iteratorIN4cuda3std3__45tupleIJNS0_10device_ptrIdEENS0_17counting_iteratorIlNS0_11use_defaultESF_SF_EEEEEEEPNSB_IJdlEEESJ_iNS1_9__extrema9arg_max_fIdl10comparatorEEEEJSI_SK_iSO_EEEvDpT0_,"a",@progbits
	.sectionflags	@""
	.align	4
.nv.constant0._ZN6thrust24THRUST_300001_SM_1000_NS8cuda_cub4core6detail13_kernel_agentINS1_8__reduce11ReduceAgentINS0_12zip_iteratorIN4cuda3std3__45tupleIJNS0_10device_ptrIdEENS0_17counting_iteratorIlNS0_11use_defaultESF_SF_EEEEEEEPNSB_IJdlEEESJ_iNS1_9__extrema9arg_max_fIdl10comparatorEEEEJSI_SK_iSO_EEEvDpT0_:
	.zero		925


//--------------------- .nv.constant0._Z7forwardPdll --------------------------
	.section	.nv.constant0._Z7forwardPdll,"a",@progbits
	.sectionflags	@""
	.align	4
.nv.constant0._Z7forwardPdll:
	.zero		920


//--------------------- .nv.constant0._Z6maxDivPdlll --------------------------
	.section	.nv.constant0._Z6maxDivPdlll,"a",@progbits
	.sectionflags	@""
	.align	4
.nv.constant0._Z6maxDivPdlll:
	.zero		928


//--------------------- .nv.constant0._Z8swapRowsPdlll --------------------------
	.section	.nv.constant0._Z8swapRowsPdlll,"a",@progbits
	.sectionflags	@""
	.align	4
.nv.constant0._Z8swapRowsPdlll:
	.zero		928


//--------------------- SYMBOLS --------------------------

	.type		.nv.reservedSmem.offset0,@object
	.size		.nv.reservedSmem.offset0,0x4
	.type		.nv.reservedSmem.cap,@object
	.size		.nv.reservedSmem.cap,0x4
